	.target	sm_90

	.elftype	@"ET_EXEC"


//--------------------- .note.nv.tkinfo           --------------------------
	.section	.note.nv.tkinfo,"",@"SHT_NOTE"
	.sectionflags	@"SHF_NOTE_NV_TKINFO"
	.tkinfo
        /*0018*/ 	.word	0x00000002
        /*0030*/ 	.string	""
        /*0030*/ 	.string	"ptxas"
        /*0030*/ 	.string	"Cuda compilation tools, release 13.0, V13.0.88"
        /*0030*/ 	.string	"Build cuda_13.0.r13.0/compiler.36424714_0"
        /*0030*/ 	.string	"-arch sm_90 -m 64 "



//--------------------- .note.nv.cuinfo           --------------------------
	.section	.note.nv.cuinfo,"",@"SHT_NOTE"
	.sectionflags	@"SHF_NOTE_NV_CUINFO"
        /*0018*/ 	.short	0x0002
        /*001a*/ 	.short	0x005a
        /*001c*/ 	.short	0x0082
	.zero		2


//--------------------- .nv.info                  --------------------------
	.section	.nv.info,"",@"SHT_CUDA_INFO"
	.align	4


	//----- nvinfo : EIATTR_REGCOUNT
	.align		4
        /*0000*/ 	.byte	0x04, 0x2f
        /*0002*/ 	.short	(.L_39 - .L_38)
	.align		4
.L_38:
        /*0004*/ 	.word	index@(_ZN2at6native29vectorized_elementwise_kernelILi8EZZZNS0_16atan_kernel_cudaERNS_18TensorIteratorBaseEENKUlvE0_clEvENKUlvE_clEvEUldE_St5arrayIPcLm2EEEEviT0_T1_)
        /*0008*/ 	.word	0x00000020


	//----- nvinfo : EIATTR_FRAME_SIZE
	.align		4
.L_39:
        /*000c*/ 	.byte	0x04, 0x11
        /*000e*/ 	.short	(.L_41 - .L_40)
	.align		4
.L_40:
        /*0010*/ 	.word	index@(_ZN2at6native29vectorized_elementwise_kernelILi8EZZZNS0_16atan_kernel_cudaERNS_18TensorIteratorBaseEENKUlvE0_clEvENKUlvE_clEvEUldE_St5arrayIPcLm2EEEEviT0_T1_)
        /*0014*/ 	.word	0x00000000


	//----- nvinfo : EIATTR_REGCOUNT
	.align		4
.L_41:
        /*0018*/ 	.byte	0x04, 0x2f
        /*001a*/ 	.short	(.L_43 - .L_42)
	.align		4
.L_42:
        /*001c*/ 	.word	index@(_ZN2at6native29vectorized_elementwise_kernelILi4EZZZNS0_16atan_kernel_cudaERNS_18TensorIteratorBaseEENKUlvE0_clEvENKUlvE_clEvEUldE_St5arrayIPcLm2EEEEviT0_T1_)
        /*0020*/ 	.word	0x00000020


	//----- nvinfo : EIATTR_FRAME_SIZE
	.align		4
.L_43:
        /*0024*/ 	.byte	0x04, 0x11
        /*0026*/ 	.short	(.L_45 - .L_44)
	.align		4
.L_44:
        /*0028*/ 	.word	index@(_ZN2at6native29vectorized_elementwise_kernelILi4EZZZNS0_16atan_kernel_cudaERNS_18TensorIteratorBaseEENKUlvE0_clEvENKUlvE_clEvEUldE_St5arrayIPcLm2EEEEviT0_T1_)
        /*002c*/ 	.word	0x00000000


	//----- nvinfo : EIATTR_REGCOUNT
	.align		4
.L_45:
        /*0030*/ 	.byte	0x04, 0x2f
        /*0032*/ 	.short	(.L_47 - .L_46)
	.align		4
.L_46:
        /*0034*/ 	.word	index@(_ZN2at6native29vectorized_elementwise_kernelILi2EZZZNS0_16atan_kernel_cudaERNS_18TensorIteratorBaseEENKUlvE0_clEvENKUlvE_clEvEUldE_St5arrayIPcLm2EEEEviT0_T1_)
        /*0038*/ 	.word	0x00000020


	//----- nvinfo : EIATTR_FRAME_SIZE
	.align		4
.L_47:
        /*003c*/ 	.byte	0x04, 0x11
        /*003e*/ 	.short	(.L_49 - .L_48)
	.align		4
.L_48:
        /*0040*/ 	.word	index@(_ZN2at6native29vectorized_elementwise_kernelILi2EZZZNS0_16atan_kernel_cudaERNS_18TensorIteratorBaseEENKUlvE0_clEvENKUlvE_clEvEUldE_St5arrayIPcLm2EEEEviT0_T1_)
        /*0044*/ 	.word	0x00000000


	//----- nvinfo : EIATTR_REGCOUNT
	.align		4
.L_49:
        /*0048*/ 	.byte	0x04, 0x2f
        /*004a*/ 	.short	(.L_51 - .L_50)
	.align		4
.L_50:
        /*004c*/ 	.word	index@(_ZN2at6native27unrolled_elementwise_kernelIZZZNS0_16atan_kernel_cudaERNS_18TensorIteratorBaseEENKUlvE0_clEvENKUlvE_clEvEUldE_St5arrayIPcLm2EELi4E23TrivialOffsetCalculatorILi1EjESB_NS0_6memory15LoadWithoutCastENSC_16StoreWithoutCastEEEviT_T0_T2_T3_T4_T5_)
        /*0050*/ 	.word	0x00000018


	//----- nvinfo : EIATTR_FRAME_SIZE
	.align		4
.L_51:
        /*0054*/ 	.byte	0x04, 0x11
        /*0056*/ 	.short	(.L_53 - .L_52)
	.align		4
.L_52:
        /*0058*/ 	.word	index@(_ZN2at6native27unrolled_elementwise_kernelIZZZNS0_16atan_kernel_cudaERNS_18TensorIteratorBaseEENKUlvE0_clEvENKUlvE_clEvEUldE_St5arrayIPcLm2EELi4E23TrivialOffsetCalculatorILi1EjESB_NS0_6memory15LoadWithoutCastENSC_16StoreWithoutCastEEEviT_T0_T2_T3_T4_T5_)
        /*005c*/ 	.word	0x00000000


	//----- nvinfo : EIATTR_REGCOUNT
	.align		4
.L_53:
        /*0060*/ 	.byte	0x04, 0x2f
        /*0062*/ 	.short	(.L_55 - .L_54)
	.align		4
.L_54:
        /*0064*/ 	.word	index@(_ZN2at6native18elementwise_kernelILi128ELi2EZNS0_22gpu_kernel_impl_nocastIZZZNS0_16atan_kernel_cudaERNS_18TensorIteratorBaseEENKUlvE0_clEvENKUlvE_clEvEUldE_EEvS4_RKT_EUliE_EEviT1_)
        /*0068*/ 	.word	0x00000012


	//----- nvinfo : EIATTR_FRAME_SIZE
	.align		4
.L_55:
        /*006c*/ 	.byte	0x04, 0x11
        /*006e*/ 	.short	(.L_57 - .L_56)
	.align		4
.L_56:
        /*0070*/ 	.word	index@(_ZN2at6native18elementwise_kernelILi128ELi2EZNS0_22gpu_kernel_impl_nocastIZZZNS0_16atan_kernel_cudaERNS_18TensorIteratorBaseEENKUlvE0_clEvENKUlvE_clEvEUldE_EEvS4_RKT_EUliE_EEviT1_)
        /*0074*/ 	.word	0x00000000


	//----- nvinfo : EIATTR_REGCOUNT
	.align		4
.L_57:
        /*0078*/ 	.byte	0x04, 0x2f
        /*007a*/ 	.short	(.L_59 - .L_58)
	.align		4
.L_58:
        /*007c*/ 	.word	index@(_ZN2at6native27unrolled_elementwise_kernelIZZZNS0_16atan_kernel_cudaERNS_18TensorIteratorBaseEENKUlvE0_clEvENKUlvE_clEvEUldE_St5arrayIPcLm2EELi4E23TrivialOffsetCalculatorILi1EjESB_NS0_6memory12LoadWithCastILi1EEENSC_13StoreWithCastILi1EEEEEviT_T0_T2_T3_T4_T5_)
        /*0080*/ 	.word	0x00000022


	//----- nvinfo : EIATTR_FRAME_SIZE
	.align		4
.L_59:
        /*0084*/ 	.byte	0x04, 0x11
        /*0086*/ 	.short	(.L_61 - .L_60)
	.align		4
.L_60:
        /*0088*/ 	.word	index@(_ZN2at6native27unrolled_elementwise_kernelIZZZNS0_16atan_kernel_cudaERNS_18TensorIteratorBaseEENKUlvE0_clEvENKUlvE_clEvEUldE_St5arrayIPcLm2EELi4E23TrivialOffsetCalculatorILi1EjESB_NS0_6memory12LoadWithCastILi1EEENSC_13StoreWithCastILi1EEEEEviT_T0_T2_T3_T4_T5_)
        /*008c*/ 	.word	0x00000000


	//----- nvinfo : EIATTR_REGCOUNT
	.align		4
.L_61:
        /*0090*/ 	.byte	0x04, 0x2f
        /*0092*/ 	.short	(.L_63 - .L_62)
	.align		4
.L_62:
        /*0094*/ 	.word	index@(_ZN2at6native18elementwise_kernelILi128ELi4EZNS0_15gpu_kernel_implIZZZNS0_16atan_kernel_cudaERNS_18TensorIteratorBaseEENKUlvE0_clEvENKUlvE_clEvEUldE_EEvS4_RKT_EUliE_EEviT1_)
        /*0098*/ 	.word	0x0000001a


	//----- nvinfo : EIATTR_FRAME_SIZE
	.align		4
.L_63:
        /*009c*/ 	.byte	0x04, 0x11
        /*009e*/ 	.short	(.L_65 - .L_64)
	.align		4
.L_64:
        /*00a0*/ 	.word	index@(_ZN2at6native18elementwise_kernelILi128ELi4EZNS0_15gpu_kernel_implIZZZNS0_16atan_kernel_cudaERNS_18TensorIteratorBaseEENKUlvE0_clEvENKUlvE_clEvEUldE_EEvS4_RKT_EUliE_EEviT1_)
        /*00a4*/ 	.word	0x00000000


	//----- nvinfo : EIATTR_REGCOUNT
	.align		4
.L_65:
        /*00a8*/ 	.byte	0x04, 0x2f
        /*00aa*/ 	.short	(.L_67 - .L_66)
	.align		4
.L_66:
        /*00ac*/ 	.word	index@(_ZN2at6native29vectorized_elementwise_kernelILi8EZZZNS0_16atan_kernel_cudaERNS_18TensorIteratorBaseEENKUlvE0_clEvENKUlvE0_clEvEUlfE_St5arrayIPcLm2EEEEviT0_T1_)
        /*00b0*/ 	.word	0x00000020


	//----- nvinfo : EIATTR_FRAME_SIZE
	.align		4
.L_67:
        /*00b4*/ 	.byte	0x04, 0x11
        /*00b6*/ 	.short	(.L_69 - .L_68)
	.align		4
.L_68:
        /*00b8*/ 	.word	index@(_ZN2at6native29vectorized_elementwise_kernelILi8EZZZNS0_16atan_kernel_cudaERNS_18TensorIteratorBaseEENKUlvE0_clEvENKUlvE0_clEvEUlfE_St5arrayIPcLm2EEEEviT0_T1_)
        /*00bc*/ 	.word	0x00000000


	//----- nvinfo : EIATTR_REGCOUNT
	.align		4
.L_69:
        /*00c0*/ 	.byte	0x04, 0x2f
        /*00c2*/ 	.short	(.L_71 - .L_70)
	.align		4
.L_70:
        /*00c4*/ 	.word	index@(_ZN2at6native29vectorized_elementwise_kernelILi4EZZZNS0_16atan_kernel_cudaERNS_18TensorIteratorBaseEENKUlvE0_clEvENKUlvE0_clEvEUlfE_St5arrayIPcLm2EEEEviT0_T1_)
        /*00c8*/ 	.word	0x00000020


	//----- nvinfo : EIATTR_FRAME_SIZE
	.align		4
.L_71:
        /*00cc*/ 	.byte	0x04, 0x11
        /*00ce*/ 	.short	(.L_73 - .L_72)
	.align		4
.L_72:
        /*00d0*/ 	.word	index@(_ZN2at6native29vectorized_elementwise_kernelILi4EZZZNS0_16atan_kernel_cudaERNS_18TensorIteratorBaseEENKUlvE0_clEvENKUlvE0_clEvEUlfE_St5arrayIPcLm2EEEEviT0_T1_)
        /*00d4*/ 	.word	0x00000000


	//----- nvinfo : EIATTR_REGCOUNT
	.align		4
.L_73:
        /*00d8*/ 	.byte	0x04, 0x2f
        /*00da*/ 	.short	(.L_75 - .L_74)
	.align		4
.L_74:
        /*00dc*/ 	.word	index@(_ZN2at6native29vectorized_elementwise_kernelILi2EZZZNS0_16atan_kernel_cudaERNS_18TensorIteratorBaseEENKUlvE0_clEvENKUlvE0_clEvEUlfE_St5arrayIPcLm2EEEEviT0_T1_)
        /*00e0*/ 	.word	0x0000001d


	//----- nvinfo : EIATTR_FRAME_SIZE
	.align		4
.L_75:
        /*00e4*/ 	.byte	0x04, 0x11
        /*00e6*/ 	.short	(.L_77 - .L_76)
	.align		4
.L_76:
        /*00e8*/ 	.word	index@(_ZN2at6native29vectorized_elementwise_kernelILi2EZZZNS0_16atan_kernel_cudaERNS_18TensorIteratorBaseEENKUlvE0_clEvENKUlvE0_clEvEUlfE_St5arrayIPcLm2EEEEviT0_T1_)
        /*00ec*/ 	.word	0x00000000


	//----- nvinfo : EIATTR_REGCOUNT
	.align		4
.L_77:
        /*00f0*/ 	.byte	0x04, 0x2f
        /*00f2*/ 	.short	(.L_79 - .L_78)
	.align		4
.L_78:
        /*00f4*/ 	.word	index@(_ZN2at6native27unrolled_elementwise_kernelIZZZNS0_16atan_kernel_cudaERNS_18TensorIteratorBaseEENKUlvE0_clEvENKUlvE0_clEvEUlfE_St5arrayIPcLm2EELi4E23TrivialOffsetCalculatorILi1EjESB_NS0_6memory15LoadWithoutCastENSC_16StoreWithoutCastEEEviT_T0_T2_T3_T4_T5_)
        /*00f8*/ 	.word	0x00000016


	//----- nvinfo : EIATTR_FRAME_SIZE
	.align		4
.L_79:
        /*00fc*/ 	.byte	0x04, 0x11
        /*00fe*/ 	.short	(.L_81 - .L_80)
	.align		4
.L_80:
        /*0100*/ 	.word	index@(_ZN2at6native27unrolled_elementwise_kernelIZZZNS0_16atan_kernel_cudaERNS_18TensorIteratorBaseEENKUlvE0_clEvENKUlvE0_clEvEUlfE_St5arrayIPcLm2EELi4E23TrivialOffsetCalculatorILi1EjESB_NS0_6memory15LoadWithoutCastENSC_16StoreWithoutCastEEEviT_T0_T2_T3_T4_T5_)
        /*0104*/ 	.word	0x00000000


	//----- nvinfo : EIATTR_REGCOUNT
	.align		4
.L_81:
        /*0108*/ 	.byte	0x04, 0x2f
        /*010a*/ 	.short	(.L_83 - .L_82)
	.align		4
.L_82:
        /*010c*/ 	.word	index@(_ZN2at6native18elementwise_kernelILi128ELi2EZNS0_22gpu_kernel_impl_nocastIZZZNS0_16atan_kernel_cudaERNS_18TensorIteratorBaseEENKUlvE0_clEvENKUlvE0_clEvEUlfE_EEvS4_RKT_EUliE_EEviT1_)
        /*0110*/ 	.word	0x00000012


	//----- nvinfo : EIATTR_FRAME_SIZE
	.align		4
.L_83:
        /*0114*/ 	.byte	0x04, 0x11
        /*0116*/ 	.short	(.L_85 - .L_84)
	.align		4
.L_84:
        /*0118*/ 	.word	index@(_ZN2at6native18elementwise_kernelILi128ELi2EZNS0_22gpu_kernel_impl_nocastIZZZNS0_16atan_kernel_cudaERNS_18TensorIteratorBaseEENKUlvE0_clEvENKUlvE0_clEvEUlfE_EEvS4_RKT_EUliE_EEviT1_)
        /*011c*/ 	.word	0x00000000


	//----- nvinfo : EIATTR_REGCOUNT
	.align		4
.L_85:
        /*0120*/ 	.byte	0x04, 0x2f
        /*0122*/ 	.short	(.L_87 - .L_86)
	.align		4
.L_86:
        /*0124*/ 	.word	index@(_ZN2at6native27unrolled_elementwise_kernelIZZZNS0_16atan_kernel_cudaERNS_18TensorIteratorBaseEENKUlvE0_clEvENKUlvE0_clEvEUlfE_St5arrayIPcLm2EELi4E23TrivialOffsetCalculatorILi1EjESB_NS0_6memory12LoadWithCastILi1EEENSC_13StoreWithCastILi1EEEEEviT_T0_T2_T3_T4_T5_)
        /*0128*/ 	.word	0x0000001d


	//----- nvinfo : EIATTR_FRAME_SIZE
	.align		4
.L_87:
        /*012c*/ 	.byte	0x04, 0x11
        /*012e*/ 	.short	(.L_89 - .L_88)
	.align		4
.L_88:
        /*0130*/ 	.word	index@(_ZN2at6native27unrolled_elementwise_kernelIZZZNS0_16atan_kernel_cudaERNS_18TensorIteratorBaseEENKUlvE0_clEvENKUlvE0_clEvEUlfE_St5arrayIPcLm2EELi4E23TrivialOffsetCalculatorILi1EjESB_NS0_6memory12LoadWithCastILi1EEENSC_13StoreWithCastILi1EEEEEviT_T0_T2_T3_T4_T5_)
        /*0134*/ 	.word	0x00000000


	//----- nvinfo : EIATTR_REGCOUNT
	.align		4
.L_89:
        /*0138*/ 	.byte	0x04, 0x2f
        /*013a*/ 	.short	(.L_91 - .L_90)
	.align		4
.L_90:
        /*013c*/ 	.word	index@(_ZN2at6native18elementwise_kernelILi128ELi4EZNS0_15gpu_kernel_implIZZZNS0_16atan_kernel_cudaERNS_18TensorIteratorBaseEENKUlvE0_clEvENKUlvE0_clEvEUlfE_EEvS4_RKT_EUliE_EEviT1_)
        /*0140*/ 	.word	0x0000001a


	//----- nvinfo : EIATTR_FRAME_SIZE
	.align		4
.L_91:
        /*0144*/ 	.byte	0x04, 0x11
        /*0146*/ 	.short	(.L_93 - .L_92)
	.align		4
.L_92:
        /*0148*/ 	.word	index@(_ZN2at6native18elementwise_kernelILi128ELi4EZNS0_15gpu_kernel_implIZZZNS0_16atan_kernel_cudaERNS_18TensorIteratorBaseEENKUlvE0_clEvENKUlvE0_clEvEUlfE_EEvS4_RKT_EUliE_EEviT1_)
        /*014c*/ 	.word	0x00000000


	//----- nvinfo : EIATTR_REGCOUNT
	.align		4
.L_93:
        /*0150*/ 	.byte	0x04, 0x2f
        /*0152*/ 	.short	(.L_95 - .L_94)
	.align		4
.L_94:
        /*0154*/ 	.word	index@(_ZN2at6native29vectorized_elementwise_kernelILi8EZZZNS0_16atan_kernel_cudaERNS_18TensorIteratorBaseEENKUlvE0_clEvENKUlvE1_clEvEUlN3c104HalfEE_St5arrayIPcLm2EEEEviT0_T1_)
        /*0158*/ 	.word	0x00000020


	//----- nvinfo : EIATTR_FRAME_SIZE
	.align		4
.L_95:
        /*015c*/ 	.byte	0x04, 0x11
        /*015e*/ 	.short	(.L_97 - .L_96)
	.align		4
.L_96:
        /*0160*/ 	.word	index@(_ZN2at6native29vectorized_elementwise_kernelILi8EZZZNS0_16atan_kernel_cudaERNS_18TensorIteratorBaseEENKUlvE0_clEvENKUlvE1_clEvEUlN3c104HalfEE_St5arrayIPcLm2EEEEviT0_T1_)
        /*0164*/ 	.word	0x00000000


	//----- nvinfo : EIATTR_REGCOUNT
	.align		4
.L_97:
        /*0168*/ 	.byte	0x04, 0x2f
        /*016a*/ 	.short	(.L_99 - .L_98)
	.align		4
.L_98:
        /*016c*/ 	.word	index@(_ZN2at6native29vectorized_elementwise_kernelILi4EZZZNS0_16atan_kernel_cudaERNS_18TensorIteratorBaseEENKUlvE0_clEvENKUlvE1_clEvEUlN3c104HalfEE_St5arrayIPcLm2EEEEviT0_T1_)
        /*0170*/ 	.word	0x00000020


	//----- nvinfo : EIATTR_FRAME_SIZE
	.align		4
.L_99:
        /*0174*/ 	.byte	0x04, 0x11
        /*0176*/ 	.short	(.L_101 - .L_100)
	.align		4
.L_100:
        /*0178*/ 	.word	index@(_ZN2at6native29vectorized_elementwise_kernelILi4EZZZNS0_16atan_kernel_cudaERNS_18TensorIteratorBaseEENKUlvE0_clEvENKUlvE1_clEvEUlN3c104HalfEE_St5arrayIPcLm2EEEEviT0_T1_)
        /*017c*/ 	.word	0x00000000


	//----- nvinfo : EIATTR_REGCOUNT
	.align		4
.L_101:
        /*0180*/ 	.byte	0x04, 0x2f
        /*0182*/ 	.short	(.L_103 - .L_102)
	.align		4
.L_102:
        /*0184*/ 	.word	index@(_ZN2at6native29vectorized_elementwise_kernelILi2EZZZNS0_16atan_kernel_cudaERNS_18TensorIteratorBaseEENKUlvE0_clEvENKUlvE1_clEvEUlN3c104HalfEE_St5arrayIPcLm2EEEEviT0_T1_)
        /*0188*/ 	.word	0x00000020


	//----- nvinfo : EIATTR_FRAME_SIZE
	.align		4
.L_103:
        /*018c*/ 	.byte	0x04, 0x11
        /*018e*/ 	.short	(.L_105 - .L_104)
	.align		4
.L_104:
        /*0190*/ 	.word	index@(_ZN2at6native29vectorized_elementwise_kernelILi2EZZZNS0_16atan_kernel_cudaERNS_18TensorIteratorBaseEENKUlvE0_clEvENKUlvE1_clEvEUlN3c104HalfEE_St5arrayIPcLm2EEEEviT0_T1_)
        /*0194*/ 	.word	0x00000000


	//----- nvinfo : EIATTR_REGCOUNT
	.align		4
.L_105:
        /*0198*/ 	.byte	0x04, 0x2f
        /*019a*/ 	.short	(.L_107 - .L_106)
	.align		4
.L_106:
        /*019c*/ 	.word	index@(_ZN2at6native27unrolled_elementwise_kernelIZZZNS0_16atan_kernel_cudaERNS_18TensorIteratorBaseEENKUlvE0_clEvENKUlvE1_clEvEUlN3c104HalfEE_St5arrayIPcLm2EELi4E23TrivialOffsetCalculatorILi1EjESD_NS0_6memory15LoadWithoutCastENSE_16StoreWithoutCastEEEviT_T0_T2_T3_T4_T5_)
        /*01a0*/ 	.word	0x00000016


	//----- nvinfo : EIATTR_FRAME_SIZE
	.align		4
.L_107:
        /*01a4*/ 	.byte	0x04, 0x11
        /*01a6*/ 	.short	(.L_109 - .L_108)
	.align		4
.L_108:
        /*01a8*/ 	.word	index@(_ZN2at6native27unrolled_elementwise_kernelIZZZNS0_16atan_kernel_cudaERNS_18TensorIteratorBaseEENKUlvE0_clEvENKUlvE1_clEvEUlN3c104HalfEE_St5arrayIPcLm2EELi4E23TrivialOffsetCalculatorILi1EjESD_NS0_6memory15LoadWithoutCastENSE_16StoreWithoutCastEEEviT_T0_T2_T3_T4_T5_)
        /*01ac*/ 	.word	0x00000000


	//----- nvinfo : EIATTR_REGCOUNT
	.align		4
.L_109:
        /*01b0*/ 	.byte	0x04, 0x2f
        /*01b2*/ 	.short	(.L_111 - .L_110)
	.align		4
.L_110:
        /*01b4*/ 	.word	index@(_ZN2at6native18elementwise_kernelILi128ELi4EZNS0_22gpu_kernel_impl_nocastIZZZNS0_16atan_kernel_cudaERNS_18TensorIteratorBaseEENKUlvE0_clEvENKUlvE1_clEvEUlN3c104HalfEE_EEvS4_RKT_EUliE_EEviT1_)
        /*01b8*/ 	.word	0x00000012


	//----- nvinfo : EIATTR_FRAME_SIZE
	.align		4
.L_111:
        /*01bc*/ 	.byte	0x04, 0x11
        /*01be*/ 	.short	(.L_113 - .L_112)
	.align		4
.L_112:
        /*01c0*/ 	.word	index@(_ZN2at6native18elementwise_kernelILi128ELi4EZNS0_22gpu_kernel_impl_nocastIZZZNS0_16atan_kernel_cudaERNS_18TensorIteratorBaseEENKUlvE0_clEvENKUlvE1_clEvEUlN3c104HalfEE_EEvS4_RKT_EUliE_EEviT1_)
        /*01c4*/ 	.word	0x00000000


	//----- nvinfo : EIATTR_REGCOUNT
	.align		4
.L_113:
        /*01c8*/ 	.byte	0x04, 0x2f
        /*01ca*/ 	.short	(.L_115 - .L_114)
	.align		4
.L_114:
        /*01cc*/ 	.word	index@(_ZN2at6native27unrolled_elementwise_kernelIZZZNS0_16atan_kernel_cudaERNS_18TensorIteratorBaseEENKUlvE0_clEvENKUlvE1_clEvEUlN3c104HalfEE_St5arrayIPcLm2EELi4E23TrivialOffsetCalculatorILi1EjESD_NS0_6memory12LoadWithCastILi1EEENSE_13StoreWithCastILi1EEEEEviT_T0_T2_T3_T4_T5_)
        /*01d0*/ 	.word	0x0000001c


	//----- nvinfo : EIATTR_FRAME_SIZE
	.align		4
.L_115:
        /*01d4*/ 	.byte	0x04, 0x11
        /*01d6*/ 	.short	(.L_117 - .L_116)
	.align		4
.L_116:
        /*01d8*/ 	.word	index@(_ZN2at6native27unrolled_elementwise_kernelIZZZNS0_16atan_kernel_cudaERNS_18TensorIteratorBaseEENKUlvE0_clEvENKUlvE1_clEvEUlN3c104HalfEE_St5arrayIPcLm2EELi4E23TrivialOffsetCalculatorILi1EjESD_NS0_6memory12LoadWithCastILi1EEENSE_13StoreWithCastILi1EEEEEviT_T0_T2_T3_T4_T5_)
        /*01dc*/ 	.word	0x00000000


	//----- nvinfo : EIATTR_REGCOUNT
	.align		4
.L_117:
        /*01e0*/ 	.byte	0x04, 0x2f
        /*01e2*/ 	.short	(.L_119 - .L_118)
	.align		4
.L_118:
        /*01e4*/ 	.word	index@(_ZN2at6native18elementwise_kernelILi128ELi4EZNS0_15gpu_kernel_implIZZZNS0_16atan_kernel_cudaERNS_18TensorIteratorBaseEENKUlvE0_clEvENKUlvE1_clEvEUlN3c104HalfEE_EEvS4_RKT_EUliE_EEviT1_)
        /*01e8*/ 	.word	0x0000001a


	//----- nvinfo : EIATTR_FRAME_SIZE
	.align		4
.L_119:
        /*01ec*/ 	.byte	0x04, 0x11
        /*01ee*/ 	.short	(.L_121 - .L_120)
	.align		4
.L_120:
        /*01f0*/ 	.word	index@(_ZN2at6native18elementwise_kernelILi128ELi4EZNS0_15gpu_kernel_implIZZZNS0_16atan_kernel_cudaERNS_18TensorIteratorBaseEENKUlvE0_clEvENKUlvE1_clEvEUlN3c104HalfEE_EEvS4_RKT_EUliE_EEviT1_)
        /*01f4*/ 	.word	0x00000000


	//----- nvinfo : EIATTR_REGCOUNT
	.align		4
.L_121:
        /*01f8*/ 	.byte	0x04, 0x2f
        /*01fa*/ 	.short	(.L_123 - .L_122)
	.align		4
.L_122:
        /*01fc*/ 	.word	index@(_ZN2at6native29vectorized_elementwise_kernelILi8EZZZNS0_16atan_kernel_cudaERNS_18TensorIteratorBaseEENKUlvE0_clEvENKUlvE2_clEvEUlN3c108BFloat16EE_St5arrayIPcLm2EEEEviT0_T1_)
        /*0200*/ 	.word	0x00000020


	//----- nvinfo : EIATTR_FRAME_SIZE
	.align		4
.L_123:
        /*0204*/ 	.byte	0x04, 0x11
        /*0206*/ 	.short	(.L_125 - .L_124)
	.align		4
.L_124:
        /*0208*/ 	.word	index@(_ZN2at6native29vectorized_elementwise_kernelILi8EZZZNS0_16atan_kernel_cudaERNS_18TensorIteratorBaseEENKUlvE0_clEvENKUlvE2_clEvEUlN3c108BFloat16EE_St5arrayIPcLm2EEEEviT0_T1_)
        /*020c*/ 	.word	0x00000000


	//----- nvinfo : EIATTR_REGCOUNT
	.align		4
.L_125:
        /*0210*/ 	.byte	0x04, 0x2f
        /*0212*/ 	.short	(.L_127 - .L_126)
	.align		4
.L_126:
        /*0214*/ 	.word	index@(_ZN2at6native29vectorized_elementwise_kernelILi4EZZZNS0_16atan_kernel_cudaERNS_18TensorIteratorBaseEENKUlvE0_clEvENKUlvE2_clEvEUlN3c108BFloat16EE_St5arrayIPcLm2EEEEviT0_T1_)
        /*0218*/ 	.word	0x00000020


	//----- nvinfo : EIATTR_FRAME_SIZE
	.align		4
.L_127:
        /*021c*/ 	.byte	0x04, 0x11
        /*021e*/ 	.short	(.L_129 - .L_128)
	.align		4
.L_128:
        /*0220*/ 	.word	index@(_ZN2at6native29vectorized_elementwise_kernelILi4EZZZNS0_16atan_kernel_cudaERNS_18TensorIteratorBaseEENKUlvE0_clEvENKUlvE2_clEvEUlN3c108BFloat16EE_St5arrayIPcLm2EEEEviT0_T1_)
        /*0224*/ 	.word	0x00000000


	//----- nvinfo : EIATTR_REGCOUNT
	.align		4
.L_129:
        /*0228*/ 	.byte	0x04, 0x2f
        /*022a*/ 	.short	(.L_131 - .L_130)
	.align		4
.L_130:
        /*022c*/ 	.word	index@(_ZN2at6native29vectorized_elementwise_kernelILi2EZZZNS0_16atan_kernel_cudaERNS_18TensorIteratorBaseEENKUlvE0_clEvENKUlvE2_clEvEUlN3c108BFloat16EE_St5arrayIPcLm2EEEEviT0_T1_)
        /*0230*/ 	.word	0x00000020


	//----- nvinfo : EIATTR_FRAME_SIZE
	.align		4
.L_131:
        /*0234*/ 	.byte	0x04, 0x11
        /*0236*/ 	.short	(.L_133 - .L_132)
	.align		4
.L_132:
        /*0238*/ 	.word	index@(_ZN2at6native29vectorized_elementwise_kernelILi2EZZZNS0_16atan_kernel_cudaERNS_18TensorIteratorBaseEENKUlvE0_clEvENKUlvE2_clEvEUlN3c108BFloat16EE_St5arrayIPcLm2EEEEviT0_T1_)
        /*023c*/ 	.word	0x00000000


	//----- nvinfo : EIATTR_REGCOUNT
	.align		4
.L_133:
        /*0240*/ 	.byte	0x04, 0x2f
        /*0242*/ 	.short	(.L_135 - .L_134)
	.align		4
.L_134:
        /*0244*/ 	.word	index@(_ZN2at6native27unrolled_elementwise_kernelIZZZNS0_16atan_kernel_cudaERNS_18TensorIteratorBaseEENKUlvE0_clEvENKUlvE2_clEvEUlN3c108BFloat16EE_St5arrayIPcLm2EELi4E23TrivialOffsetCalculatorILi1EjESD_NS0_6memory15LoadWithoutCastENSE_16StoreWithoutCastEEEviT_T0_T2_T3_T4_T5_)
        /*0248*/ 	.word	0x00000016


	//----- nvinfo : EIATTR_FRAME_SIZE
	.align		4
.L_135:
        /*024c*/ 	.byte	0x04, 0x11
        /*024e*/ 	.short	(.L_137 - .L_136)
	.align		4
.L_136:
        /*0250*/ 	.word	index@(_ZN2at6native27unrolled_elementwise_kernelIZZZNS0_16atan_kernel_cudaERNS_18TensorIteratorBaseEENKUlvE0_clEvENKUlvE2_clEvEUlN3c108BFloat16EE_St5arrayIPcLm2EELi4E23TrivialOffsetCalculatorILi1EjESD_NS0_6memory15LoadWithoutCastENSE_16StoreWithoutCastEEEviT_T0_T2_T3_T4_T5_)
        /*0254*/ 	.word	0x00000000


	//----- nvinfo : EIATTR_REGCOUNT
	.align		4
.L_137:
        /*0258*/ 	.byte	0x04, 0x2f
        /*025a*/ 	.short	(.L_139 - .L_138)
	.align		4
.L_138:
        /*025c*/ 	.word	index@(_ZN2at6native18elementwise_kernelILi128ELi4EZNS0_22gpu_kernel_impl_nocastIZZZNS0_16atan_kernel_cudaERNS_18TensorIteratorBaseEENKUlvE0_clEvENKUlvE2_clEvEUlN3c108BFloat16EE_EEvS4_RKT_EUliE_EEviT1_)
        /*0260*/ 	.word	0x00000012


	//----- nvinfo : EIATTR_FRAME_SIZE
	.align		4
.L_139:
        /*0264*/ 	.byte	0x04, 0x11
        /*0266*/ 	.short	(.L_141 - .L_140)
	.align		4
.L_140:
        /*0268*/ 	.word	index@(_ZN2at6native18elementwise_kernelILi128ELi4EZNS0_22gpu_kernel_impl_nocastIZZZNS0_16atan_kernel_cudaERNS_18TensorIteratorBaseEENKUlvE0_clEvENKUlvE2_clEvEUlN3c108BFloat16EE_EEvS4_RKT_EUliE_EEviT1_)
        /*026c*/ 	.word	0x00000000


	//----- nvinfo : EIATTR_REGCOUNT
	.align		4
.L_141:
        /*0270*/ 	.byte	0x04, 0x2f
        /*0272*/ 	.short	(.L_143 - .L_142)
	.align		4
.L_142:
        /*0274*/ 	.word	index@(_ZN2at6native27unrolled_elementwise_kernelIZZZNS0_16atan_kernel_cudaERNS_18TensorIteratorBaseEENKUlvE0_clEvENKUlvE2_clEvEUlN3c108BFloat16EE_St5arrayIPcLm2EELi4E23TrivialOffsetCalculatorILi1EjESD_NS0_6memory12LoadWithCastILi1EEENSE_13StoreWithCastILi1EEEEEviT_T0_T2_T3_T4_T5_)
        /*0278*/ 	.word	0x0000001c


	//----- nvinfo : EIATTR_FRAME_SIZE
	.align		4
.L_143:
        /*027c*/ 	.byte	0x04, 0x11
        /*027e*/ 	.short	(.L_145 - .L_144)
	.align		4
.L_144:
        /*0280*/ 	.word	index@(_ZN2at6native27unrolled_elementwise_kernelIZZZNS0_16atan_kernel_cudaERNS_18TensorIteratorBaseEENKUlvE0_clEvENKUlvE2_clEvEUlN3c108BFloat16EE_St5arrayIPcLm2EELi4E23TrivialOffsetCalculatorILi1EjESD_NS0_6memory12LoadWithCastILi1EEENSE_13StoreWithCastILi1EEEEEviT_T0_T2_T3_T4_T5_)
        /*0284*/ 	.word	0x00000000


	//----- nvinfo : EIATTR_REGCOUNT
	.align		4
.L_145:
        /*0288*/ 	.byte	0x04, 0x2f
        /*028a*/ 	.short	(.L_147 - .L_146)
	.align		4
.L_146:
        /*028c*/ 	.word	index@(_ZN2at6native18elementwise_kernelILi128ELi4EZNS0_15gpu_kernel_implIZZZNS0_16atan_kernel_cudaERNS_18TensorIteratorBaseEENKUlvE0_clEvENKUlvE2_clEvEUlN3c108BFloat16EE_EEvS4_RKT_EUliE_EEviT1_)
        /*0290*/ 	.word	0x0000001a


	//----- nvinfo : EIATTR_FRAME_SIZE
	.align		4
.L_147:
        /*0294*/ 	.byte	0x04, 0x11
        /*0296*/ 	.short	(.L_149 - .L_148)
	.align		4
.L_148:
        /*0298*/ 	.word	index@(_ZN2at6native18elementwise_kernelILi128ELi4EZNS0_15gpu_kernel_implIZZZNS0_16atan_kernel_cudaERNS_18TensorIteratorBaseEENKUlvE0_clEvENKUlvE2_clEvEUlN3c108BFloat16EE_EEvS4_RKT_EUliE_EEviT1_)
        /*029c*/ 	.word	0x00000000


	//----- nvinfo : EIATTR_MIN_STACK_SIZE
	.align		4
.L_149:
        /*02a0*/ 	.byte	0x04, 0x12
        /*02a2*/ 	.short	(.L_151 - .L_150)
	.align		4
.L_150:
        /*02a4*/ 	.word	index@(_ZN2at6native18elementwise_kernelILi128ELi4EZNS0_15gpu_kernel_implIZZZNS0_16atan_kernel_cudaERNS_18TensorIteratorBaseEENKUlvE0_clEvENKUlvE2_clEvEUlN3c108BFloat16EE_EEvS4_RKT_EUliE_EEviT1_)
        /*02a8*/ 	.word	0x00000000


	//----- nvinfo : EIATTR_MIN_STACK_SIZE
	.align		4
.L_151:
        /*02ac*/ 	.byte	0x04, 0x12
        /*02ae*/ 	.short	(.L_153 - .L_152)
	.align		4
.L_152:
        /*02b0*/ 	.word	index@(_ZN2at6native27unrolled_elementwise_kernelIZZZNS0_16atan_kernel_cudaERNS_18TensorIteratorBaseEENKUlvE0_clEvENKUlvE2_clEvEUlN3c108BFloat16EE_St5arrayIPcLm2EELi4E23TrivialOffsetCalculatorILi1EjESD_NS0_6memory12LoadWithCastILi1EEENSE_13StoreWithCastILi1EEEEEviT_T0_T2_T3_T4_T5_)
        /*02b4*/ 	.word	0x00000000


	//----- nvinfo : EIATTR_MIN_STACK_SIZE
	.align		4
.L_153:
        /*02b8*/ 	.byte	0x04, 0x12
        /*02ba*/ 	.short	(.L_155 - .L_154)
	.align		4
.L_154:
        /*02bc*/ 	.word	index@(_ZN2at6native18elementwise_kernelILi128ELi4EZNS0_22gpu_kernel_impl_nocastIZZZNS0_16atan_kernel_cudaERNS_18TensorIteratorBaseEENKUlvE0_clEvENKUlvE2_clEvEUlN3c108BFloat16EE_EEvS4_RKT_EUliE_EEviT1_)
        /*02c0*/ 	.word	0x00000000


	//----- nvinfo : EIATTR_MIN_STACK_SIZE
	.align		4
.L_155:
        /*02c4*/ 	.byte	0x04, 0x12
        /*02c6*/ 	.short	(.L_157 - .L_156)
	.align		4
.L_156:
        /*02c8*/ 	.word	index@(_ZN2at6native27unrolled_elementwise_kernelIZZZNS0_16atan_kernel_cudaERNS_18TensorIteratorBaseEENKUlvE0_clEvENKUlvE2_clEvEUlN3c108BFloat16EE_St5arrayIPcLm2EELi4E23TrivialOffsetCalculatorILi1EjESD_NS0_6memory15LoadWithoutCastENSE_16StoreWithoutCastEEEviT_T0_T2_T3_T4_T5_)
        /*02cc*/ 	.word	0x00000000


	//----- nvinfo : EIATTR_MIN_STACK_SIZE
	.align		4
.L_157:
        /*02d0*/ 	.byte	0x04, 0x12
        /*02d2*/ 	.short	(.L_159 - .L_158)
	.align		4
.L_158:
        /*02d4*/ 	.word	index@(_ZN2at6native29vectorized_elementwise_kernelILi2EZZZNS0_16atan_kernel_cudaERNS_18TensorIteratorBaseEENKUlvE0_clEvENKUlvE2_clEvEUlN3c108BFloat16EE_St5arrayIPcLm2EEEEviT0_T1_)
        /*02d8*/ 	.word	0x00000000


	//----- nvinfo : EIATTR_MIN_STACK_SIZE
	.align		4
.L_159:
        /*02dc*/ 	.byte	0x04, 0x12
        /*02de*/ 	.short	(.L_161 - .L_160)
	.align		4
.L_160:
        /*02e0*/ 	.word	index@(_ZN2at6native29vectorized_elementwise_kernelILi4EZZZNS0_16atan_kernel_cudaERNS_18TensorIteratorBaseEENKUlvE0_clEvENKUlvE2_clEvEUlN3c108BFloat16EE_St5arrayIPcLm2EEEEviT0_T1_)
        /*02e4*/ 	.word	0x00000000


	//----- nvinfo : EIATTR_MIN_STACK_SIZE
	.align		4
.L_161:
        /*02e8*/ 	.byte	0x04, 0x12
        /*02ea*/ 	.short	(.L_163 - .L_162)
	.align		4
.L_162:
        /*02ec*/ 	.word	index@(_ZN2at6native29vectorized_elementwise_kernelILi8EZZZNS0_16atan_kernel_cudaERNS_18TensorIteratorBaseEENKUlvE0_clEvENKUlvE2_clEvEUlN3c108BFloat16EE_St5arrayIPcLm2EEEEviT0_T1_)
        /*02f0*/ 	.word	0x00000000


	//----- nvinfo : EIATTR_MIN_STACK_SIZE
	.align		4
.L_163:
        /*02f4*/ 	.byte	0x04, 0x12
        /*02f6*/ 	.short	(.L_165 - .L_164)
	.align		4
.L_164:
        /*02f8*/ 	.word	index@(_ZN2at6native18elementwise_kernelILi128ELi4EZNS0_15gpu_kernel_implIZZZNS0_16atan_kernel_cudaERNS_18TensorIteratorBaseEENKUlvE0_clEvENKUlvE1_clEvEUlN3c104HalfEE_EEvS4_RKT_EUliE_EEviT1_)
        /*02fc*/ 	.word	0x00000000


	//----- nvinfo : EIATTR_MIN_STACK_SIZE
	.align		4
.L_165:
        /*0300*/ 	.byte	0x04, 0x12
        /*0302*/ 	.short	(.L_167 - .L_166)
	.align		4
.L_166:
        /*0304*/ 	.word	index@(_ZN2at6native27unrolled_elementwise_kernelIZZZNS0_16atan_kernel_cudaERNS_18TensorIteratorBaseEENKUlvE0_clEvENKUlvE1_clEvEUlN3c104HalfEE_St5arrayIPcLm2EELi4E23TrivialOffsetCalculatorILi1EjESD_NS0_6memory12LoadWithCastILi1EEENSE_13StoreWithCastILi1EEEEEviT_T0_T2_T3_T4_T5_)
        /*0308*/ 	.word	0x00000000


	//----- nvinfo : EIATTR_MIN_STACK_SIZE
	.align		4
.L_167:
        /*030c*/ 	.byte	0x04, 0x12
        /*030e*/ 	.short	(.L_169 - .L_168)
	.align		4
.L_168:
        /*0310*/ 	.word	index@(_ZN2at6native18elementwise_kernelILi128ELi4EZNS0_22gpu_kernel_impl_nocastIZZZNS0_16atan_kernel_cudaERNS_18TensorIteratorBaseEENKUlvE0_clEvENKUlvE1_clEvEUlN3c104HalfEE_EEvS4_RKT_EUliE_EEviT1_)
        /*0314*/ 	.word	0x00000000


	//----- nvinfo : EIATTR_MIN_STACK_SIZE
	.align		4
.L_169:
        /*0318*/ 	.byte	0x04, 0x12
        /*031a*/ 	.short	(.L_171 - .L_170)
	.align		4
.L_170:
        /*031c*/ 	.word	index@(_ZN2at6native27unrolled_elementwise_kernelIZZZNS0_16atan_kernel_cudaERNS_18TensorIteratorBaseEENKUlvE0_clEvENKUlvE1_clEvEUlN3c104HalfEE_St5arrayIPcLm2EELi4E23TrivialOffsetCalculatorILi1EjESD_NS0_6memory15LoadWithoutCastENSE_16StoreWithoutCastEEEviT_T0_T2_T3_T4_T5_)
        /*0320*/ 	.word	0x00000000


	//----- nvinfo : EIATTR_MIN_STACK_SIZE
	.align		4
.L_171:
        /*0324*/ 	.byte	0x04, 0x12
        /*0326*/ 	.short	(.L_173 - .L_172)
	.align		4
.L_172:
        /*0328*/ 	.word	index@(_ZN2at6native29vectorized_elementwise_kernelILi2EZZZNS0_16atan_kernel_cudaERNS_18TensorIteratorBaseEENKUlvE0_clEvENKUlvE1_clEvEUlN3c104HalfEE_St5arrayIPcLm2EEEEviT0_T1_)
        /*032c*/ 	.word	0x00000000


	//----- nvinfo : EIATTR_MIN_STACK_SIZE
	.align		4
.L_173:
        /*0330*/ 	.byte	0x04, 0x12
        /*0332*/ 	.short	(.L_175 - .L_174)
	.align		4
.L_174:
        /*0334*/ 	.word	index@(_ZN2at6native29vectorized_elementwise_kernelILi4EZZZNS0_16atan_kernel_cudaERNS_18TensorIteratorBaseEENKUlvE0_clEvENKUlvE1_clEvEUlN3c104HalfEE_St5arrayIPcLm2EEEEviT0_T1_)
        /*0338*/ 	.word	0x00000000


	//----- nvinfo : EIATTR_MIN_STACK_SIZE
	.align		4
.L_175:
        /*033c*/ 	.byte	0x04, 0x12
        /*033e*/ 	.short	(.L_177 - .L_176)
	.align		4
.L_176:
        /*0340*/ 	.word	index@(_ZN2at6native29vectorized_elementwise_kernelILi8EZZZNS0_16atan_kernel_cudaERNS_18TensorIteratorBaseEENKUlvE0_clEvENKUlvE1_clEvEUlN3c104HalfEE_St5arrayIPcLm2EEEEviT0_T1_)
        /*0344*/ 	.word	0x00000000


	//----- nvinfo : EIATTR_MIN_STACK_SIZE
	.align		4
.L_177:
        /*0348*/ 	.byte	0x04, 0x12
        /*034a*/ 	.short	(.L_179 - .L_178)
	.align		4
.L_178:
        /*034c*/ 	.word	index@(_ZN2at6native18elementwise_kernelILi128ELi4EZNS0_15gpu_kernel_implIZZZNS0_16atan_kernel_cudaERNS_18TensorIteratorBaseEENKUlvE0_clEvENKUlvE0_clEvEUlfE_EEvS4_RKT_EUliE_EEviT1_)
        /*0350*/ 	.word	0x00000000


	//----- nvinfo : EIATTR_MIN_STACK_SIZE
	.align		4
.L_179:
        /*0354*/ 	.byte	0x04, 0x12
        /*0356*/ 	.short	(.L_181 - .L_180)
	.align		4
.L_180:
        /*0358*/ 	.word	index@(_ZN2at6native27unrolled_elementwise_kernelIZZZNS0_16atan_kernel_cudaERNS_18TensorIteratorBaseEENKUlvE0_clEvENKUlvE0_clEvEUlfE_St5arrayIPcLm2EELi4E23TrivialOffsetCalculatorILi1EjESB_NS0_6memory12LoadWithCastILi1EEENSC_13StoreWithCastILi1EEEEEviT_T0_T2_T3_T4_T5_)
        /*035c*/ 	.word	0x00000000


	//----- nvinfo : EIATTR_MIN_STACK_SIZE
	.align		4
.L_181:
        /*0360*/ 	.byte	0x04, 0x12
        /*0362*/ 	.short	(.L_183 - .L_182)
	.align		4
.L_182:
        /*0364*/ 	.word	index@(_ZN2at6native18elementwise_kernelILi128ELi2EZNS0_22gpu_kernel_impl_nocastIZZZNS0_16atan_kernel_cudaERNS_18TensorIteratorBaseEENKUlvE0_clEvENKUlvE0_clEvEUlfE_EEvS4_RKT_EUliE_EEviT1_)
        /*0368*/ 	.word	0x00000000


	//----- nvinfo : EIATTR_MIN_STACK_SIZE
	.align		4
.L_183:
        /*036c*/ 	.byte	0x04, 0x12
        /*036e*/ 	.short	(.L_185 - .L_184)
	.align		4
.L_184:
        /*0370*/ 	.word	index@(_ZN2at6native27unrolled_elementwise_kernelIZZZNS0_16atan_kernel_cudaERNS_18TensorIteratorBaseEENKUlvE0_clEvENKUlvE0_clEvEUlfE_St5arrayIPcLm2EELi4E23TrivialOffsetCalculatorILi1EjESB_NS0_6memory15LoadWithoutCastENSC_16StoreWithoutCastEEEviT_T0_T2_T3_T4_T5_)
        /*0374*/ 	.word	0x00000000


	//----- nvinfo : EIATTR_MIN_STACK_SIZE
	.align		4
.L_185:
        /*0378*/ 	.byte	0x04, 0x12
        /*037a*/ 	.short	(.L_187 - .L_186)
	.align		4
.L_186:
        /*037c*/ 	.word	index@(_ZN2at6native29vectorized_elementwise_kernelILi2EZZZNS0_16atan_kernel_cudaERNS_18TensorIteratorBaseEENKUlvE0_clEvENKUlvE0_clEvEUlfE_St5arrayIPcLm2EEEEviT0_T1_)
        /*0380*/ 	.word	0x00000000


	//----- nvinfo : EIATTR_MIN_STACK_SIZE
	.align		4
.L_187:
        /*0384*/ 	.byte	0x04, 0x12
        /*0386*/ 	.short	(.L_189 - .L_188)
	.align		4
.L_188:
        /*0388*/ 	.word	index@(_ZN2at6native29vectorized_elementwise_kernelILi4EZZZNS0_16atan_kernel_cudaERNS_18TensorIteratorBaseEENKUlvE0_clEvENKUlvE0_clEvEUlfE_St5arrayIPcLm2EEEEviT0_T1_)
        /*038c*/ 	.word	0x00000000


	//----- nvinfo : EIATTR_MIN_STACK_SIZE
	.align		4
.L_189:
        /*0390*/ 	.byte	0x04, 0x12
        /*0392*/ 	.short	(.L_191 - .L_190)
	.align		4
.L_190:
        /*0394*/ 	.word	index@(_ZN2at6native29vectorized_elementwise_kernelILi8EZZZNS0_16atan_kernel_cudaERNS_18TensorIteratorBaseEENKUlvE0_clEvENKUlvE0_clEvEUlfE_St5arrayIPcLm2EEEEviT0_T1_)
        /*0398*/ 	.word	0x00000000


	//----- nvinfo : EIATTR_MIN_STACK_SIZE
	.align		4
.L_191:
        /*039c*/ 	.byte	0x04, 0x12
        /*039e*/ 	.short	(.L_193 - .L_192)
	.align		4
.L_192:
        /*03a0*/ 	.word	index@(_ZN2at6native18elementwise_kernelILi128ELi4EZNS0_15gpu_kernel_implIZZZNS0_16atan_kernel_cudaERNS_18TensorIteratorBaseEENKUlvE0_clEvENKUlvE_clEvEUldE_EEvS4_RKT_EUliE_EEviT1_)
        /*03a4*/ 	.word	0x00000000


	//----- nvinfo : EIATTR_MIN_STACK_SIZE
	.align		4
.L_193:
        /*03a8*/ 	.byte	0x04, 0x12
        /*03aa*/ 	.short	(.L_195 - .L_194)
	.align		4
.L_194:
        /*03ac*/ 	.word	index@(_ZN2at6native27unrolled_elementwise_kernelIZZZNS0_16atan_kernel_cudaERNS_18TensorIteratorBaseEENKUlvE0_clEvENKUlvE_clEvEUldE_St5arrayIPcLm2EELi4E23TrivialOffsetCalculatorILi1EjESB_NS0_6memory12LoadWithCastILi1EEENSC_13StoreWithCastILi1EEEEEviT_T0_T2_T3_T4_T5_)
        /*03b0*/ 	.word	0x00000000


	//----- nvinfo : EIATTR_MIN_STACK_SIZE
	.align		4
.L_195:
        /*03b4*/ 	.byte	0x04, 0x12
        /*03b6*/ 	.short	(.L_197 - .L_196)
	.align		4
.L_196:
        /*03b8*/ 	.word	index@(_ZN2at6native18elementwise_kernelILi128ELi2EZNS0_22gpu_kernel_impl_nocastIZZZNS0_16atan_kernel_cudaERNS_18TensorIteratorBaseEENKUlvE0_clEvENKUlvE_clEvEUldE_EEvS4_RKT_EUliE_EEviT1_)
        /*03bc*/ 	.word	0x00000000


	//----- nvinfo : EIATTR_MIN_STACK_SIZE
	.align		4
.L_197:
        /*03c0*/ 	.byte	0x04, 0x12
        /*03c2*/ 	.short	(.L_199 - .L_198)
	.align		4
.L_198:
        /*03c4*/ 	.word	index@(_ZN2at6native27unrolled_elementwise_kernelIZZZNS0_16atan_kernel_cudaERNS_18TensorIteratorBaseEENKUlvE0_clEvENKUlvE_clEvEUldE_St5arrayIPcLm2EELi4E23TrivialOffsetCalculatorILi1EjESB_NS0_6memory15LoadWithoutCastENSC_16StoreWithoutCastEEEviT_T0_T2_T3_T4_T5_)
        /*03c8*/ 	.word	0x00000000


	//----- nvinfo : EIATTR_MIN_STACK_SIZE
	.align		4
.L_199:
        /*03cc*/ 	.byte	0x04, 0x12
        /*03ce*/ 	.short	(.L_201 - .L_200)
	.align		4
.L_200:
        /*03d0*/ 	.word	index@(_ZN2at6native29vectorized_elementwise_kernelILi2EZZZNS0_16atan_kernel_cudaERNS_18TensorIteratorBaseEENKUlvE0_clEvENKUlvE_clEvEUldE_St5arrayIPcLm2EEEEviT0_T1_)
        /*03d4*/ 	.word	0x00000000


	//----- nvinfo : EIATTR_MIN_STACK_SIZE
	.align		4
.L_201:
        /*03d8*/ 	.byte	0x04, 0x12
        /*03da*/ 	.short	(.L_203 - .L_202)
	.align		4
.L_202:
        /*03dc*/ 	.word	index@(_ZN2at6native29vectorized_elementwise_kernelILi4EZZZNS0_16atan_kernel_cudaERNS_18TensorIteratorBaseEENKUlvE0_clEvENKUlvE_clEvEUldE_St5arrayIPcLm2EEEEviT0_T1_)
        /*03e0*/ 	.word	0x00000000


	//----- nvinfo : EIATTR_MIN_STACK_SIZE
	.align		4
.L_203:
        /*03e4*/ 	.byte	0x04, 0x12
        /*03e6*/ 	.short	(.L_205 - .L_204)
	.align		4
.L_204:
        /*03e8*/ 	.word	index@(_ZN2at6native29vectorized_elementwise_kernelILi8EZZZNS0_16atan_kernel_cudaERNS_18TensorIteratorBaseEENKUlvE0_clEvENKUlvE_clEvEUldE_St5arrayIPcLm2EEEEviT0_T1_)
        /*03ec*/ 	.word	0x00000000
.L_205:


//--------------------- .nv.compat                --------------------------
	.section	.nv.compat,"",@"SHT_CUDA_COMPAT_INFO"
	.align	4
        /*0000*/ 	.byte	0x02, 0x09, 0x00, 0x00, 0x02, 0x02, 0x01, 0x00, 0x02, 0x05, 0x05, 0x00, 0x03, 0x07, 0x01, 0x01
        /*0010*/ 	.byte	0x02, 0x03, 0x00, 0x00, 0x02, 0x06, 0x01, 0x00, 0x04, 0x0b, 0x08, 0x00, 0x00, 0x00, 0x00, 0x00
        /*0020*/ 	.byte	0x00, 0x00, 0x00, 0x00


//--------------------- .nv.info._ZN2at6native18elementwise_kernelILi128ELi4EZNS0_15gpu_kernel_implIZZZNS0_16atan_kernel_cudaERNS_18TensorIteratorBaseEENKUlvE0_clEvENKUlvE2_clEvEUlN3c108BFloat16EE_EEvS4_RKT_EUliE_EEviT1_ --------------------------
	.section	.nv.info._ZN2at6native18elementwise_kernelILi128ELi4EZNS0_15gpu_kernel_implIZZZNS0_16atan_kernel_cudaERNS_18TensorIteratorBaseEENKUlvE0_clEvENKUlvE2_clEvEUlN3c108BFloat16EE_EEvS4_RKT_EUliE_EEviT1_,"",@"SHT_CUDA_INFO"
	.sectionflags	@""
	.align	4


	//----- nvinfo : EIATTR_CUDA_API_VERSION
	.align		4
        /*0000*/ 	.byte	0x04, 0x37
        /*0002*/ 	.short	(.L_207 - .L_206)
.L_206:
        /*0004*/ 	.word	0x00000082


	//----- nvinfo : EIATTR_KPARAM_INFO
	.align		4
.L_207:
        /*0008*/ 	.byte	0x04, 0x17
        /*000a*/ 	.short	(.L_209 - .L_208)
.L_208:
        /*000c*/ 	.word	0x00000000
        /*0010*/ 	.short	0x0001
        /*0012*/ 	.short	0x0008
        /*0014*/ 	.byte	0x00, 0xf0, 0x61, 0x08


	//----- nvinfo : EIATTR_KPARAM_INFO
	.align		4
.L_209:
        /*0018*/ 	.byte	0x04, 0x17
        /*001a*/ 	.short	(.L_211 - .L_210)
.L_210:
        /*001c*/ 	.word	0x00000000
        /*0020*/ 	.short	0x0000
        /*0022*/ 	.short	0x0000
        /*0024*/ 	.byte	0x00, 0xf0, 0x11, 0x00


	//----- nvinfo : EIATTR_SPARSE_MMA_MASK
	.align		4
.L_211:
        /*0028*/ 	.byte	0x03, 0x50
        /*002a*/ 	.short	0x0000


	//----- nvinfo : EIATTR_MAXREG_COUNT
	.align		4
        /*002c*/ 	.byte	0x03, 0x1b
        /*002e*/ 	.short	0x0080


	//----- nvinfo : EIATTR_EXTERNS
	.align		4
        /*0030*/ 	.byte	0x04, 0x0f
        /*0032*/ 	.short	(.L_213 - .L_212)


	//   ....[0]....
	.align		4
.L_212:
        /*0034*/ 	.word	index@(__assertfail)


	//----- nvinfo : EIATTR_MERCURY_ISA_VERSION
	.align		4
.L_213:
        /*0038*/ 	.byte	0x03, 0x5f
        /*003a*/ 	.short	0x0101


	//----- nvinfo : EIATTR_SYSCALL_OFFSETS
	.align		4
        /*003c*/ 	.byte	0x04, 0x46
        /*003e*/ 	.short	(.L_215 - .L_214)


	//   ....[0]....
.L_214:
        /*0040*/ 	.word	0x000022f0


	//   ....[1]....
        /*0044*/ 	.word	0x000033b0


	//   ....[2]....
        /*0048*/ 	.word	0x000056e0


	//   ....[3]....
        /*004c*/ 	.word	0x000067a0


	//   ....[4]....
        /*0050*/ 	.word	0x00008ac0


	//   ....[5]....
        /*0054*/ 	.word	0x00009b80


	//   ....[6]....
        /*0058*/ 	.word	0x0000be90


	//   ....[7]....
        /*005c*/ 	.word	0x0000cf50


	//----- nvinfo : EIATTR_EXIT_INSTR_OFFSETS
	.align		4
.L_215:
        /*0060*/ 	.byte	0x04, 0x1c
        /*0062*/ 	.short	(.L_217 - .L_216)


	//   ....[0]....
.L_216:
        /*0064*/ 	.word	0x00009c50


	//   ....[1]....
        /*0068*/ 	.word	0x0000c180


	//   ....[2]....
        /*006c*/ 	.word	0x0000c1c0


	//   ....[3]....
        /*0070*/ 	.word	0x0000c260


	//   ....[4]....
        /*0074*/ 	.word	0x0000c2a0


	//   ....[5]....
        /*0078*/ 	.word	0x0000c2e0


	//   ....[6]....
        /*007c*/ 	.word	0x0000c370


	//   ....[7]....
        /*0080*/ 	.word	0x0000c3b0


	//   ....[8]....
        /*0084*/ 	.word	0x0000c450


	//   ....[9]....
        /*0088*/ 	.word	0x0000c4a0


	//   ....[10]....
        /*008c*/ 	.word	0x0000c4f0


	//   ....[11]....
        /*0090*/ 	.word	0x0000c5c0


	//   ....[12]....
        /*0094*/ 	.word	0x0000c620


	//   ....[13]....
        /*0098*/ 	.word	0x0000c7b0


	//   ....[14]....
        /*009c*/ 	.word	0x0000c910


	//   ....[15]....
        /*00a0*/ 	.word	0x0000c930


	//   ....[16]....
        /*00a4*/ 	.word	0x0000c9f0


	//   ....[17]....
        /*00a8*/ 	.word	0x0000cb70


	//   ....[18]....
        /*00ac*/ 	.word	0x0000ccf0


	//   ....[19]....
        /*00b0*/ 	.word	0x0000ce50


	//   ....[20]....
        /*00b4*/ 	.word	0x0000cf60


	//   ....[21]....
        /*00b8*/ 	.word	0x0000cfa0


	//   ....[22]....
        /*00bc*/ 	.word	0x0000cfe0


	//----- nvinfo : EIATTR_MAX_THREADS
	.align		4
.L_217:
        /*00c0*/ 	.byte	0x04, 0x05
        /*00c2*/ 	.short	(.L_219 - .L_218)
.L_218:
        /*00c4*/ 	.word	0x00000080
        /*00c8*/ 	.word	0x00000001
        /*00cc*/ 	.word	0x00000001


	//----- nvinfo : EIATTR_CRS_STACK_SIZE
	.align		4
.L_219:
        /*00d0*/ 	.byte	0x04, 0x1e
        /*00d2*/ 	.short	(.L_221 - .L_220)
.L_220:
        /*00d4*/ 	.word	0x00000000


	//----- nvinfo : EIATTR_CBANK_PARAM_SIZE
	.align		4
.L_221:
        /*00d8*/ 	.byte	0x03, 0x19
        /*00da*/ 	.short	0x0220


	//----- nvinfo : EIATTR_PARAM_CBANK
	.align		4
        /*00dc*/ 	.byte	0x04, 0x0a
        /*00de*/ 	.short	(.L_223 - .L_222)
	.align		4
.L_222:
        /*00e0*/ 	.word	index@(.nv.constant0._ZN2at6native18elementwise_kernelILi128ELi4EZNS0_15gpu_kernel_implIZZZNS0_16atan_kernel_cudaERNS_18TensorIteratorBaseEENKUlvE0_clEvENKUlvE2_clEvEUlN3c108BFloat16EE_EEvS4_RKT_EUliE_EEviT1_)
        /*00e4*/ 	.short	0x0210
        /*00e6*/ 	.short	0x0220


	//----- nvinfo : EIATTR_SW_WAR
	.align		4
.L_223:
        /*00e8*/ 	.byte	0x04, 0x36
        /*00ea*/ 	.short	(.L_225 - .L_224)
.L_224:
        /*00ec*/ 	.word	0x00000008
.L_225:


//--------------------- .nv.info._ZN2at6native27unrolled_elementwise_kernelIZZZNS0_16atan_kernel_cudaERNS_18TensorIteratorBaseEENKUlvE0_clEvENKUlvE2_clEvEUlN3c108BFloat16EE_St5arrayIPcLm2EELi4E23TrivialOffsetCalculatorILi1EjESD_NS0_6memory12LoadWithCastILi1EEENSE_13StoreWithCastILi1EEEEEviT_T0_T2_T3_T4_T5_ --------------------------
	.section	.nv.info._ZN2at6native27unrolled_elementwise_kernelIZZZNS0_16atan_kernel_cudaERNS_18TensorIteratorBaseEENKUlvE0_clEvENKUlvE2_clEvEUlN3c108BFloat16EE_St5arrayIPcLm2EELi4E23TrivialOffsetCalculatorILi1EjESD_NS0_6memory12LoadWithCastILi1EEENSE_13StoreWithCastILi1EEEEEviT_T0_T2_T3_T4_T5_,"",@"SHT_CUDA_INFO"
	.sectionflags	@""
	.align	4


	//----- nvinfo : EIATTR_CUDA_API_VERSION
	.align		4
        /*0000*/ 	.byte	0x04, 0x37
        /*0002*/ 	.short	(.L_227 - .L_226)
.L_226:
        /*0004*/ 	.word	0x00000082


	//----- nvinfo : EIATTR_KPARAM_INFO
	.align		4
.L_227:
        /*0008*/ 	.byte	0x04, 0x17
        /*000a*/ 	.short	(.L_229 - .L_228)
.L_228:
        /*000c*/ 	.word	0x00000000
        /*0010*/ 	.short	0x0006
        /*0012*/ 	.short	0x0024
        /*0014*/ 	.byte	0x00, 0xf0, 0x21, 0x00


	//----- nvinfo : EIATTR_KPARAM_INFO
	.align		4
.L_229:
        /*0018*/ 	.byte	0x04, 0x17
        /*001a*/ 	.short	(.L_231 - .L_230)
.L_230:
        /*001c*/ 	.word	0x00000000
        /*0020*/ 	.short	0x0005
        /*0022*/ 	.short	0x001c
        /*0024*/ 	.byte	0x00, 0xf0, 0x21, 0x00


	//----- nvinfo : EIATTR_KPARAM_INFO
	.align		4
.L_231:
        /*0028*/ 	.byte	0x04, 0x17
        /*002a*/ 	.short	(.L_233 - .L_232)
.L_232:
        /*002c*/ 	.word	0x00000000
        /*0030*/ 	.short	0x0004
        /*0032*/ 	.short	0x0019
        /*0034*/ 	.byte	0x00, 0xf0, 0x05, 0x00


	//----- nvinfo : EIATTR_KPARAM_INFO
	.align		4
.L_233:
        /*0038*/ 	.byte	0x04, 0x17
        /*003a*/ 	.short	(.L_235 - .L_234)
.L_234:
        /*003c*/ 	.word	0x00000000
        /*0040*/ 	.short	0x0003
        /*0042*/ 	.short	0x0018
        /*0044*/ 	.byte	0x00, 0xf0, 0x05, 0x00


	//----- nvinfo : EIATTR_KPARAM_INFO
	.align		4
.L_235:
        /*0048*/ 	.byte	0x04, 0x17
        /*004a*/ 	.short	(.L_237 - .L_236)
.L_236:
        /*004c*/ 	.word	0x00000000
        /*0050*/ 	.short	0x0002
        /*0052*/ 	.short	0x0008
        /*0054*/ 	.byte	0x00, 0xf0, 0x41, 0x00


	//----- nvinfo : EIATTR_KPARAM_INFO
	.align		4
.L_237:
        /*0058*/ 	.byte	0x04, 0x17
        /*005a*/ 	.short	(.L_239 - .L_238)
.L_238:
        /*005c*/ 	.word	0x00000000
        /*0060*/ 	.short	0x0001
        /*0062*/ 	.short	0x0004
        /*0064*/ 	.byte	0x00, 0xf0, 0x05, 0x00


	//----- nvinfo : EIATTR_KPARAM_INFO
	.align		4
.L_239:
        /*0068*/ 	.byte	0x04, 0x17
        /*006a*/ 	.short	(.L_241 - .L_240)
.L_240:
        /*006c*/ 	.word	0x00000000
        /*0070*/ 	.short	0x0000
        /*0072*/ 	.short	0x0000
        /*0074*/ 	.byte	0x00, 0xf0, 0x11, 0x00


	//----- nvinfo : EIATTR_SPARSE_MMA_MASK
	.align		4
.L_241:
        /*0078*/ 	.byte	0x03, 0x50
        /*007a*/ 	.short	0x0000


	//----- nvinfo : EIATTR_MAXREG_COUNT
	.align		4
        /*007c*/ 	.byte	0x03, 0x1b
        /*007e*/ 	.short	0x00ff


	//----- nvinfo : EIATTR_EXTERNS
	.align		4
        /*0080*/ 	.byte	0x04, 0x0f
        /*0082*/ 	.short	(.L_243 - .L_242)


	//   ....[0]....
	.align		4
.L_242:
        /*0084*/ 	.word	index@(__assertfail)


	//----- nvinfo : EIATTR_MERCURY_ISA_VERSION
	.align		4
.L_243:
        /*0088*/ 	.byte	0x03, 0x5f
        /*008a*/ 	.short	0x0101


	//----- nvinfo : EIATTR_SYSCALL_OFFSETS
	.align		4
        /*008c*/ 	.byte	0x04, 0x46
        /*008e*/ 	.short	(.L_245 - .L_244)


	//   ....[0]....
.L_244:
        /*0090*/ 	.word	0x000010e0


	//   ....[1]....
        /*0094*/ 	.word	0x00002220


	//   ....[2]....
        /*0098*/ 	.word	0x00003370


	//   ....[3]....
        /*009c*/ 	.word	0x00004490


	//   ....[4]....
        /*00a0*/ 	.word	0x00005c50


	//   ....[5]....
        /*00a4*/ 	.word	0x00006c70


	//   ....[6]....
        /*00a8*/ 	.word	0x00007c50


	//   ....[7]....
        /*00ac*/ 	.word	0x00008c30


	//----- nvinfo : EIATTR_EXIT_INSTR_OFFSETS
	.align		4
.L_245:
        /*00b0*/ 	.byte	0x04, 0x1c
        /*00b2*/ 	.short	(.L_247 - .L_246)


	//   ....[0]....
.L_246:
        /*00b4*/ 	.word	0x00007d10


	//   ....[1]....
        /*00b8*/ 	.word	0x00007e60


	//   ....[2]....
        /*00bc*/ 	.word	0x00007ea0


	//   ....[3]....
        /*00c0*/ 	.word	0x00007f40


	//   ....[4]....
        /*00c4*/ 	.word	0x00007f80


	//   ....[5]....
        /*00c8*/ 	.word	0x00007fc0


	//   ....[6]....
        /*00cc*/ 	.word	0x00008050


	//   ....[7]....
        /*00d0*/ 	.word	0x00008090


	//   ....[8]....
        /*00d4*/ 	.word	0x00008130


	//   ....[9]....
        /*00d8*/ 	.word	0x00008180


	//   ....[10]....
        /*00dc*/ 	.word	0x000081d0


	//   ....[11]....
        /*00e0*/ 	.word	0x000082a0


	//   ....[12]....
        /*00e4*/ 	.word	0x00008300


	//   ....[13]....
        /*00e8*/ 	.word	0x00008490


	//   ....[14]....
        /*00ec*/ 	.word	0x000085f0


	//   ....[15]....
        /*00f0*/ 	.word	0x00008610


	//   ....[16]....
        /*00f4*/ 	.word	0x000086d0


	//   ....[17]....
        /*00f8*/ 	.word	0x00008850


	//   ....[18]....
        /*00fc*/ 	.word	0x000089d0


	//   ....[19]....
        /*0100*/ 	.word	0x00008b30


	//   ....[20]....
        /*0104*/ 	.word	0x00008c40


	//   ....[21]....
        /*0108*/ 	.word	0x00008c80


	//   ....[22]....
        /*010c*/ 	.word	0x00008cc0


	//----- nvinfo : EIATTR_MAX_THREADS
	.align		4
.L_247:
        /*0110*/ 	.byte	0x04, 0x05
        /*0112*/ 	.short	(.L_249 - .L_248)
.L_248:
        /*0114*/ 	.word	0x00000080
        /*0118*/ 	.word	0x00000001
        /*011c*/ 	.word	0x00000001


	//----- nvinfo : EIATTR_CRS_STACK_SIZE
	.align		4
.L_249:
        /*0120*/ 	.byte	0x04, 0x1e
        /*0122*/ 	.short	(.L_251 - .L_250)
.L_250:
        /*0124*/ 	.word	0x00000000


	//----- nvinfo : EIATTR_CBANK_PARAM_SIZE
	.align		4
.L_251:
        /*0128*/ 	.byte	0x03, 0x19
        /*012a*/ 	.short	0x002c


	//----- nvinfo : EIATTR_PARAM_CBANK
	.align		4
        /*012c*/ 	.byte	0x04, 0x0a
        /*012e*/ 	.short	(.L_253 - .L_252)
	.align		4
.L_252:
        /*0130*/ 	.word	index@(.nv.constant0._ZN2at6native27unrolled_elementwise_kernelIZZZNS0_16atan_kernel_cudaERNS_18TensorIteratorBaseEENKUlvE0_clEvENKUlvE2_clEvEUlN3c108BFloat16EE_St5arrayIPcLm2EELi4E23TrivialOffsetCalculatorILi1EjESD_NS0_6memory12LoadWithCastILi1EEENSE_13StoreWithCastILi1EEEEEviT_T0_T2_T3_T4_T5_)
        /*0134*/ 	.short	0x0210
        /*0136*/ 	.short	0x002c


	//----- nvinfo : EIATTR_SW_WAR
	.align		4
.L_253:
        /*0138*/ 	.byte	0x04, 0x36
        /*013a*/ 	.short	(.L_255 - .L_254)
.L_254:
        /*013c*/ 	.word	0x00000008
.L_255:


//--------------------- .nv.info._ZN2at6native18elementwise_kernelILi128ELi4EZNS0_22gpu_kernel_impl_nocastIZZZNS0_16atan_kernel_cudaERNS_18TensorIteratorBaseEENKUlvE0_clEvENKUlvE2_clEvEUlN3c108BFloat16EE_EEvS4_RKT_EUliE_EEviT1_ --------------------------
	.section	.nv.info._ZN2at6native18elementwise_kernelILi128ELi4EZNS0_22gpu_kernel_impl_nocastIZZZNS0_16atan_kernel_cudaERNS_18TensorIteratorBaseEENKUlvE0_clEvENKUlvE2_clEvEUlN3c108BFloat16EE_EEvS4_RKT_EUliE_EEviT1_,"",@"SHT_CUDA_INFO"
	.sectionflags	@""
	.align	4


	//----- nvinfo : EIATTR_CUDA_API_VERSION
	.align		4
        /*0000*/ 	.byte	0x04, 0x37
        /*0002*/ 	.short	(.L_257 - .L_256)
.L_256:
        /*0004*/ 	.word	0x00000082


	//----- nvinfo : EIATTR_KPARAM_INFO
	.align		4
.L_257:
        /*0008*/ 	.byte	0x04, 0x17
        /*000a*/ 	.short	(.L_259 - .L_258)
.L_258:
        /*000c*/ 	.word	0x00000000
        /*0010*/ 	.short	0x0001
        /*0012*/ 	.short	0x0008
        /*0014*/ 	.byte	0x00, 0xf0, 0x61, 0x08


	//----- nvinfo : EIATTR_KPARAM_INFO
	.align		4
.L_259:
        /*0018*/ 	.byte	0x04, 0x17
        /*001a*/ 	.short	(.L_261 - .L_260)
.L_260:
        /*001c*/ 	.word	0x00000000
        /*0020*/ 	.short	0x0000
        /*0022*/ 	.short	0x0000
        /*0024*/ 	.byte	0x00, 0xf0, 0x11, 0x00


	//----- nvinfo : EIATTR_SPARSE_MMA_MASK
	.align		4
.L_261:
        /*0028*/ 	.byte	0x03, 0x50
        /*002a*/ 	.short	0x0000


	//----- nvinfo : EIATTR_MAXREG_COUNT
	.align		4
        /*002c*/ 	.byte	0x03, 0x1b
        /*002e*/ 	.short	0x0080


	//----- nvinfo : EIATTR_MERCURY_ISA_VERSION
	.align		4
        /*0030*/ 	.byte	0x03, 0x5f
        /*0032*/ 	.short	0x0101


	//----- nvinfo : EIATTR_EXIT_INSTR_OFFSETS
	.align		4
        /*0034*/ 	.byte	0x04, 0x1c
        /*0036*/ 	.short	(.L_263 - .L_262)


	//   ....[0]....
.L_262:
        /*0038*/ 	.word	0x00003f50


	//   ....[1]....
        /*003c*/ 	.word	0x00005410


	//----- nvinfo : EIATTR_MAX_THREADS
	.align		4
.L_263:
        /*0040*/ 	.byte	0x04, 0x05
        /*0042*/ 	.short	(.L_265 - .L_264)
.L_264:
        /*0044*/ 	.word	0x00000080
        /*0048*/ 	.word	0x00000001
        /*004c*/ 	.word	0x00000001


	//----- nvinfo : EIATTR_CRS_STACK_SIZE
	.align		4
.L_265:
        /*0050*/ 	.byte	0x04, 0x1e
        /*0052*/ 	.short	(.L_267 - .L_266)
.L_266:
        /*0054*/ 	.word	0x00000000


	//----- nvinfo : EIATTR_CBANK_PARAM_SIZE
	.align		4
.L_267:
        /*0058*/ 	.byte	0x03, 0x19
        /*005a*/ 	.short	0x0220


	//----- nvinfo : EIATTR_PARAM_CBANK
	.align		4
        /*005c*/ 	.byte	0x04, 0x0a
        /*005e*/ 	.short	(.L_269 - .L_268)
	.align		4
.L_268:
        /*0060*/ 	.word	index@(.nv.constant0._ZN2at6native18elementwise_kernelILi128ELi4EZNS0_22gpu_kernel_impl_nocastIZZZNS0_16atan_kernel_cudaERNS_18TensorIteratorBaseEENKUlvE0_clEvENKUlvE2_clEvEUlN3c108BFloat16EE_EEvS4_RKT_EUliE_EEviT1_)
        /*0064*/ 	.short	0x0210
        /*0066*/ 	.short	0x0220


	//----- nvinfo : EIATTR_SW_WAR
	.align		4
.L_269:
        /*0068*/ 	.byte	0x04, 0x36
        /*006a*/ 	.short	(.L_271 - .L_270)
.L_270:
        /*006c*/ 	.word	0x00000008
.L_271:


//--------------------- .nv.info._ZN2at6native27unrolled_elementwise_kernelIZZZNS0_16atan_kernel_cudaERNS_18TensorIteratorBaseEENKUlvE0_clEvENKUlvE2_clEvEUlN3c108BFloat16EE_St5arrayIPcLm2EELi4E23TrivialOffsetCalculatorILi1EjESD_NS0_6memory15LoadWithoutCastENSE_16StoreWithoutCastEEEviT_T0_T2_T3_T4_T5_ --------------------------
	.section	.nv.info._ZN2at6native27unrolled_elementwise_kernelIZZZNS0_16atan_kernel_cudaERNS_18TensorIteratorBaseEENKUlvE0_clEvENKUlvE2_clEvEUlN3c108BFloat16EE_St5arrayIPcLm2EELi4E23TrivialOffsetCalculatorILi1EjESD_NS0_6memory15LoadWithoutCastENSE_16StoreWithoutCastEEEviT_T0_T2_T3_T4_T5_,"",@"SHT_CUDA_INFO"
	.sectionflags	@""
	.align	4


	//----- nvinfo : EIATTR_CUDA_API_VERSION
	.align		4
        /*0000*/ 	.byte	0x04, 0x37
        /*0002*/ 	.short	(.L_273 - .L_272)
.L_272:
        /*0004*/ 	.word	0x00000082


	//----- nvinfo : EIATTR_KPARAM_INFO
	.align		4
.L_273:
        /*0008*/ 	.byte	0x04, 0x17
        /*000a*/ 	.short	(.L_275 - .L_274)
.L_274:
        /*000c*/ 	.word	0x00000000
        /*0010*/ 	.short	0x0006
        /*0012*/ 	.short	0x001b
        /*0014*/ 	.byte	0x00, 0xf0, 0x05, 0x00


	//----- nvinfo : EIATTR_KPARAM_INFO
	.align		4
.L_275:
        /*0018*/ 	.byte	0x04, 0x17
        /*001a*/ 	.short	(.L_277 - .L_276)
.L_276:
        /*001c*/ 	.word	0x00000000
        /*0020*/ 	.short	0x0005
        /*0022*/ 	.short	0x001a
        /*0024*/ 	.byte	0x00, 0xf0, 0x05, 0x00


	//----- nvinfo : EIATTR_KPARAM_INFO
	.align		4
.L_277:
        /*0028*/ 	.byte	0x04, 0x17
        /*002a*/ 	.short	(.L_279 - .L_278)
.L_278:
        /*002c*/ 	.word	0x00000000
        /*0030*/ 	.short	0x0004
        /*0032*/ 	.short	0x0019
        /*0034*/ 	.byte	0x00, 0xf0, 0x05, 0x00


	//----- nvinfo : EIATTR_KPARAM_INFO
	.align		4
.L_279:
        /*0038*/ 	.byte	0x04, 0x17
        /*003a*/ 	.short	(.L_281 - .L_280)
.L_280:
        /*003c*/ 	.word	0x00000000
        /*0040*/ 	.short	0x0003
        /*0042*/ 	.short	0x0018
        /*0044*/ 	.byte	0x00, 0xf0, 0x05, 0x00


	//----- nvinfo : EIATTR_KPARAM_INFO
	.align		4
.L_281:
        /*0048*/ 	.byte	0x04, 0x17
        /*004a*/ 	.short	(.L_283 - .L_282)
.L_282:
        /*004c*/ 	.word	0x00000000
        /*0050*/ 	.short	0x0002
        /*0052*/ 	.short	0x0008
        /*0054*/ 	.byte	0x00, 0xf0, 0x41, 0x00


	//----- nvinfo : EIATTR_KPARAM_INFO
	.align		4
.L_283:
        /*0058*/ 	.byte	0x04, 0x17
        /*005a*/ 	.short	(.L_285 - .L_284)
.L_284:
        /*005c*/ 	.word	0x00000000
        /*0060*/ 	.short	0x0001
        /*0062*/ 	.short	0x0004
        /*0064*/ 	.byte	0x00, 0xf0, 0x05, 0x00


	//----- nvinfo : EIATTR_KPARAM_INFO
	.align		4
.L_285:
        /*0068*/ 	.byte	0x04, 0x17
        /*006a*/ 	.short	(.L_287 - .L_286)
.L_286:
        /*006c*/ 	.word	0x00000000
        /*0070*/ 	.short	0x0000
        /*0072*/ 	.short	0x0000
        /*0074*/ 	.byte	0x00, 0xf0, 0x11, 0x00


	//----- nvinfo : EIATTR_SPARSE_MMA_MASK
	.align		4
.L_287:
        /*0078*/ 	.byte	0x03, 0x50
        /*007a*/ 	.short	0x0000


	//----- nvinfo : EIATTR_MAXREG_COUNT
	.align		4
        /*007c*/ 	.byte	0x03, 0x1b
        /*007e*/ 	.short	0x00ff


	//----- nvinfo : EIATTR_MERCURY_ISA_VERSION
	.align		4
        /*0080*/ 	.byte	0x03, 0x5f
        /*0082*/ 	.short	0x0101


	//----- nvinfo : EIATTR_EXIT_INSTR_OFFSETS
	.align		4
        /*0084*/ 	.byte	0x04, 0x1c
        /*0086*/ 	.short	(.L_289 - .L_288)


	//   ....[0]....
.L_288:
        /*0088*/ 	.word	0x00000a50


	//   ....[1]....
        /*008c*/ 	.word	0x00000aa0


	//----- nvinfo : EIATTR_MAX_THREADS
	.align		4
.L_289:
        /*0090*/ 	.byte	0x04, 0x05
        /*0092*/ 	.short	(.L_291 - .L_290)
.L_290:
        /*0094*/ 	.word	0x00000080
        /*0098*/ 	.word	0x00000001
        /*009c*/ 	.word	0x00000001


	//----- nvinfo : EIATTR_CRS_STACK_SIZE
	.align		4
.L_291:
        /*00a0*/ 	.byte	0x04, 0x1e
        /*00a2*/ 	.short	(.L_293 - .L_292)
.L_292:
        /*00a4*/ 	.word	0x00000000


	//----- nvinfo : EIATTR_CBANK_PARAM_SIZE
	.align		4
.L_293:
        /*00a8*/ 	.byte	0x03, 0x19
        /*00aa*/ 	.short	0x001c


	//----- nvinfo : EIATTR_PARAM_CBANK
	.align		4
        /*00ac*/ 	.byte	0x04, 0x0a
        /*00ae*/ 	.short	(.L_295 - .L_294)
	.align		4
.L_294:
        /*00b0*/ 	.word	index@(.nv.constant0._ZN2at6native27unrolled_elementwise_kernelIZZZNS0_16atan_kernel_cudaERNS_18TensorIteratorBaseEENKUlvE0_clEvENKUlvE2_clEvEUlN3c108BFloat16EE_St5arrayIPcLm2EELi4E23TrivialOffsetCalculatorILi1EjESD_NS0_6memory15LoadWithoutCastENSE_16StoreWithoutCastEEEviT_T0_T2_T3_T4_T5_)
        /*00b4*/ 	.short	0x0210
        /*00b6*/ 	.short	0x001c


	//----- nvinfo : EIATTR_SW_WAR
	.align		4
.L_295:
        /*00b8*/ 	.byte	0x04, 0x36
        /*00ba*/ 	.short	(.L_297 - .L_296)
.L_296:
        /*00bc*/ 	.word	0x00000008
.L_297:


//--------------------- .nv.info._ZN2at6native29vectorized_elementwise_kernelILi2EZZZNS0_16atan_kernel_cudaERNS_18TensorIteratorBaseEENKUlvE0_clEvENKUlvE2_clEvEUlN3c108BFloat16EE_St5arrayIPcLm2EEEEviT0_T1_ --------------------------
	.section	.nv.info._ZN2at6native29vectorized_elementwise_kernelILi2EZZZNS0_16atan_kernel_cudaERNS_18TensorIteratorBaseEENKUlvE0_clEvENKUlvE2_clEvEUlN3c108BFloat16EE_St5arrayIPcLm2EEEEviT0_T1_,"",@"SHT_CUDA_INFO"
	.sectionflags	@""
	.align	4


	//----- nvinfo : EIATTR_CUDA_API_VERSION
	.align		4
        /*0000*/ 	.byte	0x04, 0x37
        /*0002*/ 	.short	(.L_299 - .L_298)
.L_298:
        /*0004*/ 	.word	0x00000082


	//----- nvinfo : EIATTR_KPARAM_INFO
	.align		4
.L_299:
        /*0008*/ 	.byte	0x04, 0x17
        /*000a*/ 	.short	(.L_301 - .L_300)
.L_300:
        /*000c*/ 	.word	0x00000000
        /*0010*/ 	.short	0x0002
        /*0012*/ 	.short	0x0008
        /*0014*/ 	.byte	0x00, 0xf0, 0x41, 0x00


	//----- nvinfo : EIATTR_KPARAM_INFO
	.align		4
.L_301:
        /*0018*/ 	.byte	0x04, 0x17
        /*001a*/ 	.short	(.L_303 - .L_302)
.L_302:
        /*001c*/ 	.word	0x00000000
        /*0020*/ 	.short	0x0001
        /*0022*/ 	.short	0x0004
        /*0024*/ 	.byte	0x00, 0xf0, 0x05, 0x00


	//----- nvinfo : EIATTR_KPARAM_INFO
	.align		4
.L_303:
        /*0028*/ 	.byte	0x04, 0x17
        /*002a*/ 	.short	(.L_305 - .L_304)
.L_304:
        /*002c*/ 	.word	0x00000000
        /*0030*/ 	.short	0x0000
        /*0032*/ 	.short	0x0000
        /*0034*/ 	.byte	0x00, 0xf0, 0x11, 0x00


	//----- nvinfo : EIATTR_SPARSE_MMA_MASK
	.align		4
.L_305:
        /*0038*/ 	.byte	0x03, 0x50
        /*003a*/ 	.short	0x0000


	//----- nvinfo : EIATTR_MAXREG_COUNT
	.align		4
        /*003c*/ 	.byte	0x03, 0x1b
        /*003e*/ 	.short	0x00ff


	//----- nvinfo : EIATTR_MERCURY_ISA_VERSION
	.align		4
        /*0040*/ 	.byte	0x03, 0x5f
        /*0042*/ 	.short	0x0101


	//----- nvinfo : EIATTR_EXIT_INSTR_OFFSETS
	.align		4
        /*0044*/ 	.byte	0x04, 0x1c
        /*0046*/ 	.short	(.L_307 - .L_306)


	//   ....[0]....
.L_306:
        /*0048*/ 	.word	0x00000b80


	//   ....[1]....
        /*004c*/ 	.word	0x00001f50


	//   ....[2]....
        /*0050*/ 	.word	0x00001fa0


	//----- nvinfo : EIATTR_MAX_THREADS
	.align		4
.L_307:
        /*0054*/ 	.byte	0x04, 0x05
        /*0056*/ 	.short	(.L_309 - .L_308)
.L_308:
        /*0058*/ 	.word	0x00000080
        /*005c*/ 	.word	0x00000001
        /*0060*/ 	.word	0x00000001


	//----- nvinfo : EIATTR_CRS_STACK_SIZE
	.align		4
.L_309:
        /*0064*/ 	.byte	0x04, 0x1e
        /*0066*/ 	.short	(.L_311 - .L_310)
.L_310:
        /*0068*/ 	.word	0x00000000


	//----- nvinfo : EIATTR_CBANK_PARAM_SIZE
	.align		4
.L_311:
        /*006c*/ 	.byte	0x03, 0x19
        /*006e*/ 	.short	0x0018


	//----- nvinfo : EIATTR_PARAM_CBANK
	.align		4
        /*0070*/ 	.byte	0x04, 0x0a
        /*0072*/ 	.short	(.L_313 - .L_312)
	.align		4
.L_312:
        /*0074*/ 	.word	index@(.nv.constant0._ZN2at6native29vectorized_elementwise_kernelILi2EZZZNS0_16atan_kernel_cudaERNS_18TensorIteratorBaseEENKUlvE0_clEvENKUlvE2_clEvEUlN3c108BFloat16EE_St5arrayIPcLm2EEEEviT0_T1_)
        /*0078*/ 	.short	0x0210
        /*007a*/ 	.short	0x0018


	//----- nvinfo : EIATTR_SW_WAR
	.align		4
.L_313:
        /*007c*/ 	.byte	0x04, 0x36
        /*007e*/ 	.short	(.L_315 - .L_314)
.L_314:
        /*0080*/ 	.word	0x00000008
.L_315:


//--------------------- .nv.info._ZN2at6native29vectorized_elementwise_kernelILi4EZZZNS0_16atan_kernel_cudaERNS_18TensorIteratorBaseEENKUlvE0_clEvENKUlvE2_clEvEUlN3c108BFloat16EE_St5arrayIPcLm2EEEEviT0_T1_ --------------------------
	.section	.nv.info._ZN2at6native29vectorized_elementwise_kernelILi4EZZZNS0_16atan_kernel_cudaERNS_18TensorIteratorBaseEENKUlvE0_clEvENKUlvE2_clEvEUlN3c108BFloat16EE_St5arrayIPcLm2EEEEviT0_T1_,"",@"SHT_CUDA_INFO"
	.sectionflags	@""
	.align	4


	//----- nvinfo : EIATTR_CUDA_API_VERSION
	.align		4
        /*0000*/ 	.byte	0x04, 0x37
        /*0002*/ 	.short	(.L_317 - .L_316)
.L_316:
        /*0004*/ 	.word	0x00000082


	//----- nvinfo : EIATTR_KPARAM_INFO
	.align		4
.L_317:
        /*0008*/ 	.byte	0x04, 0x17
        /*000a*/ 	.short	(.L_319 - .L_318)
.L_318:
        /*000c*/ 	.word	0x00000000
        /*0010*/ 	.short	0x0002
        /*0012*/ 	.short	0x0008
        /*0014*/ 	.byte	0x00, 0xf0, 0x41, 0x00


	//----- nvinfo : EIATTR_KPARAM_INFO
	.align		4
.L_319:
        /*0018*/ 	.byte	0x04, 0x17
        /*001a*/ 	.short	(.L_321 - .L_320)
.L_320:
        /*001c*/ 	.word	0x00000000
        /*0020*/ 	.short	0x0001
        /*0022*/ 	.short	0x0004
        /*0024*/ 	.byte	0x00, 0xf0, 0x05, 0x00


	//----- nvinfo : EIATTR_KPARAM_INFO
	.align		4
.L_321:
        /*0028*/ 	.byte	0x04, 0x17
        /*002a*/ 	.short	(.L_323 - .L_322)
.L_322:
        /*002c*/ 	.word	0x00000000
        /*0030*/ 	.short	0x0000
        /*0032*/ 	.short	0x0000
        /*0034*/ 	.byte	0x00, 0xf0, 0x11, 0x00


	//----- nvinfo : EIATTR_SPARSE_MMA_MASK
	.align		4
.L_323:
        /*0038*/ 	.byte	0x03, 0x50
        /*003a*/ 	.short	0x0000


	//----- nvinfo : EIATTR_MAXREG_COUNT
	.align		4
        /*003c*/ 	.byte	0x03, 0x1b
        /*003e*/ 	.short	0x00ff


	//----- nvinfo : EIATTR_MERCURY_ISA_VERSION
	.align		4
        /*0040*/ 	.byte	0x03, 0x5f
        /*0042*/ 	.short	0x0101


	//----- nvinfo : EIATTR_EXIT_INSTR_OFFSETS
	.align		4
        /*0044*/ 	.byte	0x04, 0x1c
        /*0046*/ 	.short	(.L_325 - .L_324)


	//   ....[0]....
.L_324:
        /*0048*/ 	.word	0x00000b40


	//   ....[1]....
        /*004c*/ 	.word	0x00001f10


	//   ....[2]....
        /*0050*/ 	.word	0x00001f60


	//----- nvinfo : EIATTR_MAX_THREADS
	.align		4
.L_325:
        /*0054*/ 	.byte	0x04, 0x05
        /*0056*/ 	.short	(.L_327 - .L_326)
.L_326:
        /*0058*/ 	.word	0x00000080
        /*005c*/ 	.word	0x00000001
        /*0060*/ 	.word	0x00000001


	//----- nvinfo : EIATTR_CRS_STACK_SIZE
	.align		4
.L_327:
        /*0064*/ 	.byte	0x04, 0x1e
        /*0066*/ 	.short	(.L_329 - .L_328)
.L_328:
        /*0068*/ 	.word	0x00000000


	//----- nvinfo : EIATTR_CBANK_PARAM_SIZE
	.align		4
.L_329:
        /*006c*/ 	.byte	0x03, 0x19
        /*006e*/ 	.short	0x0018


	//----- nvinfo : EIATTR_PARAM_CBANK
	.align		4
        /*0070*/ 	.byte	0x04, 0x0a
        /*0072*/ 	.short	(.L_331 - .L_330)
	.align		4
.L_330:
        /*0074*/ 	.word	index@(.nv.constant0._ZN2at6native29vectorized_elementwise_kernelILi4EZZZNS0_16atan_kernel_cudaERNS_18TensorIteratorBaseEENKUlvE0_clEvENKUlvE2_clEvEUlN3c108BFloat16EE_St5arrayIPcLm2EEEEviT0_T1_)
        /*0078*/ 	.short	0x0210
        /*007a*/ 	.short	0x0018


	//----- nvinfo : EIATTR_SW_WAR
	.align		4
.L_331:
        /*007c*/ 	.byte	0x04, 0x36
        /*007e*/ 	.short	(.L_333 - .L_332)
.L_332:
        /*0080*/ 	.word	0x00000008
.L_333:


//--------------------- .nv.info._ZN2at6native29vectorized_elementwise_kernelILi8EZZZNS0_16atan_kernel_cudaERNS_18TensorIteratorBaseEENKUlvE0_clEvENKUlvE2_clEvEUlN3c108BFloat16EE_St5arrayIPcLm2EEEEviT0_T1_ --------------------------
	.section	.nv.info._ZN2at6native29vectorized_elementwise_kernelILi8EZZZNS0_16atan_kernel_cudaERNS_18TensorIteratorBaseEENKUlvE0_clEvENKUlvE2_clEvEUlN3c108BFloat16EE_St5arrayIPcLm2EEEEviT0_T1_,"",@"SHT_CUDA_INFO"
	.sectionflags	@""
	.align	4


	//----- nvinfo : EIATTR_CUDA_API_VERSION
	.align		4
        /*0000*/ 	.byte	0x04, 0x37
        /*0002*/ 	.short	(.L_335 - .L_334)
.L_334:
        /*0004*/ 	.word	0x00000082


	//----- nvinfo : EIATTR_KPARAM_INFO
	.align		4
.L_335:
        /*0008*/ 	.byte	0x04, 0x17
        /*000a*/ 	.short	(.L_337 - .L_336)
.L_336:
        /*000c*/ 	.word	0x00000000
        /*0010*/ 	.short	0x0002
        /*0012*/ 	.short	0x0008
        /*0014*/ 	.byte	0x00, 0xf0, 0x41, 0x00


	//----- nvinfo : EIATTR_KPARAM_INFO
	.align		4
.L_337:
        /*0018*/ 	.byte	0x04, 0x17
        /*001a*/ 	.short	(.L_339 - .L_338)
.L_338:
        /*001c*/ 	.word	0x00000000
        /*0020*/ 	.short	0x0001
        /*0022*/ 	.short	0x0004
        /*0024*/ 	.byte	0x00, 0xf0, 0x05, 0x00


	//----- nvinfo : EIATTR_KPARAM_INFO
	.align		4
.L_339:
        /*0028*/ 	.byte	0x04, 0x17
        /*002a*/ 	.short	(.L_341 - .L_340)
.L_340:
        /*002c*/ 	.word	0x00000000
        /*0030*/ 	.short	0x0000
        /*0032*/ 	.short	0x0000
        /*0034*/ 	.byte	0x00, 0xf0, 0x11, 0x00


	//----- nvinfo : EIATTR_SPARSE_MMA_MASK
	.align		4
.L_341:
        /*0038*/ 	.byte	0x03, 0x50
        /*003a*/ 	.short	0x0000


	//----- nvinfo : EIATTR_MAXREG_COUNT
	.align		4
        /*003c*/ 	.byte	0x03, 0x1b
        /*003e*/ 	.short	0x00ff


	//----- nvinfo : EIATTR_MERCURY_ISA_VERSION
	.align		4
        /*0040*/ 	.byte	0x03, 0x5f
        /*0042*/ 	.short	0x0101


	//----- nvinfo : EIATTR_EXIT_INSTR_OFFSETS
	.align		4
        /*0044*/ 	.byte	0x04, 0x1c
        /*0046*/ 	.short	(.L_343 - .L_342)


	//   ....[0]....
.L_342:
        /*0048*/ 	.word	0x00000b20


	//   ....[1]....
        /*004c*/ 	.word	0x00001ef0


	//   ....[2]....
        /*0050*/ 	.word	0x00001f40


	//----- nvinfo : EIATTR_MAX_THREADS
	.align		4
.L_343:
        /*0054*/ 	.byte	0x04, 0x05
        /*0056*/ 	.short	(.L_345 - .L_344)
.L_344:
        /*0058*/ 	.word	0x00000080
        /*005c*/ 	.word	0x00000001
        /*0060*/ 	.word	0x00000001


	//----- nvinfo : EIATTR_CRS_STACK_SIZE
	.align		4
.L_345:
        /*0064*/ 	.byte	0x04, 0x1e
        /*0066*/ 	.short	(.L_347 - .L_346)
.L_346:
        /*0068*/ 	.word	0x00000000


	//----- nvinfo : EIATTR_CBANK_PARAM_SIZE
	.align		4
.L_347:
        /*006c*/ 	.byte	0x03, 0x19
        /*006e*/ 	.short	0x0018


	//----- nvinfo : EIATTR_PARAM_CBANK
	.align		4
        /*0070*/ 	.byte	0x04, 0x0a
        /*0072*/ 	.short	(.L_349 - .L_348)
	.align		4
.L_348:
        /*0074*/ 	.word	index@(.nv.constant0._ZN2at6native29vectorized_elementwise_kernelILi8EZZZNS0_16atan_kernel_cudaERNS_18TensorIteratorBaseEENKUlvE0_clEvENKUlvE2_clEvEUlN3c108BFloat16EE_St5arrayIPcLm2EEEEviT0_T1_)
        /*0078*/ 	.short	0x0210
        /*007a*/ 	.short	0x0018


	//----- nvinfo : EIATTR_SW_WAR
	.align		4
.L_349:
        /*007c*/ 	.byte	0x04, 0x36
        /*007e*/ 	.short	(.L_351 - .L_350)
.L_350:
        /*0080*/ 	.word	0x00000008
.L_351:


//--------------------- .nv.info._ZN2at6native18elementwise_kernelILi128ELi4EZNS0_15gpu_kernel_implIZZZNS0_16atan_kernel_cudaERNS_18TensorIteratorBaseEENKUlvE0_clEvENKUlvE1_clEvEUlN3c104HalfEE_EEvS4_RKT_EUliE_EEviT1_ --------------------------
	.section	.nv.info._ZN2at6native18elementwise_kernelILi128ELi4EZNS0_15gpu_kernel_implIZZZNS0_16atan_kernel_cudaERNS_18TensorIteratorBaseEENKUlvE0_clEvENKUlvE1_clEvEUlN3c104HalfEE_EEvS4_RKT_EUliE_EEviT1_,"",@"SHT_CUDA_INFO"
	.sectionflags	@""
	.align	4


	//----- nvinfo : EIATTR_CUDA_API_VERSION
	.align		4
        /*0000*/ 	.byte	0x04, 0x37
        /*0002*/ 	.short	(.L_353 - .L_352)
.L_352:
        /*0004*/ 	.word	0x00000082


	//----- nvinfo : EIATTR_KPARAM_INFO
	.align		4
.L_353:
        /*0008*/ 	.byte	0x04, 0x17
        /*000a*/ 	.short	(.L_355 - .L_354)
.L_354:
        /*000c*/ 	.word	0x00000000
        /*0010*/ 	.short	0x0001
        /*0012*/ 	.short	0x0008
        /*0014*/ 	.byte	0x00, 0xf0, 0x61, 0x08


	//----- nvinfo : EIATTR_KPARAM_INFO
	.align		4
.L_355:
        /*0018*/ 	.byte	0x04, 0x17
        /*001a*/ 	.short	(.L_357 - .L_356)
.L_356:
        /*001c*/ 	.word	0x00000000
        /*0020*/ 	.short	0x0000
        /*0022*/ 	.short	0x0000
        /*0024*/ 	.byte	0x00, 0xf0, 0x11, 0x00


	//----- nvinfo : EIATTR_SPARSE_MMA_MASK
	.align		4
.L_357:
        /*0028*/ 	.byte	0x03, 0x50
        /*002a*/ 	.short	0x0000


	//----- nvinfo : EIATTR_MAXREG_COUNT
	.align		4
        /*002c*/ 	.byte	0x03, 0x1b
        /*002e*/ 	.short	0x0080


	//----- nvinfo : EIATTR_EXTERNS
	.align		4
        /*0030*/ 	.byte	0x04, 0x0f
        /*0032*/ 	.short	(.L_359 - .L_358)


	//   ....[0]....
	.align		4
.L_358:
        /*0034*/ 	.word	index@(__assertfail)


	//----- nvinfo : EIATTR_MERCURY_ISA_VERSION
	.align		4
.L_359:
        /*0038*/ 	.byte	0x03, 0x5f
        /*003a*/ 	.short	0x0101


	//----- nvinfo : EIATTR_SYSCALL_OFFSETS
	.align		4
        /*003c*/ 	.byte	0x04, 0x46
        /*003e*/ 	.short	(.L_361 - .L_360)


	//   ....[0]....
.L_360:
        /*0040*/ 	.word	0x000022d0


	//   ....[1]....
        /*0044*/ 	.word	0x00003380


	//   ....[2]....
        /*0048*/ 	.word	0x00005690


	//   ....[3]....
        /*004c*/ 	.word	0x00006740


	//   ....[4]....
        /*0050*/ 	.word	0x00008a40


	//   ....[5]....
        /*0054*/ 	.word	0x00009af0


	//   ....[6]....
        /*0058*/ 	.word	0x0000bde0


	//   ....[7]....
        /*005c*/ 	.word	0x0000ce90


	//----- nvinfo : EIATTR_EXIT_INSTR_OFFSETS
	.align		4
.L_361:
        /*0060*/ 	.byte	0x04, 0x1c
        /*0062*/ 	.short	(.L_363 - .L_362)


	//   ....[0]....
.L_362:
        /*0064*/ 	.word	0x00009bc0


	//   ....[1]....
        /*0068*/ 	.word	0x0000c0c0


	//   ....[2]....
        /*006c*/ 	.word	0x0000c100


	//   ....[3]....
        /*0070*/ 	.word	0x0000c1a0


	//   ....[4]....
        /*0074*/ 	.word	0x0000c1e0


	//   ....[5]....
        /*0078*/ 	.word	0x0000c220


	//   ....[6]....
        /*007c*/ 	.word	0x0000c2b0


	//   ....[7]....
        /*0080*/ 	.word	0x0000c2d0


	//   ....[8]....
        /*0084*/ 	.word	0x0000c370


	//   ....[9]....
        /*0088*/ 	.word	0x0000c3c0


	//   ....[10]....
        /*008c*/ 	.word	0x0000c410


	//   ....[11]....
        /*0090*/ 	.word	0x0000c4e0


	//   ....[12]....
        /*0094*/ 	.word	0x0000c540


	//   ....[13]....
        /*0098*/ 	.word	0x0000c6d0


	//   ....[14]....
        /*009c*/ 	.word	0x0000c830


	//   ....[15]....
        /*00a0*/ 	.word	0x0000c870


	//   ....[16]....
        /*00a4*/ 	.word	0x0000c930


	//   ....[17]....
        /*00a8*/ 	.word	0x0000cab0


	//   ....[18]....
        /*00ac*/ 	.word	0x0000cc30


	//   ....[19]....
        /*00b0*/ 	.word	0x0000cd90


	//   ....[20]....
        /*00b4*/ 	.word	0x0000cea0


	//   ....[21]....
        /*00b8*/ 	.word	0x0000cee0


	//   ....[22]....
        /*00bc*/ 	.word	0x0000cf20


	//----- nvinfo : EIATTR_MAX_THREADS
	.align		4
.L_363:
        /*00c0*/ 	.byte	0x04, 0x05
        /*00c2*/ 	.short	(.L_365 - .L_364)
.L_364:
        /*00c4*/ 	.word	0x00000080
        /*00c8*/ 	.word	0x00000001
        /*00cc*/ 	.word	0x00000001


	//----- nvinfo : EIATTR_CRS_STACK_SIZE
	.align		4
.L_365:
        /*00d0*/ 	.byte	0x04, 0x1e
        /*00d2*/ 	.short	(.L_367 - .L_366)
.L_366:
        /*00d4*/ 	.word	0x00000000


	//----- nvinfo : EIATTR_CBANK_PARAM_SIZE
	.align		4
.L_367:
        /*00d8*/ 	.byte	0x03, 0x19
        /*00da*/ 	.short	0x0220


	//----- nvinfo : EIATTR_PARAM_CBANK
	.align		4
        /*00dc*/ 	.byte	0x04, 0x0a
        /*00de*/ 	.short	(.L_369 - .L_368)
	.align		4
.L_368:
        /*00e0*/ 	.word	index@(.nv.constant0._ZN2at6native18elementwise_kernelILi128ELi4EZNS0_15gpu_kernel_implIZZZNS0_16atan_kernel_cudaERNS_18TensorIteratorBaseEENKUlvE0_clEvENKUlvE1_clEvEUlN3c104HalfEE_EEvS4_RKT_EUliE_EEviT1_)
        /*00e4*/ 	.short	0x0210
        /*00e6*/ 	.short	0x0220


	//----- nvinfo : EIATTR_SW_WAR
	.align		4
.L_369:
        /*00e8*/ 	.byte	0x04, 0x36
        /*00ea*/ 	.short	(.L_371 - .L_370)
.L_370:
        /*00ec*/ 	.word	0x00000008
.L_371:


//--------------------- .nv.info._ZN2at6native27unrolled_elementwise_kernelIZZZNS0_16atan_kernel_cudaERNS_18TensorIteratorBaseEENKUlvE0_clEvENKUlvE1_clEvEUlN3c104HalfEE_St5arrayIPcLm2EELi4E23TrivialOffsetCalculatorILi1EjESD_NS0_6memory12LoadWithCastILi1EEENSE_13StoreWithCastILi1EEEEEviT_T0_T2_T3_T4_T5_ --------------------------
	.section	.nv.info._ZN2at6native27unrolled_elementwise_kernelIZZZNS0_16atan_kernel_cudaERNS_18TensorIteratorBaseEENKUlvE0_clEvENKUlvE1_clEvEUlN3c104HalfEE_St5arrayIPcLm2EELi4E23TrivialOffsetCalculatorILi1EjESD_NS0_6memory12LoadWithCastILi1EEENSE_13StoreWithCastILi1EEEEEviT_T0_T2_T3_T4_T5_,"",@"SHT_CUDA_INFO"
	.sectionflags	@""
	.align	4


	//----- nvinfo : EIATTR_CUDA_API_VERSION
	.align		4
        /*0000*/ 	.byte	0x04, 0x37
        /*0002*/ 	.short	(.L_373 - .L_372)
.L_372:
        /*0004*/ 	.word	0x00000082


	//----- nvinfo : EIATTR_KPARAM_INFO
	.align		4
.L_373:
        /*0008*/ 	.byte	0x04, 0x17
        /*000a*/ 	.short	(.L_375 - .L_374)
.L_374:
        /*000c*/ 	.word	0x00000000
        /*0010*/ 	.short	0x0006
        /*0012*/ 	.short	0x0024
        /*0014*/ 	.byte	0x00, 0xf0, 0x21, 0x00


	//----- nvinfo : EIATTR_KPARAM_INFO
	.align		4
.L_375:
        /*0018*/ 	.byte	0x04, 0x17
        /*001a*/ 	.short	(.L_377 - .L_376)
.L_376:
        /*001c*/ 	.word	0x00000000
        /*0020*/ 	.short	0x0005
        /*0022*/ 	.short	0x001c
        /*0024*/ 	.byte	0x00, 0xf0, 0x21, 0x00


	//----- nvinfo : EIATTR_KPARAM_INFO
	.align		4
.L_377:
        /*0028*/ 	.byte	0x04, 0x17
        /*002a*/ 	.short	(.L_379 - .L_378)
.L_378:
        /*002c*/ 	.word	0x00000000
        /*0030*/ 	.short	0x0004
        /*0032*/ 	.short	0x0019
        /*0034*/ 	.byte	0x00, 0xf0, 0x05, 0x00


	//----- nvinfo : EIATTR_KPARAM_INFO
	.align		4
.L_379:
        /*0038*/ 	.byte	0x04, 0x17
        /*003a*/ 	.short	(.L_381 - .L_380)
.L_380:
        /*003c*/ 	.word	0x00000000
        /*0040*/ 	.short	0x0003
        /*0042*/ 	.short	0x0018
        /*0044*/ 	.byte	0x00, 0xf0, 0x05, 0x00


	//----- nvinfo : EIATTR_KPARAM_INFO
	.align		4
.L_381:
        /*0048*/ 	.byte	0x04, 0x17
        /*004a*/ 	.short	(.L_383 - .L_382)
.L_382:
        /*004c*/ 	.word	0x00000000
        /*0050*/ 	.short	0x0002
        /*0052*/ 	.short	0x0008
        /*0054*/ 	.byte	0x00, 0xf0, 0x41, 0x00


	//----- nvinfo : EIATTR_KPARAM_INFO
	.align		4
.L_383:
        /*0058*/ 	.byte	0x04, 0x17
        /*005a*/ 	.short	(.L_385 - .L_384)
.L_384:
        /*005c*/ 	.word	0x00000000
        /*0060*/ 	.short	0x0001
        /*0062*/ 	.short	0x0004
        /*0064*/ 	.byte	0x00, 0xf0, 0x05, 0x00


	//----- nvinfo : EIATTR_KPARAM_INFO
	.align		4
.L_385:
        /*0068*/ 	.byte	0x04, 0x17
        /*006a*/ 	.short	(.L_387 - .L_386)
.L_386:
        /*006c*/ 	.word	0x00000000
        /*0070*/ 	.short	0x0000
        /*0072*/ 	.short	0x0000
        /*0074*/ 	.byte	0x00, 0xf0, 0x11, 0x00


	//----- nvinfo : EIATTR_SPARSE_MMA_MASK
	.align		4
.L_387:
        /*0078*/ 	.byte	0x03, 0x50
        /*007a*/ 	.short	0x0000


	//----- nvinfo : EIATTR_MAXREG_COUNT
	.align		4
        /*007c*/ 	.byte	0x03, 0x1b
        /*007e*/ 	.short	0x00ff


	//----- nvinfo : EIATTR_EXTERNS
	.align		4
        /*0080*/ 	.byte	0x04, 0x0f
        /*0082*/ 	.short	(.L_389 - .L_388)


	//   ....[0]....
	.align		4
.L_388:
        /*0084*/ 	.word	index@(__assertfail)


	//----- nvinfo : EIATTR_MERCURY_ISA_VERSION
	.align		4
.L_389:
        /*0088*/ 	.byte	0x03, 0x5f
        /*008a*/ 	.short	0x0101


	//----- nvinfo : EIATTR_SYSCALL_OFFSETS
	.align		4
        /*008c*/ 	.byte	0x04, 0x46
        /*008e*/ 	.short	(.L_391 - .L_390)


	//   ....[0]....
.L_390:
        /*0090*/ 	.word	0x000010b0


	//   ....[1]....
        /*0094*/ 	.word	0x000021c0


	//   ....[2]....
        /*0098*/ 	.word	0x000032d0


	//   ....[3]....
        /*009c*/ 	.word	0x000043c0


	//   ....[4]....
        /*00a0*/ 	.word	0x00005b80


	//   ....[5]....
        /*00a4*/ 	.word	0x00006ba0


	//   ....[6]....
        /*00a8*/ 	.word	0x00007b80


	//   ....[7]....
        /*00ac*/ 	.word	0x00008b60


	//----- nvinfo : EIATTR_EXIT_INSTR_OFFSETS
	.align		4
.L_391:
        /*00b0*/ 	.byte	0x04, 0x1c
        /*00b2*/ 	.short	(.L_393 - .L_392)


	//   ....[0]....
.L_392:
        /*00b4*/ 	.word	0x00007c40


	//   ....[1]....
        /*00b8*/ 	.word	0x00007d90


	//   ....[2]....
        /*00bc*/ 	.word	0x00007dd0


	//   ....[3]....
        /*00c0*/ 	.word	0x00007e70


	//   ....[4]....
        /*00c4*/ 	.word	0x00007eb0


	//   ....[5]....
        /*00c8*/ 	.word	0x00007ef0


	//   ....[6]....
        /*00cc*/ 	.word	0x00007f80


	//   ....[7]....
        /*00d0*/ 	.word	0x00007fa0


	//   ....[8]....
        /*00d4*/ 	.word	0x00008040


	//   ....[9]....
        /*00d8*/ 	.word	0x00008090


	//   ....[10]....
        /*00dc*/ 	.word	0x000080e0


	//   ....[11]....
        /*00e0*/ 	.word	0x000081b0


	//   ....[12]....
        /*00e4*/ 	.word	0x00008210


	//   ....[13]....
        /*00e8*/ 	.word	0x000083a0


	//   ....[14]....
        /*00ec*/ 	.word	0x00008500


	//   ....[15]....
        /*00f0*/ 	.word	0x00008540


	//   ....[16]....
        /*00f4*/ 	.word	0x00008600


	//   ....[17]....
        /*00f8*/ 	.word	0x00008780


	//   ....[18]....
        /*00fc*/ 	.word	0x00008900


	//   ....[19]....
        /*0100*/ 	.word	0x00008a60


	//   ....[20]....
        /*0104*/ 	.word	0x00008b70


	//   ....[21]....
        /*0108*/ 	.word	0x00008bb0


	//   ....[22]....
        /*010c*/ 	.word	0x00008bf0


	//----- nvinfo : EIATTR_MAX_THREADS
	.align		4
.L_393:
        /*0110*/ 	.byte	0x04, 0x05
        /*0112*/ 	.short	(.L_395 - .L_394)
.L_394:
        /*0114*/ 	.word	0x00000080
        /*0118*/ 	.word	0x00000001
        /*011c*/ 	.word	0x00000001


	//----- nvinfo : EIATTR_CRS_STACK_SIZE
	.align		4
.L_395:
        /*0120*/ 	.byte	0x04, 0x1e
        /*0122*/ 	.short	(.L_397 - .L_396)
.L_396:
        /*0124*/ 	.word	0x00000000


	//----- nvinfo : EIATTR_CBANK_PARAM_SIZE
	.align		4
.L_397:
        /*0128*/ 	.byte	0x03, 0x19
        /*012a*/ 	.short	0x002c


	//----- nvinfo : EIATTR_PARAM_CBANK
	.align		4
        /*012c*/ 	.byte	0x04, 0x0a
        /*012e*/ 	.short	(.L_399 - .L_398)
	.align		4
.L_398:
        /*0130*/ 	.word	index@(.nv.constant0._ZN2at6native27unrolled_elementwise_kernelIZZZNS0_16atan_kernel_cudaERNS_18TensorIteratorBaseEENKUlvE0_clEvENKUlvE1_clEvEUlN3c104HalfEE_St5arrayIPcLm2EELi4E23TrivialOffsetCalculatorILi1EjESD_NS0_6memory12LoadWithCastILi1EEENSE_13StoreWithCastILi1EEEEEviT_T0_T2_T3_T4_T5_)
        /*0134*/ 	.short	0x0210
        /*0136*/ 	.short	0x002c


	//----- nvinfo : EIATTR_SW_WAR
	.align		4
.L_399:
        /*0138*/ 	.byte	0x04, 0x36
        /*013a*/ 	.short	(.L_401 - .L_400)
.L_400:
        /*013c*/ 	.word	0x00000008
.L_401:


//--------------------- .nv.info._ZN2at6native18elementwise_kernelILi128ELi4EZNS0_22gpu_kernel_impl_nocastIZZZNS0_16atan_kernel_cudaERNS_18TensorIteratorBaseEENKUlvE0_clEvENKUlvE1_clEvEUlN3c104HalfEE_EEvS4_RKT_EUliE_EEviT1_ --------------------------
	.section	.nv.info._ZN2at6native18elementwise_kernelILi128ELi4EZNS0_22gpu_kernel_impl_nocastIZZZNS0_16atan_kernel_cudaERNS_18TensorIteratorBaseEENKUlvE0_clEvENKUlvE1_clEvEUlN3c104HalfEE_EEvS4_RKT_EUliE_EEviT1_,"",@"SHT_CUDA_INFO"
	.sectionflags	@""
	.align	4


	//----- nvinfo : EIATTR_CUDA_API_VERSION
	.align		4
        /*0000*/ 	.byte	0x04, 0x37
        /*0002*/ 	.short	(.L_403 - .L_402)
.L_402:
        /*0004*/ 	.word	0x00000082


	//----- nvinfo : EIATTR_KPARAM_INFO
	.align		4
.L_403:
        /*0008*/ 	.byte	0x04, 0x17
        /*000a*/ 	.short	(.L_405 - .L_404)
.L_404:
        /*000c*/ 	.word	0x00000000
        /*0010*/ 	.short	0x0001
        /*0012*/ 	.short	0x0008
        /*0014*/ 	.byte	0x00, 0xf0, 0x61, 0x08


	//----- nvinfo : EIATTR_KPARAM_INFO
	.align		4
.L_405:
        /*0018*/ 	.byte	0x04, 0x17
        /*001a*/ 	.short	(.L_407 - .L_406)
.L_406:
        /*001c*/ 	.word	0x00000000
        /*0020*/ 	.short	0x0000
        /*0022*/ 	.short	0x0000
        /*0024*/ 	.byte	0x00, 0xf0, 0x11, 0x00


	//----- nvinfo : EIATTR_SPARSE_MMA_MASK
	.align		4
.L_407:
        /*0028*/ 	.byte	0x03, 0x50
        /*002a*/ 	.short	0x0000


	//----- nvinfo : EIATTR_MAXREG_COUNT
	.align		4
        /*002c*/ 	.byte	0x03, 0x1b
        /*002e*/ 	.short	0x0080


	//----- nvinfo : EIATTR_MERCURY_ISA_VERSION
	.align		4
        /*0030*/ 	.byte	0x03, 0x5f
        /*0032*/ 	.short	0x0101


	//----- nvinfo : EIATTR_EXIT_INSTR_OFFSETS
	.align		4
        /*0034*/ 	.byte	0x04, 0x1c
        /*0036*/ 	.short	(.L_409 - .L_408)


	//   ....[0]....
.L_408:
        /*0038*/ 	.word	0x00003f50


	//   ....[1]....
        /*003c*/ 	.word	0x00005410


	//----- nvinfo : EIATTR_MAX_THREADS
	.align		4
.L_409:
        /*0040*/ 	.byte	0x04, 0x05
        /*0042*/ 	.short	(.L_411 - .L_410)
.L_410:
        /*0044*/ 	.word	0x00000080
        /*0048*/ 	.word	0x00000001
        /*004c*/ 	.word	0x00000001


	//----- nvinfo : EIATTR_CRS_STACK_SIZE
	.align		4
.L_411:
        /*0050*/ 	.byte	0x04, 0x1e
        /*0052*/ 	.short	(.L_413 - .L_412)
.L_412:
        /*0054*/ 	.word	0x00000000


	//----- nvinfo : EIATTR_CBANK_PARAM_SIZE
	.align		4
.L_413:
        /*0058*/ 	.byte	0x03, 0x19
        /*005a*/ 	.short	0x0220


	//----- nvinfo : EIATTR_PARAM_CBANK
	.align		4
        /*005c*/ 	.byte	0x04, 0x0a
        /*005e*/ 	.short	(.L_415 - .L_414)
	.align		4
.L_414:
        /*0060*/ 	.word	index@(.nv.constant0._ZN2at6native18elementwise_kernelILi128ELi4EZNS0_22gpu_kernel_impl_nocastIZZZNS0_16atan_kernel_cudaERNS_18TensorIteratorBaseEENKUlvE0_clEvENKUlvE1_clEvEUlN3c104HalfEE_EEvS4_RKT_EUliE_EEviT1_)
        /*0064*/ 	.short	0x0210
        /*0066*/ 	.short	0x0220


	//----- nvinfo : EIATTR_SW_WAR
	.align		4
.L_415:
        /*0068*/ 	.byte	0x04, 0x36
        /*006a*/ 	.short	(.L_417 - .L_416)
.L_416:
        /*006c*/ 	.word	0x00000008
.L_417:


//--------------------- .nv.info._ZN2at6native27unrolled_elementwise_kernelIZZZNS0_16atan_kernel_cudaERNS_18TensorIteratorBaseEENKUlvE0_clEvENKUlvE1_clEvEUlN3c104HalfEE_St5arrayIPcLm2EELi4E23TrivialOffsetCalculatorILi1EjESD_NS0_6memory15LoadWithoutCastENSE_16StoreWithoutCastEEEviT_T0_T2_T3_T4_T5_ --------------------------
	.section	.nv.info._ZN2at6native27unrolled_elementwise_kernelIZZZNS0_16atan_kernel_cudaERNS_18TensorIteratorBaseEENKUlvE0_clEvENKUlvE1_clEvEUlN3c104HalfEE_St5arrayIPcLm2EELi4E23TrivialOffsetCalculatorILi1EjESD_NS0_6memory15LoadWithoutCastENSE_16StoreWithoutCastEEEviT_T0_T2_T3_T4_T5_,"",@"SHT_CUDA_INFO"
	.sectionflags	@""
	.align	4


	//----- nvinfo : EIATTR_CUDA_API_VERSION
	.align		4
        /*0000*/ 	.byte	0x04, 0x37
        /*0002*/ 	.short	(.L_419 - .L_418)
.L_418:
        /*0004*/ 	.word	0x00000082


	//----- nvinfo : EIATTR_KPARAM_INFO
	.align		4
.L_419:
        /*0008*/ 	.byte	0x04, 0x17
        /*000a*/ 	.short	(.L_421 - .L_420)
.L_420:
        /*000c*/ 	.word	0x00000000
        /*0010*/ 	.short	0x0006
        /*0012*/ 	.short	0x001b
        /*0014*/ 	.byte	0x00, 0xf0, 0x05, 0x00


	//----- nvinfo : EIATTR_KPARAM_INFO
	.align		4
.L_421:
        /*0018*/ 	.byte	0x04, 0x17
        /*001a*/ 	.short	(.L_423 - .L_422)
.L_422:
        /*001c*/ 	.word	0x00000000
        /*0020*/ 	.short	0x0005
        /*0022*/ 	.short	0x001a
        /*0024*/ 	.byte	0x00, 0xf0, 0x05, 0x00


	//----- nvinfo : EIATTR_KPARAM_INFO
	.align		4
.L_423:
        /*0028*/ 	.byte	0x04, 0x17
        /*002a*/ 	.short	(.L_425 - .L_424)
.L_424:
        /*002c*/ 	.word	0x00000000
        /*0030*/ 	.short	0x0004
        /*0032*/ 	.short	0x0019
        /*0034*/ 	.byte	0x00, 0xf0, 0x05, 0x00


	//----- nvinfo : EIATTR_KPARAM_INFO
	.align		4
.L_425:
        /*0038*/ 	.byte	0x04, 0x17
        /*003a*/ 	.short	(.L_427 - .L_426)
.L_426:
        /*003c*/ 	.word	0x00000000
        /*0040*/ 	.short	0x0003
        /*0042*/ 	.short	0x0018
        /*0044*/ 	.byte	0x00, 0xf0, 0x05, 0x00


	//----- nvinfo : EIATTR_KPARAM_INFO
	.align		4
.L_427:
        /*0048*/ 	.byte	0x04, 0x17
        /*004a*/ 	.short	(.L_429 - .L_428)
.L_428:
        /*004c*/ 	.word	0x00000000
        /*0050*/ 	.short	0x0002
        /*0052*/ 	.short	0x0008
        /*0054*/ 	.byte	0x00, 0xf0, 0x41, 0x00


	//----- nvinfo : EIATTR_KPARAM_INFO
	.align		4
.L_429:
        /*0058*/ 	.byte	0x04, 0x17
        /*005a*/ 	.short	(.L_431 - .L_430)
.L_430:
        /*005c*/ 	.word	0x00000000
        /*0060*/ 	.short	0x0001
        /*0062*/ 	.short	0x0004
        /*0064*/ 	.byte	0x00, 0xf0, 0x05, 0x00


	//----- nvinfo : EIATTR_KPARAM_INFO
	.align		4
.L_431:
        /*0068*/ 	.byte	0x04, 0x17
        /*006a*/ 	.short	(.L_433 - .L_432)
.L_432:
        /*006c*/ 	.word	0x00000000
        /*0070*/ 	.short	0x0000
        /*0072*/ 	.short	0x0000
        /*0074*/ 	.byte	0x00, 0xf0, 0x11, 0x00


	//----- nvinfo : EIATTR_SPARSE_MMA_MASK
	.align		4
.L_433:
        /*0078*/ 	.byte	0x03, 0x50
        /*007a*/ 	.short	0x0000


	//----- nvinfo : EIATTR_MAXREG_COUNT
	.align		4
        /*007c*/ 	.byte	0x03, 0x1b
        /*007e*/ 	.short	0x00ff


	//----- nvinfo : EIATTR_MERCURY_ISA_VERSION
	.align		4
        /*0080*/ 	.byte	0x03, 0x5f
        /*0082*/ 	.short	0x0101


	//----- nvinfo : EIATTR_EXIT_INSTR_OFFSETS
	.align		4
        /*0084*/ 	.byte	0x04, 0x1c
        /*0086*/ 	.short	(.L_435 - .L_434)


	//   ....[0]....
.L_434:
        /*0088*/ 	.word	0x00000a50


	//   ....[1]....
        /*008c*/ 	.word	0x00000aa0


	//----- nvinfo : EIATTR_MAX_THREADS
	.align		4
.L_435:
        /*0090*/ 	.byte	0x04, 0x05
        /*0092*/ 	.short	(.L_437 - .L_436)
.L_436:
        /*0094*/ 	.word	0x00000080
        /*0098*/ 	.word	0x00000001
        /*009c*/ 	.word	0x00000001


	//----- nvinfo : EIATTR_CRS_STACK_SIZE
	.align		4
.L_437:
        /*00a0*/ 	.byte	0x04, 0x1e
        /*00a2*/ 	.short	(.L_439 - .L_438)
.L_438:
        /*00a4*/ 	.word	0x00000000


	//----- nvinfo : EIATTR_CBANK_PARAM_SIZE
	.align		4
.L_439:
        /*00a8*/ 	.byte	0x03, 0x19
        /*00aa*/ 	.short	0x001c


	//----- nvinfo : EIATTR_PARAM_CBANK
	.align		4
        /*00ac*/ 	.byte	0x04, 0x0a
        /*00ae*/ 	.short	(.L_441 - .L_440)
	.align		4
.L_440:
        /*00b0*/ 	.word	index@(.nv.constant0._ZN2at6native27unrolled_elementwise_kernelIZZZNS0_16atan_kernel_cudaERNS_18TensorIteratorBaseEENKUlvE0_clEvENKUlvE1_clEvEUlN3c104HalfEE_St5arrayIPcLm2EELi4E23TrivialOffsetCalculatorILi1EjESD_NS0_6memory15LoadWithoutCastENSE_16StoreWithoutCastEEEviT_T0_T2_T3_T4_T5_)
        /*00b4*/ 	.short	0x0210
        /*00b6*/ 	.short	0x001c


	//----- nvinfo : EIATTR_SW_WAR
	.align		4
.L_441:
        /*00b8*/ 	.byte	0x04, 0x36
        /*00ba*/ 	.short	(.L_443 - .L_442)
.L_442:
        /*00bc*/ 	.word	0x00000008
.L_443:


//--------------------- .nv.info._ZN2at6native29vectorized_elementwise_kernelILi2EZZZNS0_16atan_kernel_cudaERNS_18TensorIteratorBaseEENKUlvE0_clEvENKUlvE1_clEvEUlN3c104HalfEE_St5arrayIPcLm2EEEEviT0_T1_ --------------------------
	.section	.nv.info._ZN2at6native29vectorized_elementwise_kernelILi2EZZZNS0_16atan_kernel_cudaERNS_18TensorIteratorBaseEENKUlvE0_clEvENKUlvE1_clEvEUlN3c104HalfEE_St5arrayIPcLm2EEEEviT0_T1_,"",@"SHT_CUDA_INFO"
	.sectionflags	@""
	.align	4


	//----- nvinfo : EIATTR_CUDA_API_VERSION
	.align		4
        /*0000*/ 	.byte	0x04, 0x37
        /*0002*/ 	.short	(.L_445 - .L_444)
.L_444:
        /*0004*/ 	.word	0x00000082


	//----- nvinfo : EIATTR_KPARAM_INFO
	.align		4
.L_445:
        /*0008*/ 	.byte	0x04, 0x17
        /*000a*/ 	.short	(.L_447 - .L_446)
.L_446:
        /*000c*/ 	.word	0x00000000
        /*0010*/ 	.short	0x0002
        /*0012*/ 	.short	0x0008
        /*0014*/ 	.byte	0x00, 0xf0, 0x41, 0x00


	//----- nvinfo : EIATTR_KPARAM_INFO
	.align		4
.L_447:
        /*0018*/ 	.byte	0x04, 0x17
        /*001a*/ 	.short	(.L_449 - .L_448)
.L_448:
        /*001c*/ 	.word	0x00000000
        /*0020*/ 	.short	0x0001
        /*0022*/ 	.short	0x0004
        /*0024*/ 	.byte	0x00, 0xf0, 0x05, 0x00


	//----- nvinfo : EIATTR_KPARAM_INFO
	.align		4
.L_449:
        /*0028*/ 	.byte	0x04, 0x17
        /*002a*/ 	.short	(.L_451 - .L_450)
.L_450:
        /*002c*/ 	.word	0x00000000
        /*0030*/ 	.short	0x0000
        /*0032*/ 	.short	0x0000
        /*0034*/ 	.byte	0x00, 0xf0, 0x11, 0x00


	//----- nvinfo : EIATTR_SPARSE_MMA_MASK
	.align		4
.L_451:
        /*0038*/ 	.byte	0x03, 0x50
        /*003a*/ 	.short	0x0000


	//----- nvinfo : EIATTR_MAXREG_COUNT
	.align		4
        /*003c*/ 	.byte	0x03, 0x1b
        /*003e*/ 	.short	0x00ff


	//----- nvinfo : EIATTR_MERCURY_ISA_VERSION
	.align		4
        /*0040*/ 	.byte	0x03, 0x5f
        /*0042*/ 	.short	0x0101


	//----- nvinfo : EIATTR_EXIT_INSTR_OFFSETS
	.align		4
        /*0044*/ 	.byte	0x04, 0x1c
        /*0046*/ 	.short	(.L_453 - .L_452)


	//   ....[0]....
.L_452:
        /*0048*/ 	.word	0x00000b40


	//   ....[1]....
        /*004c*/ 	.word	0x00001f10


	//   ....[2]....
        /*0050*/ 	.word	0x00001f60


	//----- nvinfo : EIATTR_MAX_THREADS
	.align		4
.L_453:
        /*0054*/ 	.byte	0x04, 0x05
        /*0056*/ 	.short	(.L_455 - .L_454)
.L_454:
        /*0058*/ 	.word	0x00000080
        /*005c*/ 	.word	0x00000001
        /*0060*/ 	.word	0x00000001


	//----- nvinfo : EIATTR_CRS_STACK_SIZE
	.align		4
.L_455:
        /*0064*/ 	.byte	0x04, 0x1e
        /*0066*/ 	.short	(.L_457 - .L_456)
.L_456:
        /*0068*/ 	.word	0x00000000


	//----- nvinfo : EIATTR_CBANK_PARAM_SIZE
	.align		4
.L_457:
        /*006c*/ 	.byte	0x03, 0x19
        /*006e*/ 	.short	0x0018


	//----- nvinfo : EIATTR_PARAM_CBANK
	.align		4
        /*0070*/ 	.byte	0x04, 0x0a
        /*0072*/ 	.short	(.L_459 - .L_458)
	.align		4
.L_458:
        /*0074*/ 	.word	index@(.nv.constant0._ZN2at6native29vectorized_elementwise_kernelILi2EZZZNS0_16atan_kernel_cudaERNS_18TensorIteratorBaseEENKUlvE0_clEvENKUlvE1_clEvEUlN3c104HalfEE_St5arrayIPcLm2EEEEviT0_T1_)
        /*0078*/ 	.short	0x0210
        /*007a*/ 	.short	0x0018


	//----- nvinfo : EIATTR_SW_WAR
	.align		4
.L_459:
        /*007c*/ 	.byte	0x04, 0x36
        /*007e*/ 	.short	(.L_461 - .L_460)
.L_460:
        /*0080*/ 	.word	0x00000008
.L_461:


//--------------------- .nv.info._ZN2at6native29vectorized_elementwise_kernelILi4EZZZNS0_16atan_kernel_cudaERNS_18TensorIteratorBaseEENKUlvE0_clEvENKUlvE1_clEvEUlN3c104HalfEE_St5arrayIPcLm2EEEEviT0_T1_ --------------------------
	.section	.nv.info._ZN2at6native29vectorized_elementwise_kernelILi4EZZZNS0_16atan_kernel_cudaERNS_18TensorIteratorBaseEENKUlvE0_clEvENKUlvE1_clEvEUlN3c104HalfEE_St5arrayIPcLm2EEEEviT0_T1_,"",@"SHT_CUDA_INFO"
	.sectionflags	@""
	.align	4


	//----- nvinfo : EIATTR_CUDA_API_VERSION
	.align		4
        /*0000*/ 	.byte	0x04, 0x37
        /*0002*/ 	.short	(.L_463 - .L_462)
.L_462:
        /*0004*/ 	.word	0x00000082


	//----- nvinfo : EIATTR_KPARAM_INFO
	.align		4
.L_463:
        /*0008*/ 	.byte	0x04, 0x17
        /*000a*/ 	.short	(.L_465 - .L_464)
.L_464:
        /*000c*/ 	.word	0x00000000
        /*0010*/ 	.short	0x0002
        /*0012*/ 	.short	0x0008
        /*0014*/ 	.byte	0x00, 0xf0, 0x41, 0x00


	//----- nvinfo : EIATTR_KPARAM_INFO
	.align		4
.L_465:
        /*0018*/ 	.byte	0x04, 0x17
        /*001a*/ 	.short	(.L_467 - .L_466)
.L_466:
        /*001c*/ 	.word	0x00000000
        /*0020*/ 	.short	0x0001
        /*0022*/ 	.short	0x0004
        /*0024*/ 	.byte	0x00, 0xf0, 0x05, 0x00


	//----- nvinfo : EIATTR_KPARAM_INFO
	.align		4
.L_467:
        /*0028*/ 	.byte	0x04, 0x17
        /*002a*/ 	.short	(.L_469 - .L_468)
.L_468:
        /*002c*/ 	.word	0x00000000
        /*0030*/ 	.short	0x0000
        /*0032*/ 	.short	0x0000
        /*0034*/ 	.byte	0x00, 0xf0, 0x11, 0x00


	//----- nvinfo : EIATTR_SPARSE_MMA_MASK
	.align		4
.L_469:
        /*0038*/ 	.byte	0x03, 0x50
        /*003a*/ 	.short	0x0000


	//----- nvinfo : EIATTR_MAXREG_COUNT
	.align		4
        /*003c*/ 	.byte	0x03, 0x1b
        /*003e*/ 	.short	0x00ff


	//----- nvinfo : EIATTR_MERCURY_ISA_VERSION
	.align		4
        /*0040*/ 	.byte	0x03, 0x5f
        /*0042*/ 	.short	0x0101


	//----- nvinfo : EIATTR_EXIT_INSTR_OFFSETS
	.align		4
        /*0044*/ 	.byte	0x04, 0x1c
        /*0046*/ 	.short	(.L_471 - .L_470)


	//   ....[0]....
.L_470:
        /*0048*/ 	.word	0x00000b00


	//   ....[1]....
        /*004c*/ 	.word	0x00001ed0


	//   ....[2]....
        /*0050*/ 	.word	0x00001f20


	//----- nvinfo : EIATTR_MAX_THREADS
	.align		4
.L_471:
        /*0054*/ 	.byte	0x04, 0x05
        /*0056*/ 	.short	(.L_473 - .L_472)
.L_472:
        /*0058*/ 	.word	0x00000080
        /*005c*/ 	.word	0x00000001
        /*0060*/ 	.word	0x00000001


	//----- nvinfo : EIATTR_CRS_STACK_SIZE
	.align		4
.L_473:
        /*0064*/ 	.byte	0x04, 0x1e
        /*0066*/ 	.short	(.L_475 - .L_474)
.L_474:
        /*0068*/ 	.word	0x00000000


	//----- nvinfo : EIATTR_CBANK_PARAM_SIZE
	.align		4
.L_475:
        /*006c*/ 	.byte	0x03, 0x19
        /*006e*/ 	.short	0x0018


	//----- nvinfo : EIATTR_PARAM_CBANK
	.align		4
        /*0070*/ 	.byte	0x04, 0x0a
        /*0072*/ 	.short	(.L_477 - .L_476)
	.align		4
.L_476:
        /*0074*/ 	.word	index@(.nv.constant0._ZN2at6native29vectorized_elementwise_kernelILi4EZZZNS0_16atan_kernel_cudaERNS_18TensorIteratorBaseEENKUlvE0_clEvENKUlvE1_clEvEUlN3c104HalfEE_St5arrayIPcLm2EEEEviT0_T1_)
        /*0078*/ 	.short	0x0210
        /*007a*/ 	.short	0x0018


	//----- nvinfo : EIATTR_SW_WAR
	.align		4
.L_477:
        /*007c*/ 	.byte	0x04, 0x36
        /*007e*/ 	.short	(.L_479 - .L_478)
.L_478:
        /*0080*/ 	.word	0x00000008
.L_479:


//--------------------- .nv.info._ZN2at6native29vectorized_elementwise_kernelILi8EZZZNS0_16atan_kernel_cudaERNS_18TensorIteratorBaseEENKUlvE0_clEvENKUlvE1_clEvEUlN3c104HalfEE_St5arrayIPcLm2EEEEviT0_T1_ --------------------------
	.section	.nv.info._ZN2at6native29vectorized_elementwise_kernelILi8EZZZNS0_16atan_kernel_cudaERNS_18TensorIteratorBaseEENKUlvE0_clEvENKUlvE1_clEvEUlN3c104HalfEE_St5arrayIPcLm2EEEEviT0_T1_,"",@"SHT_CUDA_INFO"
	.sectionflags	@""
	.align	4


	//----- nvinfo : EIATTR_CUDA_API_VERSION
	.align		4
        /*0000*/ 	.byte	0x04, 0x37
        /*0002*/ 	.short	(.L_481 - .L_480)
.L_480:
        /*0004*/ 	.word	0x00000082


	//----- nvinfo : EIATTR_KPARAM_INFO
	.align		4
.L_481:
        /*0008*/ 	.byte	0x04, 0x17
        /*000a*/ 	.short	(.L_483 - .L_482)
.L_482:
        /*000c*/ 	.word	0x00000000
        /*0010*/ 	.short	0x0002
        /*0012*/ 	.short	0x0008
        /*0014*/ 	.byte	0x00, 0xf0, 0x41, 0x00


	//----- nvinfo : EIATTR_KPARAM_INFO
	.align		4
.L_483:
        /*0018*/ 	.byte	0x04, 0x17
        /*001a*/ 	.short	(.L_485 - .L_484)
.L_484:
        /*001c*/ 	.word	0x00000000
        /*0020*/ 	.short	0x0001
        /*0022*/ 	.short	0x0004
        /*0024*/ 	.byte	0x00, 0xf0, 0x05, 0x00


	//----- nvinfo : EIATTR_KPARAM_INFO
	.align		4
.L_485:
        /*0028*/ 	.byte	0x04, 0x17
        /*002a*/ 	.short	(.L_487 - .L_486)
.L_486:
        /*002c*/ 	.word	0x00000000
        /*0030*/ 	.short	0x0000
        /*0032*/ 	.short	0x0000
        /*0034*/ 	.byte	0x00, 0xf0, 0x11, 0x00


	//----- nvinfo : EIATTR_SPARSE_MMA_MASK
	.align		4
.L_487:
        /*0038*/ 	.byte	0x03, 0x50
        /*003a*/ 	.short	0x0000


	//----- nvinfo : EIATTR_MAXREG_COUNT
	.align		4
        /*003c*/ 	.byte	0x03, 0x1b
        /*003e*/ 	.short	0x00ff


	//----- nvinfo : EIATTR_MERCURY_ISA_VERSION
	.align		4
        /*0040*/ 	.byte	0x03, 0x5f
        /*0042*/ 	.short	0x0101


	//----- nvinfo : EIATTR_EXIT_INSTR_OFFSETS
	.align		4
        /*0044*/ 	.byte	0x04, 0x1c
        /*0046*/ 	.short	(.L_489 - .L_488)


	//   ....[0]....
.L_488:
        /*0048*/ 	.word	0x00000ae0


	//   ....[1]....
        /*004c*/ 	.word	0x00001eb0


	//   ....[2]....
        /*0050*/ 	.word	0x00001f00


	//----- nvinfo : EIATTR_MAX_THREADS
	.align		4
.L_489:
        /*0054*/ 	.byte	0x04, 0x05
        /*0056*/ 	.short	(.L_491 - .L_490)
.L_490:
        /*0058*/ 	.word	0x00000080
        /*005c*/ 	.word	0x00000001
        /*0060*/ 	.word	0x00000001


	//----- nvinfo : EIATTR_CRS_STACK_SIZE
	.align		4
.L_491:
        /*0064*/ 	.byte	0x04, 0x1e
        /*0066*/ 	.short	(.L_493 - .L_492)
.L_492:
        /*0068*/ 	.word	0x00000000


	//----- nvinfo : EIATTR_CBANK_PARAM_SIZE
	.align		4
.L_493:
        /*006c*/ 	.byte	0x03, 0x19
        /*006e*/ 	.short	0x0018


	//----- nvinfo : EIATTR_PARAM_CBANK
	.align		4
        /*0070*/ 	.byte	0x04, 0x0a
        /*0072*/ 	.short	(.L_495 - .L_494)
	.align		4
.L_494:
        /*0074*/ 	.word	index@(.nv.constant0._ZN2at6native29vectorized_elementwise_kernelILi8EZZZNS0_16atan_kernel_cudaERNS_18TensorIteratorBaseEENKUlvE0_clEvENKUlvE1_clEvEUlN3c104HalfEE_St5arrayIPcLm2EEEEviT0_T1_)
        /*0078*/ 	.short	0x0210
        /*007a*/ 	.short	0x0018


	//----- nvinfo : EIATTR_SW_WAR
	.align		4
.L_495:
        /*007c*/ 	.byte	0x04, 0x36
        /*007e*/ 	.short	(.L_497 - .L_496)
.L_496:
        /*0080*/ 	.word	0x00000008
.L_497:


//--------------------- .nv.info._ZN2at6native18elementwise_kernelILi128ELi4EZNS0_15gpu_kernel_implIZZZNS0_16atan_kernel_cudaERNS_18TensorIteratorBaseEENKUlvE0_clEvENKUlvE0_clEvEUlfE_EEvS4_RKT_EUliE_EEviT1_ --------------------------
	.section	.nv.info._ZN2at6native18elementwise_kernelILi128ELi4EZNS0_15gpu_kernel_implIZZZNS0_16atan_kernel_cudaERNS_18TensorIteratorBaseEENKUlvE0_clEvENKUlvE0_clEvEUlfE_EEvS4_RKT_EUliE_EEviT1_,"",@"SHT_CUDA_INFO"
	.sectionflags	@""
	.align	4


	//----- nvinfo : EIATTR_CUDA_API_VERSION
	.align		4
        /*0000*/ 	.byte	0x04, 0x37
        /*0002*/ 	.short	(.L_499 - .L_498)
.L_498:
        /*0004*/ 	.word	0x00000082


	//----- nvinfo : EIATTR_KPARAM_INFO
	.align		4
.L_499:
        /*0008*/ 	.byte	0x04, 0x17
        /*000a*/ 	.short	(.L_501 - .L_500)
.L_500:
        /*000c*/ 	.word	0x00000000
        /*0010*/ 	.short	0x0001
        /*0012*/ 	.short	0x0008
        /*0014*/ 	.byte	0x00, 0xf0, 0x61, 0x08


	//----- nvinfo : EIATTR_KPARAM_INFO
	.align		4
.L_501:
        /*0018*/ 	.byte	0x04, 0x17
        /*001a*/ 	.short	(.L_503 - .L_502)
.L_502:
        /*001c*/ 	.word	0x00000000
        /*0020*/ 	.short	0x0000
        /*0022*/ 	.short	0x0000
        /*0024*/ 	.byte	0x00, 0xf0, 0x11, 0x00


	//----- nvinfo : EIATTR_SPARSE_MMA_MASK
	.align		4
.L_503:
        /*0028*/ 	.byte	0x03, 0x50
        /*002a*/ 	.short	0x0000


	//----- nvinfo : EIATTR_MAXREG_COUNT
	.align		4
        /*002c*/ 	.byte	0x03, 0x1b
        /*002e*/ 	.short	0x0080


	//----- nvinfo : EIATTR_EXTERNS
	.align		4
        /*0030*/ 	.byte	0x04, 0x0f
        /*0032*/ 	.short	(.L_505 - .L_504)


	//   ....[0]....
	.align		4
.L_504:
        /*0034*/ 	.word	index@(__assertfail)


	//----- nvinfo : EIATTR_MERCURY_ISA_VERSION
	.align		4
.L_505:
        /*0038*/ 	.byte	0x03, 0x5f
        /*003a*/ 	.short	0x0101


	//----- nvinfo : EIATTR_SYSCALL_OFFSETS
	.align		4
        /*003c*/ 	.byte	0x04, 0x46
        /*003e*/ 	.short	(.L_507 - .L_506)


	//   ....[0]....
.L_506:
        /*0040*/ 	.word	0x00002170


	//   ....[1]....
        /*0044*/ 	.word	0x000030f0


	//   ....[2]....
        /*0048*/ 	.word	0x00005280


	//   ....[3]....
        /*004c*/ 	.word	0x00006200


	//   ....[4]....
        /*0050*/ 	.word	0x00008380


	//   ....[5]....
        /*0054*/ 	.word	0x00009300


	//   ....[6]....
        /*0058*/ 	.word	0x0000b470


	//   ....[7]....
        /*005c*/ 	.word	0x0000c3f0


	//----- nvinfo : EIATTR_EXIT_INSTR_OFFSETS
	.align		4
.L_507:
        /*0060*/ 	.byte	0x04, 0x1c
        /*0062*/ 	.short	(.L_509 - .L_508)


	//   ....[0]....
.L_508:
        /*0064*/ 	.word	0x000093b0


	//   ....[1]....
        /*0068*/ 	.word	0x0000b710


	//   ....[2]....
        /*006c*/ 	.word	0x0000b750


	//   ....[3]....
        /*0070*/ 	.word	0x0000b7e0


	//   ....[4]....
        /*0074*/ 	.word	0x0000b810


	//   ....[5]....
        /*0078*/ 	.word	0x0000b840


	//   ....[6]....
        /*007c*/ 	.word	0x0000b8c0


	//   ....[7]....
        /*0080*/ 	.word	0x0000b8f0


	//   ....[8]....
        /*0084*/ 	.word	0x0000b980


	//   ....[9]....
        /*0088*/ 	.word	0x0000b9c0


	//   ....[10]....
        /*008c*/ 	.word	0x0000ba00


	//   ....[11]....
        /*0090*/ 	.word	0x0000bac0


	//   ....[12]....
        /*0094*/ 	.word	0x0000bb10


	//   ....[13]....
        /*0098*/ 	.word	0x0000bc90


	//   ....[14]....
        /*009c*/ 	.word	0x0000bde0


	//   ....[15]....
        /*00a0*/ 	.word	0x0000be10


	//   ....[16]....
        /*00a4*/ 	.word	0x0000bec0


	//   ....[17]....
        /*00a8*/ 	.word	0x0000c030


	//   ....[18]....
        /*00ac*/ 	.word	0x0000c1a0


	//   ....[19]....
        /*00b0*/ 	.word	0x0000c2f0


	//   ....[20]....
        /*00b4*/ 	.word	0x0000c400


	//   ....[21]....
        /*00b8*/ 	.word	0x0000c430


	//   ....[22]....
        /*00bc*/ 	.word	0x0000c460


	//----- nvinfo : EIATTR_MAX_THREADS
	.align		4
.L_509:
        /*00c0*/ 	.byte	0x04, 0x05
        /*00c2*/ 	.short	(.L_511 - .L_510)
.L_510:
        /*00c4*/ 	.word	0x00000080
        /*00c8*/ 	.word	0x00000001
        /*00cc*/ 	.word	0x00000001


	//----- nvinfo : EIATTR_CRS_STACK_SIZE
	.align		4
.L_511:
        /*00d0*/ 	.byte	0x04, 0x1e
        /*00d2*/ 	.short	(.L_513 - .L_512)
.L_512:
        /*00d4*/ 	.word	0x00000000


	//----- nvinfo : EIATTR_CBANK_PARAM_SIZE
	.align		4
.L_513:
        /*00d8*/ 	.byte	0x03, 0x19
        /*00da*/ 	.short	0x0220


	//----- nvinfo : EIATTR_PARAM_CBANK
	.align		4
        /*00dc*/ 	.byte	0x04, 0x0a
        /*00de*/ 	.short	(.L_515 - .L_514)
	.align		4
.L_514:
        /*00e0*/ 	.word	index@(.nv.constant0._ZN2at6native18elementwise_kernelILi128ELi4EZNS0_15gpu_kernel_implIZZZNS0_16atan_kernel_cudaERNS_18TensorIteratorBaseEENKUlvE0_clEvENKUlvE0_clEvEUlfE_EEvS4_RKT_EUliE_EEviT1_)
        /*00e4*/ 	.short	0x0210
        /*00e6*/ 	.short	0x0220


	//----- nvinfo : EIATTR_SW_WAR
	.align		4
.L_515:
        /*00e8*/ 	.byte	0x04, 0x36
        /*00ea*/ 	.short	(.L_517 - .L_516)
.L_516:
        /*00ec*/ 	.word	0x00000008
.L_517:


//--------------------- .nv.info._ZN2at6native27unrolled_elementwise_kernelIZZZNS0_16atan_kernel_cudaERNS_18TensorIteratorBaseEENKUlvE0_clEvENKUlvE0_clEvEUlfE_St5arrayIPcLm2EELi4E23TrivialOffsetCalculatorILi1EjESB_NS0_6memory12LoadWithCastILi1EEENSC_13StoreWithCastILi1EEEEEviT_T0_T2_T3_T4_T5_ --------------------------
	.section	.nv.info._ZN2at6native27unrolled_elementwise_kernelIZZZNS0_16atan_kernel_cudaERNS_18TensorIteratorBaseEENKUlvE0_clEvENKUlvE0_clEvEUlfE_St5arrayIPcLm2EELi4E23TrivialOffsetCalculatorILi1EjESB_NS0_6memory12LoadWithCastILi1EEENSC_13StoreWithCastILi1EEEEEviT_T0_T2_T3_T4_T5_,"",@"SHT_CUDA_INFO"
	.sectionflags	@""
	.align	4


	//----- nvinfo : EIATTR_CUDA_API_VERSION
	.align		4
        /*0000*/ 	.byte	0x04, 0x37
        /*0002*/ 	.short	(.L_519 - .L_518)
.L_518:
        /*0004*/ 	.word	0x00000082


	//----- nvinfo : EIATTR_KPARAM_INFO
	.align		4
.L_519:
        /*0008*/ 	.byte	0x04, 0x17
        /*000a*/ 	.short	(.L_521 - .L_520)
.L_520:
        /*000c*/ 	.word	0x00000000
        /*0010*/ 	.short	0x0006
        /*0012*/ 	.short	0x0024
        /*0014*/ 	.byte	0x00, 0xf0, 0x21, 0x00


	//----- nvinfo : EIATTR_KPARAM_INFO
	.align		4
.L_521:
        /*0018*/ 	.byte	0x04, 0x17
        /*001a*/ 	.short	(.L_523 - .L_522)
.L_522:
        /*001c*/ 	.word	0x00000000
        /*0020*/ 	.short	0x0005
        /*0022*/ 	.short	0x001c
        /*0024*/ 	.byte	0x00, 0xf0, 0x21, 0x00


	//----- nvinfo : EIATTR_KPARAM_INFO
	.align		4
.L_523:
        /*0028*/ 	.byte	0x04, 0x17
        /*002a*/ 	.short	(.L_525 - .L_524)
.L_524:
        /*002c*/ 	.word	0x00000000
        /*0030*/ 	.short	0x0004
        /*0032*/ 	.short	0x0019
        /*0034*/ 	.byte	0x00, 0xf0, 0x05, 0x00


	//----- nvinfo : EIATTR_KPARAM_INFO
	.align		4
.L_525:
        /*0038*/ 	.byte	0x04, 0x17
        /*003a*/ 	.short	(.L_527 - .L_526)
.L_526:
        /*003c*/ 	.word	0x00000000
        /*0040*/ 	.short	0x0003
        /*0042*/ 	.short	0x0018
        /*0044*/ 	.byte	0x00, 0xf0, 0x05, 0x00


	//----- nvinfo : EIATTR_KPARAM_INFO
	.align		4
.L_527:
        /*0048*/ 	.byte	0x04, 0x17
        /*004a*/ 	.short	(.L_529 - .L_528)
.L_528:
        /*004c*/ 	.word	0x00000000
        /*0050*/ 	.short	0x0002
        /*0052*/ 	.short	0x0008
        /*0054*/ 	.byte	0x00, 0xf0, 0x41, 0x00


	//----- nvinfo : EIATTR_KPARAM_INFO
	.align		4
.L_529:
        /*0058*/ 	.byte	0x04, 0x17
        /*005a*/ 	.short	(.L_531 - .L_530)
.L_530:
        /*005c*/ 	.word	0x00000000
        /*0060*/ 	.short	0x0001
        /*0062*/ 	.short	0x0004
        /*0064*/ 	.byte	0x00, 0xf0, 0x05, 0x00


	//----- nvinfo : EIATTR_KPARAM_INFO
	.align		4
.L_531:
        /*0068*/ 	.byte	0x04, 0x17
        /*006a*/ 	.short	(.L_533 - .L_532)
.L_532:
        /*006c*/ 	.word	0x00000000
        /*0070*/ 	.short	0x0000
        /*0072*/ 	.short	0x0000
        /*0074*/ 	.byte	0x00, 0xf0, 0x11, 0x00


	//----- nvinfo : EIATTR_SPARSE_MMA_MASK
	.align		4
.L_533:
        /*0078*/ 	.byte	0x03, 0x50
        /*007a*/ 	.short	0x0000


	//----- nvinfo : EIATTR_MAXREG_COUNT
	.align		4
        /*007c*/ 	.byte	0x03, 0x1b
        /*007e*/ 	.short	0x00ff


	//----- nvinfo : EIATTR_EXTERNS
	.align		4
        /*0080*/ 	.byte	0x04, 0x0f
        /*0082*/ 	.short	(.L_535 - .L_534)


	//   ....[0]....
	.align		4
.L_534:
        /*0084*/ 	.word	index@(__assertfail)


	//----- nvinfo : EIATTR_MERCURY_ISA_VERSION
	.align		4
.L_535:
        /*0088*/ 	.byte	0x03, 0x5f
        /*008a*/ 	.short	0x0101


	//----- nvinfo : EIATTR_SYSCALL_OFFSETS
	.align		4
        /*008c*/ 	.byte	0x04, 0x46
        /*008e*/ 	.short	(.L_537 - .L_536)


	//   ....[0]....
.L_536:
        /*0090*/ 	.word	0x00000e80


	//   ....[1]....
        /*0094*/ 	.word	0x00001d30


	//   ....[2]....
        /*0098*/ 	.word	0x00002bf0


	//   ....[3]....
        /*009c*/ 	.word	0x00003a50


	//   ....[4]....
        /*00a0*/ 	.word	0x00005040


	//   ....[5]....
        /*00a4*/ 	.word	0x00005f40


	//   ....[6]....
        /*00a8*/ 	.word	0x00006e00


	//   ....[7]....
        /*00ac*/ 	.word	0x00007cc0


	//----- nvinfo : EIATTR_EXIT_INSTR_OFFSETS
	.align		4
.L_537:
        /*00b0*/ 	.byte	0x04, 0x1c
        /*00b2*/ 	.short	(.L_539 - .L_538)


	//   ....[0]....
.L_538:
        /*00b4*/ 	.word	0x00006ea0


	//   ....[1]....
        /*00b8*/ 	.word	0x00006fe0


	//   ....[2]....
        /*00bc*/ 	.word	0x00007020


	//   ....[3]....
        /*00c0*/ 	.word	0x000070b0


	//   ....[4]....
        /*00c4*/ 	.word	0x000070e0


	//   ....[5]....
        /*00c8*/ 	.word	0x00007110


	//   ....[6]....
        /*00cc*/ 	.word	0x00007190


	//   ....[7]....
        /*00d0*/ 	.word	0x000071c0


	//   ....[8]....
        /*00d4*/ 	.word	0x00007250


	//   ....[9]....
        /*00d8*/ 	.word	0x00007290


	//   ....[10]....
        /*00dc*/ 	.word	0x000072d0


	//   ....[11]....
        /*00e0*/ 	.word	0x00007390


	//   ....[12]....
        /*00e4*/ 	.word	0x000073e0


	//   ....[13]....
        /*00e8*/ 	.word	0x00007560


	//   ....[14]....
        /*00ec*/ 	.word	0x000076b0


	//   ....[15]....
        /*00f0*/ 	.word	0x000076e0


	//   ....[16]....
        /*00f4*/ 	.word	0x00007790


	//   ....[17]....
        /*00f8*/ 	.word	0x00007900


	//   ....[18]....
        /*00fc*/ 	.word	0x00007a70


	//   ....[19]....
        /*0100*/ 	.word	0x00007bc0


	//   ....[20]....
        /*0104*/ 	.word	0x00007cd0


	//   ....[21]....
        /*0108*/ 	.word	0x00007d00


	//   ....[22]....
        /*010c*/ 	.word	0x00007d30


	//----- nvinfo : EIATTR_MAX_THREADS
	.align		4
.L_539:
        /*0110*/ 	.byte	0x04, 0x05
        /*0112*/ 	.short	(.L_541 - .L_540)
.L_540:
        /*0114*/ 	.word	0x00000080
        /*0118*/ 	.word	0x00000001
        /*011c*/ 	.word	0x00000001


	//----- nvinfo : EIATTR_CRS_STACK_SIZE
	.align		4
.L_541:
        /*0120*/ 	.byte	0x04, 0x1e
        /*0122*/ 	.short	(.L_543 - .L_542)
.L_542:
        /*0124*/ 	.word	0x00000000


	//----- nvinfo : EIATTR_CBANK_PARAM_SIZE
	.align		4
.L_543:
        /*0128*/ 	.byte	0x03, 0x19
        /*012a*/ 	.short	0x002c


	//----- nvinfo : EIATTR_PARAM_CBANK
	.align		4
        /*012c*/ 	.byte	0x04, 0x0a
        /*012e*/ 	.short	(.L_545 - .L_544)
	.align		4
.L_544:
        /*0130*/ 	.word	index@(.nv.constant0._ZN2at6native27unrolled_elementwise_kernelIZZZNS0_16atan_kernel_cudaERNS_18TensorIteratorBaseEENKUlvE0_clEvENKUlvE0_clEvEUlfE_St5arrayIPcLm2EELi4E23TrivialOffsetCalculatorILi1EjESB_NS0_6memory12LoadWithCastILi1EEENSC_13StoreWithCastILi1EEEEEviT_T0_T2_T3_T4_T5_)
        /*0134*/ 	.short	0x0210
        /*0136*/ 	.short	0x002c


	//----- nvinfo : EIATTR_SW_WAR
	.align		4
.L_545:
        /*0138*/ 	.byte	0x04, 0x36
        /*013a*/ 	.short	(.L_547 - .L_546)
.L_546:
        /*013c*/ 	.word	0x00000008
.L_547:


//--------------------- .nv.info._ZN2at6native18elementwise_kernelILi128ELi2EZNS0_22gpu_kernel_impl_nocastIZZZNS0_16atan_kernel_cudaERNS_18TensorIteratorBaseEENKUlvE0_clEvENKUlvE0_clEvEUlfE_EEvS4_RKT_EUliE_EEviT1_ --------------------------
	.section	.nv.info._ZN2at6native18elementwise_kernelILi128ELi2EZNS0_22gpu_kernel_impl_nocastIZZZNS0_16atan_kernel_cudaERNS_18TensorIteratorBaseEENKUlvE0_clEvENKUlvE0_clEvEUlfE_EEvS4_RKT_EUliE_EEviT1_,"",@"SHT_CUDA_INFO"
	.sectionflags	@""
	.align	4


	//----- nvinfo : EIATTR_CUDA_API_VERSION
	.align		4
        /*0000*/ 	.byte	0x04, 0x37
        /*0002*/ 	.short	(.L_549 - .L_548)
.L_548:
        /*0004*/ 	.word	0x00000082


	//----- nvinfo : EIATTR_KPARAM_INFO
	.align		4
.L_549:
        /*0008*/ 	.byte	0x04, 0x17
        /*000a*/ 	.short	(.L_551 - .L_550)
.L_550:
        /*000c*/ 	.word	0x00000000
        /*0010*/ 	.short	0x0001
        /*0012*/ 	.short	0x0008
        /*0014*/ 	.byte	0x00, 0xf0, 0x61, 0x08


	//----- nvinfo : EIATTR_KPARAM_INFO
	.align		4
.L_551:
        /*0018*/ 	.byte	0x04, 0x17
        /*001a*/ 	.short	(.L_553 - .L_552)
.L_552:
        /*001c*/ 	.word	0x00000000
        /*0020*/ 	.short	0x0000
        /*0022*/ 	.short	0x0000
        /*0024*/ 	.byte	0x00, 0xf0, 0x11, 0x00


	//----- nvinfo : EIATTR_SPARSE_MMA_MASK
	.align		4
.L_553:
        /*0028*/ 	.byte	0x03, 0x50
        /*002a*/ 	.short	0x0000


	//----- nvinfo : EIATTR_MAXREG_COUNT
	.align		4
        /*002c*/ 	.byte	0x03, 0x1b
        /*002e*/ 	.short	0x0080


	//----- nvinfo : EIATTR_MERCURY_ISA_VERSION
	.align		4
        /*0030*/ 	.byte	0x03, 0x5f
        /*0032*/ 	.short	0x0101


	//----- nvinfo : EIATTR_EXIT_INSTR_OFFSETS
	.align		4
        /*0034*/ 	.byte	0x04, 0x1c
        /*0036*/ 	.short	(.L_555 - .L_554)


	//   ....[0]....
.L_554:
        /*0038*/ 	.word	0x00001580


	//   ....[1]....
        /*003c*/ 	.word	0x00002a30


	//----- nvinfo : EIATTR_MAX_THREADS
	.align		4
.L_555:
        /*0040*/ 	.byte	0x04, 0x05
        /*0042*/ 	.short	(.L_557 - .L_556)
.L_556:
        /*0044*/ 	.word	0x00000080
        /*0048*/ 	.word	0x00000001
        /*004c*/ 	.word	0x00000001


	//----- nvinfo : EIATTR_CRS_STACK_SIZE
	.align		4
.L_557:
        /*0050*/ 	.byte	0x04, 0x1e
        /*0052*/ 	.short	(.L_559 - .L_558)
.L_558:
        /*0054*/ 	.word	0x00000000


	//----- nvinfo : EIATTR_CBANK_PARAM_SIZE
	.align		4
.L_559:
        /*0058*/ 	.byte	0x03, 0x19
        /*005a*/ 	.short	0x0220


	//----- nvinfo : EIATTR_PARAM_CBANK
	.align		4
        /*005c*/ 	.byte	0x04, 0x0a
        /*005e*/ 	.short	(.L_561 - .L_560)
	.align		4
.L_560:
        /*0060*/ 	.word	index@(.nv.constant0._ZN2at6native18elementwise_kernelILi128ELi2EZNS0_22gpu_kernel_impl_nocastIZZZNS0_16atan_kernel_cudaERNS_18TensorIteratorBaseEENKUlvE0_clEvENKUlvE0_clEvEUlfE_EEvS4_RKT_EUliE_EEviT1_)
        /*0064*/ 	.short	0x0210
        /*0066*/ 	.short	0x0220


	//----- nvinfo : EIATTR_SW_WAR
	.align		4
.L_561:
        /*0068*/ 	.byte	0x04, 0x36
        /*006a*/ 	.short	(.L_563 - .L_562)
.L_562:
        /*006c*/ 	.word	0x00000008
.L_563:


//--------------------- .nv.info._ZN2at6native27unrolled_elementwise_kernelIZZZNS0_16atan_kernel_cudaERNS_18TensorIteratorBaseEENKUlvE0_clEvENKUlvE0_clEvEUlfE_St5arrayIPcLm2EELi4E23TrivialOffsetCalculatorILi1EjESB_NS0_6memory15LoadWithoutCastENSC_16StoreWithoutCastEEEviT_T0_T2_T3_T4_T5_ --------------------------
	.section	.nv.info._ZN2at6native27unrolled_elementwise_kernelIZZZNS0_16atan_kernel_cudaERNS_18TensorIteratorBaseEENKUlvE0_clEvENKUlvE0_clEvEUlfE_St5arrayIPcLm2EELi4E23TrivialOffsetCalculatorILi1EjESB_NS0_6memory15LoadWithoutCastENSC_16StoreWithoutCastEEEviT_T0_T2_T3_T4_T5_,"",@"SHT_CUDA_INFO"
	.sectionflags	@""
	.align	4


	//----- nvinfo : EIATTR_CUDA_API_VERSION
	.align		4
        /*0000*/ 	.byte	0x04, 0x37
        /*0002*/ 	.short	(.L_565 - .L_564)
.L_564:
        /*0004*/ 	.word	0x00000082


	//----- nvinfo : EIATTR_KPARAM_INFO
	.align		4
.L_565:
        /*0008*/ 	.byte	0x04, 0x17
        /*000a*/ 	.short	(.L_567 - .L_566)
.L_566:
        /*000c*/ 	.word	0x00000000
        /*0010*/ 	.short	0x0006
        /*0012*/ 	.short	0x001b
        /*0014*/ 	.byte	0x00, 0xf0, 0x05, 0x00


	//----- nvinfo : EIATTR_KPARAM_INFO
	.align		4
.L_567:
        /*0018*/ 	.byte	0x04, 0x17
        /*001a*/ 	.short	(.L_569 - .L_568)
.L_568:
        /*001c*/ 	.word	0x00000000
        /*0020*/ 	.short	0x0005
        /*0022*/ 	.short	0x001a
        /*0024*/ 	.byte	0x00, 0xf0, 0x05, 0x00


	//----- nvinfo : EIATTR_KPARAM_INFO
	.align		4
.L_569:
        /*0028*/ 	.byte	0x04, 0x17
        /*002a*/ 	.short	(.L_571 - .L_570)
.L_570:
        /*002c*/ 	.word	0x00000000
        /*0030*/ 	.short	0x0004
        /*0032*/ 	.short	0x0019
        /*0034*/ 	.byte	0x00, 0xf0, 0x05, 0x00


	//----- nvinfo : EIATTR_KPARAM_INFO
	.align		4
.L_571:
        /*0038*/ 	.byte	0x04, 0x17
        /*003a*/ 	.short	(.L_573 - .L_572)
.L_572:
        /*003c*/ 	.word	0x00000000
        /*0040*/ 	.short	0x0003
        /*0042*/ 	.short	0x0018
        /*0044*/ 	.byte	0x00, 0xf0, 0x05, 0x00


	//----- nvinfo : EIATTR_KPARAM_INFO
	.align		4
.L_573:
        /*0048*/ 	.byte	0x04, 0x17
        /*004a*/ 	.short	(.L_575 - .L_574)
.L_574:
        /*004c*/ 	.word	0x00000000
        /*0050*/ 	.short	0x0002
        /*0052*/ 	.short	0x0008
        /*0054*/ 	.byte	0x00, 0xf0, 0x41, 0x00


	//----- nvinfo : EIATTR_KPARAM_INFO
	.align		4
.L_575:
        /*0058*/ 	.byte	0x04, 0x17
        /*005a*/ 	.short	(.L_577 - .L_576)
.L_576:
        /*005c*/ 	.word	0x00000000
        /*0060*/ 	.short	0x0001
        /*0062*/ 	.short	0x0004
        /*0064*/ 	.byte	0x00, 0xf0, 0x05, 0x00


	//----- nvinfo : EIATTR_KPARAM_INFO
	.align		4
.L_577:
        /*0068*/ 	.byte	0x04, 0x17
        /*006a*/ 	.short	(.L_579 - .L_578)
.L_578:
        /*006c*/ 	.word	0x00000000
        /*0070*/ 	.short	0x0000
        /*0072*/ 	.short	0x0000
        /*0074*/ 	.byte	0x00, 0xf0, 0x11, 0x00


	//----- nvinfo : EIATTR_SPARSE_MMA_MASK
	.align		4
.L_579:
        /*0078*/ 	.byte	0x03, 0x50
        /*007a*/ 	.short	0x0000


	//----- nvinfo : EIATTR_MAXREG_COUNT
	.align		4
        /*007c*/ 	.byte	0x03, 0x1b
        /*007e*/ 	.short	0x00ff


	//----- nvinfo : EIATTR_MERCURY_ISA_VERSION
	.align		4
        /*0080*/ 	.byte	0x03, 0x5f
        /*0082*/ 	.short	0x0101


	//----- nvinfo : EIATTR_EXIT_INSTR_OFFSETS
	.align		4
        /*0084*/ 	.byte	0x04, 0x1c
        /*0086*/ 	.short	(.L_581 - .L_580)


	//   ....[0]....
.L_580:
        /*0088*/ 	.word	0x000009a0


	//   ....[1]....
        /*008c*/ 	.word	0x000009f0


	//----- nvinfo : EIATTR_MAX_THREADS
	.align		4
.L_581:
        /*0090*/ 	.byte	0x04, 0x05
        /*0092*/ 	.short	(.L_583 - .L_582)
.L_582:
        /*0094*/ 	.word	0x00000080
        /*0098*/ 	.word	0x00000001
        /*009c*/ 	.word	0x00000001


	//----- nvinfo : EIATTR_CRS_STACK_SIZE
	.align		4
.L_583:
        /*00a0*/ 	.byte	0x04, 0x1e
        /*00a2*/ 	.short	(.L_585 - .L_584)
.L_584:
        /*00a4*/ 	.word	0x00000000


	//----- nvinfo : EIATTR_CBANK_PARAM_SIZE
	.align		4
.L_585:
        /*00a8*/ 	.byte	0x03, 0x19
        /*00aa*/ 	.short	0x001c


	//----- nvinfo : EIATTR_PARAM_CBANK
	.align		4
        /*00ac*/ 	.byte	0x04, 0x0a
        /*00ae*/ 	.short	(.L_587 - .L_586)
	.align		4
.L_586:
        /*00b0*/ 	.word	index@(.nv.constant0._ZN2at6native27unrolled_elementwise_kernelIZZZNS0_16atan_kernel_cudaERNS_18TensorIteratorBaseEENKUlvE0_clEvENKUlvE0_clEvEUlfE_St5arrayIPcLm2EELi4E23TrivialOffsetCalculatorILi1EjESB_NS0_6memory15LoadWithoutCastENSC_16StoreWithoutCastEEEviT_T0_T2_T3_T4_T5_)
        /*00b4*/ 	.short	0x0210
        /*00b6*/ 	.short	0x001c


	//----- nvinfo : EIATTR_SW_WAR
	.align		4
.L_587:
        /*00b8*/ 	.byte	0x04, 0x36
        /*00ba*/ 	.short	(.L_589 - .L_588)
.L_588:
        /*00bc*/ 	.word	0x00000008
.L_589:


//--------------------- .nv.info._ZN2at6native29vectorized_elementwise_kernelILi2EZZZNS0_16atan_kernel_cudaERNS_18TensorIteratorBaseEENKUlvE0_clEvENKUlvE0_clEvEUlfE_St5arrayIPcLm2EEEEviT0_T1_ --------------------------
	.section	.nv.info._ZN2at6native29vectorized_elementwise_kernelILi2EZZZNS0_16atan_kernel_cudaERNS_18TensorIteratorBaseEENKUlvE0_clEvENKUlvE0_clEvEUlfE_St5arrayIPcLm2EEEEviT0_T1_,"",@"SHT_CUDA_INFO"
	.sectionflags	@""
	.align	4


	//----- nvinfo : EIATTR_CUDA_API_VERSION
	.align		4
        /*0000*/ 	.byte	0x04, 0x37
        /*0002*/ 	.short	(.L_591 - .L_590)
.L_590:
        /*0004*/ 	.word	0x00000082


	//----- nvinfo : EIATTR_KPARAM_INFO
	.align		4
.L_591:
        /*0008*/ 	.byte	0x04, 0x17
        /*000a*/ 	.short	(.L_593 - .L_592)
.L_592:
        /*000c*/ 	.word	0x00000000
        /*0010*/ 	.short	0x0002
        /*0012*/ 	.short	0x0008
        /*0014*/ 	.byte	0x00, 0xf0, 0x41, 0x00


	//----- nvinfo : EIATTR_KPARAM_INFO
	.align		4
.L_593:
        /*0018*/ 	.byte	0x04, 0x17
        /*001a*/ 	.short	(.L_595 - .L_594)
.L_594:
        /*001c*/ 	.word	0x00000000
        /*0020*/ 	.short	0x0001
        /*0022*/ 	.short	0x0004
        /*0024*/ 	.byte	0x00, 0xf0, 0x05, 0x00


	//----- nvinfo : EIATTR_KPARAM_INFO
	.align		4
.L_595:
        /*0028*/ 	.byte	0x04, 0x17
        /*002a*/ 	.short	(.L_597 - .L_596)
.L_596:
        /*002c*/ 	.word	0x00000000
        /*0030*/ 	.short	0x0000
        /*0032*/ 	.short	0x0000
        /*0034*/ 	.byte	0x00, 0xf0, 0x11, 0x00


	//----- nvinfo : EIATTR_SPARSE_MMA_MASK
	.align		4
.L_597:
        /*0038*/ 	.byte	0x03, 0x50
        /*003a*/ 	.short	0x0000


	//----- nvinfo : EIATTR_MAXREG_COUNT
	.align		4
        /*003c*/ 	.byte	0x03, 0x1b
        /*003e*/ 	.short	0x00ff


	//----- nvinfo : EIATTR_MERCURY_ISA_VERSION
	.align		4
        /*0040*/ 	.byte	0x03, 0x5f
        /*0042*/ 	.short	0x0101


	//----- nvinfo : EIATTR_EXIT_INSTR_OFFSETS
	.align		4
        /*0044*/ 	.byte	0x04, 0x1c
        /*0046*/ 	.short	(.L_599 - .L_598)


	//   ....[0]....
.L_598:
        /*0048*/ 	.word	0x00000a80


	//   ....[1]....
        /*004c*/ 	.word	0x00001d20


	//   ....[2]....
        /*0050*/ 	.word	0x00001d70


	//----- nvinfo : EIATTR_MAX_THREADS
	.align		4
.L_599:
        /*0054*/ 	.byte	0x04, 0x05
        /*0056*/ 	.short	(.L_601 - .L_600)
.L_600:
        /*0058*/ 	.word	0x00000080
        /*005c*/ 	.word	0x00000001
        /*0060*/ 	.word	0x00000001


	//----- nvinfo : EIATTR_CRS_STACK_SIZE
	.align		4
.L_601:
        /*0064*/ 	.byte	0x04, 0x1e
        /*0066*/ 	.short	(.L_603 - .L_602)
.L_602:
        /*0068*/ 	.word	0x00000000


	//----- nvinfo : EIATTR_CBANK_PARAM_SIZE
	.align		4
.L_603:
        /*006c*/ 	.byte	0x03, 0x19
        /*006e*/ 	.short	0x0018


	//----- nvinfo : EIATTR_PARAM_CBANK
	.align		4
        /*0070*/ 	.byte	0x04, 0x0a
        /*0072*/ 	.short	(.L_605 - .L_604)
	.align		4
.L_604:
        /*0074*/ 	.word	index@(.nv.constant0._ZN2at6native29vectorized_elementwise_kernelILi2EZZZNS0_16atan_kernel_cudaERNS_18TensorIteratorBaseEENKUlvE0_clEvENKUlvE0_clEvEUlfE_St5arrayIPcLm2EEEEviT0_T1_)
        /*0078*/ 	.short	0x0210
        /*007a*/ 	.short	0x0018


	//----- nvinfo : EIATTR_SW_WAR
	.align		4
.L_605:
        /*007c*/ 	.byte	0x04, 0x36
        /*007e*/ 	.short	(.L_607 - .L_606)
.L_606:
        /*0080*/ 	.word	0x00000008
.L_607:


//--------------------- .nv.info._ZN2at6native29vectorized_elementwise_kernelILi4EZZZNS0_16atan_kernel_cudaERNS_18TensorIteratorBaseEENKUlvE0_clEvENKUlvE0_clEvEUlfE_St5arrayIPcLm2EEEEviT0_T1_ --------------------------
	.section	.nv.info._ZN2at6native29vectorized_elementwise_kernelILi4EZZZNS0_16atan_kernel_cudaERNS_18TensorIteratorBaseEENKUlvE0_clEvENKUlvE0_clEvEUlfE_St5arrayIPcLm2EEEEviT0_T1_,"",@"SHT_CUDA_INFO"
	.sectionflags	@""
	.align	4


	//----- nvinfo : EIATTR_CUDA_API_VERSION
	.align		4
        /*0000*/ 	.byte	0x04, 0x37
        /*0002*/ 	.short	(.L_609 - .L_608)
.L_608:
        /*0004*/ 	.word	0x00000082


	//----- nvinfo : EIATTR_KPARAM_INFO
	.align		4
.L_609:
        /*0008*/ 	.byte	0x04, 0x17
        /*000a*/ 	.short	(.L_611 - .L_610)
.L_610:
        /*000c*/ 	.word	0x00000000
        /*0010*/ 	.short	0x0002
        /*0012*/ 	.short	0x0008
        /*0014*/ 	.byte	0x00, 0xf0, 0x41, 0x00


	//----- nvinfo : EIATTR_KPARAM_INFO
	.align		4
.L_611:
        /*0018*/ 	.byte	0x04, 0x17
        /*001a*/ 	.short	(.L_613 - .L_612)
.L_612:
        /*001c*/ 	.word	0x00000000
        /*0020*/ 	.short	0x0001
        /*0022*/ 	.short	0x0004
        /*0024*/ 	.byte	0x00, 0xf0, 0x05, 0x00


	//----- nvinfo : EIATTR_KPARAM_INFO
	.align		4
.L_613:
        /*0028*/ 	.byte	0x04, 0x17
        /*002a*/ 	.short	(.L_615 - .L_614)
.L_614:
        /*002c*/ 	.word	0x00000000
        /*0030*/ 	.short	0x0000
        /*0032*/ 	.short	0x0000
        /*0034*/ 	.byte	0x00, 0xf0, 0x11, 0x00


	//----- nvinfo : EIATTR_SPARSE_MMA_MASK
	.align		4
.L_615:
        /*0038*/ 	.byte	0x03, 0x50
        /*003a*/ 	.short	0x0000


	//----- nvinfo : EIATTR_MAXREG_COUNT
	.align		4
        /*003c*/ 	.byte	0x03, 0x1b
        /*003e*/ 	.short	0x00ff


	//----- nvinfo : EIATTR_MERCURY_ISA_VERSION
	.align		4
        /*0040*/ 	.byte	0x03, 0x5f
        /*0042*/ 	.short	0x0101


	//----- nvinfo : EIATTR_EXIT_INSTR_OFFSETS
	.align		4
        /*0044*/ 	.byte	0x04, 0x1c
        /*0046*/ 	.short	(.L_617 - .L_616)


	//   ....[0]....
.L_616:
        /*0048*/ 	.word	0x00000a40


	//   ....[1]....
        /*004c*/ 	.word	0x00001cf0


	//   ....[2]....
        /*0050*/ 	.word	0x00001d40


	//----- nvinfo : EIATTR_MAX_THREADS
	.align		4
.L_617:
        /*0054*/ 	.byte	0x04, 0x05
        /*0056*/ 	.short	(.L_619 - .L_618)
.L_618:
        /*0058*/ 	.word	0x00000080
        /*005c*/ 	.word	0x00000001
        /*0060*/ 	.word	0x00000001


	//----- nvinfo : EIATTR_CRS_STACK_SIZE
	.align		4
.L_619:
        /*0064*/ 	.byte	0x04, 0x1e
        /*0066*/ 	.short	(.L_621 - .L_620)
.L_620:
        /*0068*/ 	.word	0x00000000


	//----- nvinfo : EIATTR_CBANK_PARAM_SIZE
	.align		4
.L_621:
        /*006c*/ 	.byte	0x03, 0x19
        /*006e*/ 	.short	0x0018


	//----- nvinfo : EIATTR_PARAM_CBANK
	.align		4
        /*0070*/ 	.byte	0x04, 0x0a
        /*0072*/ 	.short	(.L_623 - .L_622)
	.align		4
.L_622:
        /*0074*/ 	.word	index@(.nv.constant0._ZN2at6native29vectorized_elementwise_kernelILi4EZZZNS0_16atan_kernel_cudaERNS_18TensorIteratorBaseEENKUlvE0_clEvENKUlvE0_clEvEUlfE_St5arrayIPcLm2EEEEviT0_T1_)
        /*0078*/ 	.short	0x0210
        /*007a*/ 	.short	0x0018


	//----- nvinfo : EIATTR_SW_WAR
	.align		4
.L_623:
        /*007c*/ 	.byte	0x04, 0x36
        /*007e*/ 	.short	(.L_625 - .L_624)
.L_624:
        /*0080*/ 	.word	0x00000008
.L_625:


//--------------------- .nv.info._ZN2at6native29vectorized_elementwise_kernelILi8EZZZNS0_16atan_kernel_cudaERNS_18TensorIteratorBaseEENKUlvE0_clEvENKUlvE0_clEvEUlfE_St5arrayIPcLm2EEEEviT0_T1_ --------------------------
	.section	.nv.info._ZN2at6native29vectorized_elementwise_kernelILi8EZZZNS0_16atan_kernel_cudaERNS_18TensorIteratorBaseEENKUlvE0_clEvENKUlvE0_clEvEUlfE_St5arrayIPcLm2EEEEviT0_T1_,"",@"SHT_CUDA_INFO"
	.sectionflags	@""
	.align	4


	//----- nvinfo : EIATTR_CUDA_API_VERSION
	.align		4
        /*0000*/ 	.byte	0x04, 0x37
        /*0002*/ 	.short	(.L_627 - .L_626)
.L_626:
        /*0004*/ 	.word	0x00000082


	//----- nvinfo : EIATTR_KPARAM_INFO
	.align		4
.L_627:
        /*0008*/ 	.byte	0x04, 0x17
        /*000a*/ 	.short	(.L_629 - .L_628)
.L_628:
        /*000c*/ 	.word	0x00000000
        /*0010*/ 	.short	0x0002
        /*0012*/ 	.short	0x0008
        /*0014*/ 	.byte	0x00, 0xf0, 0x41, 0x00


	//----- nvinfo : EIATTR_KPARAM_INFO
	.align		4
.L_629:
        /*0018*/ 	.byte	0x04, 0x17
        /*001a*/ 	.short	(.L_631 - .L_630)
.L_630:
        /*001c*/ 	.word	0x00000000
        /*0020*/ 	.short	0x0001
        /*0022*/ 	.short	0x0004
        /*0024*/ 	.byte	0x00, 0xf0, 0x05, 0x00


	//----- nvinfo : EIATTR_KPARAM_INFO
	.align		4
.L_631:
        /*0028*/ 	.byte	0x04, 0x17
        /*002a*/ 	.short	(.L_633 - .L_632)
.L_632:
        /*002c*/ 	.word	0x00000000
        /*0030*/ 	.short	0x0000
        /*0032*/ 	.short	0x0000
        /*0034*/ 	.byte	0x00, 0xf0, 0x11, 0x00


	//----- nvinfo : EIATTR_SPARSE_MMA_MASK
	.align		4
.L_633:
        /*0038*/ 	.byte	0x03, 0x50
        /*003a*/ 	.short	0x0000


	//----- nvinfo : EIATTR_MAXREG_COUNT
	.align		4
        /*003c*/ 	.byte	0x03, 0x1b
        /*003e*/ 	.short	0x00ff


	//----- nvinfo : EIATTR_MERCURY_ISA_VERSION
	.align		4
        /*0040*/ 	.byte	0x03, 0x5f
        /*0042*/ 	.short	0x0101


	//----- nvinfo : EIATTR_EXIT_INSTR_OFFSETS
	.align		4
        /*0044*/ 	.byte	0x04, 0x1c
        /*0046*/ 	.short	(.L_635 - .L_634)


	//   ....[0]....
.L_634:
        /*0048*/ 	.word	0x00000a40


	//   ....[1]....
        /*004c*/ 	.word	0x00001cf0


	//   ....[2]....
        /*0050*/ 	.word	0x00001d40


	//----- nvinfo : EIATTR_MAX_THREADS
	.align		4
.L_635:
        /*0054*/ 	.byte	0x04, 0x05
        /*0056*/ 	.short	(.L_637 - .L_636)
.L_636:
        /*0058*/ 	.word	0x00000080
        /*005c*/ 	.word	0x00000001
        /*0060*/ 	.word	0x00000001


	//----- nvinfo : EIATTR_CRS_STACK_SIZE
	.align		4
.L_637:
        /*0064*/ 	.byte	0x04, 0x1e
        /*0066*/ 	.short	(.L_639 - .L_638)
.L_638:
        /*0068*/ 	.word	0x00000000


	//----- nvinfo : EIATTR_CBANK_PARAM_SIZE
	.align		4
.L_639:
        /*006c*/ 	.byte	0x03, 0x19
        /*006e*/ 	.short	0x0018


	//----- nvinfo : EIATTR_PARAM_CBANK
	.align		4
        /*0070*/ 	.byte	0x04, 0x0a
        /*0072*/ 	.short	(.L_641 - .L_640)
	.align		4
.L_640:
        /*0074*/ 	.word	index@(.nv.constant0._ZN2at6native29vectorized_elementwise_kernelILi8EZZZNS0_16atan_kernel_cudaERNS_18TensorIteratorBaseEENKUlvE0_clEvENKUlvE0_clEvEUlfE_St5arrayIPcLm2EEEEviT0_T1_)
        /*0078*/ 	.short	0x0210
        /*007a*/ 	.short	0x0018


	//----- nvinfo : EIATTR_SW_WAR
	.align		4
.L_641:
        /*007c*/ 	.byte	0x04, 0x36
        /*007e*/ 	.short	(.L_643 - .L_642)
.L_642:
        /*0080*/ 	.word	0x00000008
.L_643:


//--------------------- .nv.info._ZN2at6native18elementwise_kernelILi128ELi4EZNS0_15gpu_kernel_implIZZZNS0_16atan_kernel_cudaERNS_18TensorIteratorBaseEENKUlvE0_clEvENKUlvE_clEvEUldE_EEvS4_RKT_EUliE_EEviT1_ --------------------------
	.section	.nv.info._ZN2at6native18elementwise_kernelILi128ELi4EZNS0_15gpu_kernel_implIZZZNS0_16atan_kernel_cudaERNS_18TensorIteratorBaseEENKUlvE0_clEvENKUlvE_clEvEUldE_EEvS4_RKT_EUliE_EEviT1_,"",@"SHT_CUDA_INFO"
	.sectionflags	@""
	.align	4


	//----- nvinfo : EIATTR_CUDA_API_VERSION
	.align		4
        /*0000*/ 	.byte	0x04, 0x37
        /*0002*/ 	.short	(.L_645 - .L_644)
.L_644:
        /*0004*/ 	.word	0x00000082


	//----- nvinfo : EIATTR_KPARAM_INFO
	.align		4
.L_645:
        /*0008*/ 	.byte	0x04, 0x17
        /*000a*/ 	.short	(.L_647 - .L_646)
.L_646:
        /*000c*/ 	.word	0x00000000
        /*0010*/ 	.short	0x0001
        /*0012*/ 	.short	0x0008
        /*0014*/ 	.byte	0x00, 0xf0, 0x61, 0x08


	//----- nvinfo : EIATTR_KPARAM_INFO
	.align		4
.L_647:
        /*0018*/ 	.byte	0x04, 0x17
        /*001a*/ 	.short	(.L_649 - .L_648)
.L_648:
        /*001c*/ 	.word	0x00000000
        /*0020*/ 	.short	0x0000
        /*0022*/ 	.short	0x0000
        /*0024*/ 	.byte	0x00, 0xf0, 0x11, 0x00


	//----- nvinfo : EIATTR_SPARSE_MMA_MASK
	.align		4
.L_649:
        /*0028*/ 	.byte	0x03, 0x50
        /*002a*/ 	.short	0x0000


	//----- nvinfo : EIATTR_MAXREG_COUNT
	.align		4
        /*002c*/ 	.byte	0x03, 0x1b
        /*002e*/ 	.short	0x0080


	//----- nvinfo : EIATTR_EXTERNS
	.align		4
        /*0030*/ 	.byte	0x04, 0x0f
        /*0032*/ 	.short	(.L_651 - .L_650)


	//   ....[0]....
	.align		4
.L_650:
        /*0034*/ 	.word	index@(__assertfail)


	//----- nvinfo : EIATTR_MERCURY_ISA_VERSION
	.align		4
.L_651:
        /*0038*/ 	.byte	0x03, 0x5f
        /*003a*/ 	.short	0x0101


	//----- nvinfo : EIATTR_SYSCALL_OFFSETS
	.align		4
        /*003c*/ 	.byte	0x04, 0x46
        /*003e*/ 	.short	(.L_653 - .L_652)


	//   ....[0]....
.L_652:
        /*0040*/ 	.word	0x00002260


	//   ....[1]....
        /*0044*/ 	.word	0x00003880


	//   ....[2]....
        /*0048*/ 	.word	0x00005b10


	//   ....[3]....
        /*004c*/ 	.word	0x00007130


	//   ....[4]....
        /*0050*/ 	.word	0x000093b0


	//   ....[5]....
        /*0054*/ 	.word	0x0000a9d0


	//   ....[6]....
        /*0058*/ 	.word	0x0000cc40


	//   ....[7]....
        /*005c*/ 	.word	0x0000e260


	//----- nvinfo : EIATTR_EXIT_INSTR_OFFSETS
	.align		4
.L_653:
        /*0060*/ 	.byte	0x04, 0x1c
        /*0062*/ 	.short	(.L_655 - .L_654)


	//   ....[0]....
.L_654:
        /*0064*/ 	.word	0x0000aa80


	//   ....[1]....
        /*0068*/ 	.word	0x0000d2a0


	//   ....[2]....
        /*006c*/ 	.word	0x0000d2e0


	//   ....[3]....
        /*0070*/ 	.word	0x0000d370


	//   ....[4]....
        /*0074*/ 	.word	0x0000d3a0


	//   ....[5]....
        /*0078*/ 	.word	0x0000d3d0


	//   ....[6]....
        /*007c*/ 	.word	0x0000d4a0


	//   ....[7]....
        /*0080*/ 	.word	0x0000d520


	//   ....[8]....
        /*0084*/ 	.word	0x0000d600


	//   ....[9]....
        /*0088*/ 	.word	0x0000d690


	//   ....[10]....
        /*008c*/ 	.word	0x0000d6b0


	//   ....[11]....
        /*0090*/ 	.word	0x0000d770


	//   ....[12]....
        /*0094*/ 	.word	0x0000d7a0


	//   ....[13]....
        /*0098*/ 	.word	0x0000d970


	//   ....[14]....
        /*009c*/ 	.word	0x0000db10


	//   ....[15]....
        /*00a0*/ 	.word	0x0000db90


	//   ....[16]....
        /*00a4*/ 	.word	0x0000dc40


	//   ....[17]....
        /*00a8*/ 	.word	0x0000de00


	//   ....[18]....
        /*00ac*/ 	.word	0x0000dfc0


	//   ....[19]....
        /*00b0*/ 	.word	0x0000e160


	//   ....[20]....
        /*00b4*/ 	.word	0x0000e270


	//   ....[21]....
        /*00b8*/ 	.word	0x0000e2a0


	//   ....[22]....
        /*00bc*/ 	.word	0x0000e2d0


	//----- nvinfo : EIATTR_MAX_THREADS
	.align		4
.L_655:
        /*00c0*/ 	.byte	0x04, 0x05
        /*00c2*/ 	.short	(.L_657 - .L_656)
.L_656:
        /*00c4*/ 	.word	0x00000080
        /*00c8*/ 	.word	0x00000001
        /*00cc*/ 	.word	0x00000001


	//----- nvinfo : EIATTR_CRS_STACK_SIZE
	.align		4
.L_657:
        /*00d0*/ 	.byte	0x04, 0x1e
        /*00d2*/ 	.short	(.L_659 - .L_658)
.L_658:
        /*00d4*/ 	.word	0x00000000


	//----- nvinfo : EIATTR_CBANK_PARAM_SIZE
	.align		4
.L_659:
        /*00d8*/ 	.byte	0x03, 0x19
        /*00da*/ 	.short	0x0220


	//----- nvinfo : EIATTR_PARAM_CBANK
	.align		4
        /*00dc*/ 	.byte	0x04, 0x0a
        /*00de*/ 	.short	(.L_661 - .L_660)
	.align		4
.L_660:
        /*00e0*/ 	.word	index@(.nv.constant0._ZN2at6native18elementwise_kernelILi128ELi4EZNS0_15gpu_kernel_implIZZZNS0_16atan_kernel_cudaERNS_18TensorIteratorBaseEENKUlvE0_clEvENKUlvE_clEvEUldE_EEvS4_RKT_EUliE_EEviT1_)
        /*00e4*/ 	.short	0x0210
        /*00e6*/ 	.short	0x0220


	//----- nvinfo : EIATTR_SW_WAR
	.align		4
.L_661:
        /*00e8*/ 	.byte	0x04, 0x36
        /*00ea*/ 	.short	(.L_663 - .L_662)
.L_662:
        /*00ec*/ 	.word	0x00000008
.L_663:


//--------------------- .nv.info._ZN2at6native27unrolled_elementwise_kernelIZZZNS0_16atan_kernel_cudaERNS_18TensorIteratorBaseEENKUlvE0_clEvENKUlvE_clEvEUldE_St5arrayIPcLm2EELi4E23TrivialOffsetCalculatorILi1EjESB_NS0_6memory12LoadWithCastILi1EEENSC_13StoreWithCastILi1EEEEEviT_T0_T2_T3_T4_T5_ --------------------------
	.section	.nv.info._ZN2at6native27unrolled_elementwise_kernelIZZZNS0_16atan_kernel_cudaERNS_18TensorIteratorBaseEENKUlvE0_clEvENKUlvE_clEvEUldE_St5arrayIPcLm2EELi4E23TrivialOffsetCalculatorILi1EjESB_NS0_6memory12LoadWithCastILi1EEENSC_13StoreWithCastILi1EEEEEviT_T0_T2_T3_T4_T5_,"",@"SHT_CUDA_INFO"
	.sectionflags	@""
	.align	4


	//----- nvinfo : EIATTR_CUDA_API_VERSION
	.align		4
        /*0000*/ 	.byte	0x04, 0x37
        /*0002*/ 	.short	(.L_665 - .L_664)
.L_664:
        /*0004*/ 	.word	0x00000082


	//----- nvinfo : EIATTR_KPARAM_INFO
	.align		4
.L_665:
        /*0008*/ 	.byte	0x04, 0x17
        /*000a*/ 	.short	(.L_667 - .L_666)
.L_666:
        /*000c*/ 	.word	0x00000000
        /*0010*/ 	.short	0x0006
        /*0012*/ 	.short	0x0024
        /*0014*/ 	.byte	0x00, 0xf0, 0x21, 0x00


	//----- nvinfo : EIATTR_KPARAM_INFO
	.align		4
.L_667:
        /*0018*/ 	.byte	0x04, 0x17
        /*001a*/ 	.short	(.L_669 - .L_668)
.L_668:
        /*001c*/ 	.word	0x00000000
        /*0020*/ 	.short	0x0005
        /*0022*/ 	.short	0x001c
        /*0024*/ 	.byte	0x00, 0xf0, 0x21, 0x00


	//----- nvinfo : EIATTR_KPARAM_INFO
	.align		4
.L_669:
        /*0028*/ 	.byte	0x04, 0x17
        /*002a*/ 	.short	(.L_671 - .L_670)
.L_670:
        /*002c*/ 	.word	0x00000000
        /*0030*/ 	.short	0x0004
        /*0032*/ 	.short	0x0019
        /*0034*/ 	.byte	0x00, 0xf0, 0x05, 0x00


	//----- nvinfo : EIATTR_KPARAM_INFO
	.align		4
.L_671:
        /*0038*/ 	.byte	0x04, 0x17
        /*003a*/ 	.short	(.L_673 - .L_672)
.L_672:
        /*003c*/ 	.word	0x00000000
        /*0040*/ 	.short	0x0003
        /*0042*/ 	.short	0x0018
        /*0044*/ 	.byte	0x00, 0xf0, 0x05, 0x00


	//----- nvinfo : EIATTR_KPARAM_INFO
	.align		4
.L_673:
        /*0048*/ 	.byte	0x04, 0x17
        /*004a*/ 	.short	(.L_675 - .L_674)
.L_674:
        /*004c*/ 	.word	0x00000000
        /*0050*/ 	.short	0x0002
        /*0052*/ 	.short	0x0008
        /*0054*/ 	.byte	0x00, 0xf0, 0x41, 0x00


	//----- nvinfo : EIATTR_KPARAM_INFO
	.align		4
.L_675:
        /*0058*/ 	.byte	0x04, 0x17
        /*005a*/ 	.short	(.L_677 - .L_676)
.L_676:
        /*005c*/ 	.word	0x00000000
        /*0060*/ 	.short	0x0001
        /*0062*/ 	.short	0x0004
        /*0064*/ 	.byte	0x00, 0xf0, 0x05, 0x00


	//----- nvinfo : EIATTR_KPARAM_INFO
	.align		4
.L_677:
        /*0068*/ 	.byte	0x04, 0x17
        /*006a*/ 	.short	(.L_679 - .L_678)
.L_678:
        /*006c*/ 	.word	0x00000000
        /*0070*/ 	.short	0x0000
        /*0072*/ 	.short	0x0000
        /*0074*/ 	.byte	0x00, 0xf0, 0x11, 0x00


	//----- nvinfo : EIATTR_SPARSE_MMA_MASK
	.align		4
.L_679:
        /*0078*/ 	.byte	0x03, 0x50
        /*007a*/ 	.short	0x0000


	//----- nvinfo : EIATTR_MAXREG_COUNT
	.align		4
        /*007c*/ 	.byte	0x03, 0x1b
        /*007e*/ 	.short	0x00ff


	//----- nvinfo : EIATTR_EXTERNS
	.align		4
        /*0080*/ 	.byte	0x04, 0x0f
        /*0082*/ 	.short	(.L_681 - .L_680)


	//   ....[0]....
	.align		4
.L_680:
        /*0084*/ 	.word	index@(__assertfail)


	//----- nvinfo : EIATTR_MERCURY_ISA_VERSION
	.align		4
.L_681:
        /*0088*/ 	.byte	0x03, 0x5f
        /*008a*/ 	.short	0x0101


	//----- nvinfo : EIATTR_SYSCALL_OFFSETS
	.align		4
        /*008c*/ 	.byte	0x04, 0x46
        /*008e*/ 	.short	(.L_683 - .L_682)


	//   ....[0]....
.L_682:
        /*0090*/ 	.word	0x00000f80


	//   ....[1]....
        /*0094*/ 	.word	0x00001f20


	//   ....[2]....
        /*0098*/ 	.word	0x00002ed0


	//   ....[3]....
        /*009c*/ 	.word	0x00003e50


	//   ....[4]....
        /*00a0*/ 	.word	0x00006640


	//   ....[5]....
        /*00a4*/ 	.word	0x00007800


	//   ....[6]....
        /*00a8*/ 	.word	0x00008980


	//   ....[7]....
        /*00ac*/ 	.word	0x00009b20


	//----- nvinfo : EIATTR_EXIT_INSTR_OFFSETS
	.align		4
.L_683:
        /*00b0*/ 	.byte	0x04, 0x1c
        /*00b2*/ 	.short	(.L_685 - .L_684)


	//   ....[0]....
.L_684:
        /*00b4*/ 	.word	0x00008a20


	//   ....[1]....
        /*00b8*/ 	.word	0x00008b60


	//   ....[2]....
        /*00bc*/ 	.word	0x00008ba0


	//   ....[3]....
        /*00c0*/ 	.word	0x00008c30


	//   ....[4]....
        /*00c4*/ 	.word	0x00008c60


	//   ....[5]....
        /*00c8*/ 	.word	0x00008c90


	//   ....[6]....
        /*00cc*/ 	.word	0x00008d60


	//   ....[7]....
        /*00d0*/ 	.word	0x00008de0


	//   ....[8]....
        /*00d4*/ 	.word	0x00008ec0


	//   ....[9]....
        /*00d8*/ 	.word	0x00008f50


	//   ....[10]....
        /*00dc*/ 	.word	0x00008f70


	//   ....[11]....
        /*00e0*/ 	.word	0x00009030


	//   ....[12]....
        /*00e4*/ 	.word	0x00009060


	//   ....[13]....
        /*00e8*/ 	.word	0x00009230


	//   ....[14]....
        /*00ec*/ 	.word	0x000093d0


	//   ....[15]....
        /*00f0*/ 	.word	0x00009450


	//   ....[16]....
        /*00f4*/ 	.word	0x00009500


	//   ....[17]....
        /*00f8*/ 	.word	0x000096c0


	//   ....[18]....
        /*00fc*/ 	.word	0x00009880


	//   ....[19]....
        /*0100*/ 	.word	0x00009a20


	//   ....[20]....
        /*0104*/ 	.word	0x00009b30


	//   ....[21]....
        /*0108*/ 	.word	0x00009b60


	//   ....[22]....
        /*010c*/ 	.word	0x00009b90


	//----- nvinfo : EIATTR_MAX_THREADS
	.align		4
.L_685:
        /*0110*/ 	.byte	0x04, 0x05
        /*0112*/ 	.short	(.L_687 - .L_686)
.L_686:
        /*0114*/ 	.word	0x00000080
        /*0118*/ 	.word	0x00000001
        /*011c*/ 	.word	0x00000001


	//----- nvinfo : EIATTR_CRS_STACK_SIZE
	.align		4
.L_687:
        /*0120*/ 	.byte	0x04, 0x1e
        /*0122*/ 	.short	(.L_689 - .L_688)
.L_688:
        /*0124*/ 	.word	0x00000000


	//----- nvinfo : EIATTR_CBANK_PARAM_SIZE
	.align		4
.L_689:
        /*0128*/ 	.byte	0x03, 0x19
        /*012a*/ 	.short	0x002c


	//----- nvinfo : EIATTR_PARAM_CBANK
	.align		4
        /*012c*/ 	.byte	0x04, 0x0a
        /*012e*/ 	.short	(.L_691 - .L_690)
	.align		4
.L_690:
        /*0130*/ 	.word	index@(.nv.constant0._ZN2at6native27unrolled_elementwise_kernelIZZZNS0_16atan_kernel_cudaERNS_18TensorIteratorBaseEENKUlvE0_clEvENKUlvE_clEvEUldE_St5arrayIPcLm2EELi4E23TrivialOffsetCalculatorILi1EjESB_NS0_6memory12LoadWithCastILi1EEENSC_13StoreWithCastILi1EEEEEviT_T0_T2_T3_T4_T5_)
        /*0134*/ 	.short	0x0210
        /*0136*/ 	.short	0x002c


	//----- nvinfo : EIATTR_SW_WAR
	.align		4
.L_691:
        /*0138*/ 	.byte	0x04, 0x36
        /*013a*/ 	.short	(.L_693 - .L_692)
.L_692:
        /*013c*/ 	.word	0x00000008
.L_693:


//--------------------- .nv.info._ZN2at6native18elementwise_kernelILi128ELi2EZNS0_22gpu_kernel_impl_nocastIZZZNS0_16atan_kernel_cudaERNS_18TensorIteratorBaseEENKUlvE0_clEvENKUlvE_clEvEUldE_EEvS4_RKT_EUliE_EEviT1_ --------------------------
	.section	.nv.info._ZN2at6native18elementwise_kernelILi128ELi2EZNS0_22gpu_kernel_impl_nocastIZZZNS0_16atan_kernel_cudaERNS_18TensorIteratorBaseEENKUlvE0_clEvENKUlvE_clEvEUldE_EEvS4_RKT_EUliE_EEviT1_,"",@"SHT_CUDA_INFO"
	.sectionflags	@""
	.align	4


	//----- nvinfo : EIATTR_CUDA_API_VERSION
	.align		4
        /*0000*/ 	.byte	0x04, 0x37
        /*0002*/ 	.short	(.L_695 - .L_694)
.L_694:
        /*0004*/ 	.word	0x00000082


	//----- nvinfo : EIATTR_KPARAM_INFO
	.align		4
.L_695:
        /*0008*/ 	.byte	0x04, 0x17
        /*000a*/ 	.short	(.L_697 - .L_696)
.L_696:
        /*000c*/ 	.word	0x00000000
        /*0010*/ 	.short	0x0001
        /*0012*/ 	.short	0x0008
        /*0014*/ 	.byte	0x00, 0xf0, 0x61, 0x08


	//----- nvinfo : EIATTR_KPARAM_INFO
	.align		4
.L_697:
        /*0018*/ 	.byte	0x04, 0x17
        /*001a*/ 	.short	(.L_699 - .L_698)
.L_698:
        /*001c*/ 	.word	0x00000000
        /*0020*/ 	.short	0x0000
        /*0022*/ 	.short	0x0000
        /*0024*/ 	.byte	0x00, 0xf0, 0x11, 0x00


	//----- nvinfo : EIATTR_SPARSE_MMA_MASK
	.align		4
.L_699:
        /*0028*/ 	.byte	0x03, 0x50
        /*002a*/ 	.short	0x0000


	//----- nvinfo : EIATTR_MAXREG_COUNT
	.align		4
        /*002c*/ 	.byte	0x03, 0x1b
        /*002e*/ 	.short	0x0080


	//----- nvinfo : EIATTR_MERCURY_ISA_VERSION
	.align		4
        /*0030*/ 	.byte	0x03, 0x5f
        /*0032*/ 	.short	0x0101


	//----- nvinfo : EIATTR_EXIT_INSTR_OFFSETS
	.align		4
        /*0034*/ 	.byte	0x04, 0x1c
        /*0036*/ 	.short	(.L_701 - .L_700)


	//   ....[0]....
.L_700:
        /*0038*/ 	.word	0x00001920


	//   ....[1]....
        /*003c*/ 	.word	0x00003190


	//----- nvinfo : EIATTR_MAX_THREADS
	.align		4
.L_701:
        /*0040*/ 	.byte	0x04, 0x05
        /*0042*/ 	.short	(.L_703 - .L_702)
.L_702:
        /*0044*/ 	.word	0x00000080
        /*0048*/ 	.word	0x00000001
        /*004c*/ 	.word	0x00000001


	//----- nvinfo : EIATTR_CRS_STACK_SIZE
	.align		4
.L_703:
        /*0050*/ 	.byte	0x04, 0x1e
        /*0052*/ 	.short	(.L_705 - .L_704)
.L_704:
        /*0054*/ 	.word	0x00000000


	//----- nvinfo : EIATTR_CBANK_PARAM_SIZE
	.align		4
.L_705:
        /*0058*/ 	.byte	0x03, 0x19
        /*005a*/ 	.short	0x0220


	//----- nvinfo : EIATTR_PARAM_CBANK
	.align		4
        /*005c*/ 	.byte	0x04, 0x0a
        /*005e*/ 	.short	(.L_707 - .L_706)
	.align		4
.L_706:
        /*0060*/ 	.word	index@(.nv.constant0._ZN2at6native18elementwise_kernelILi128ELi2EZNS0_22gpu_kernel_impl_nocastIZZZNS0_16atan_kernel_cudaERNS_18TensorIteratorBaseEENKUlvE0_clEvENKUlvE_clEvEUldE_EEvS4_RKT_EUliE_EEviT1_)
        /*0064*/ 	.short	0x0210
        /*0066*/ 	.short	0x0220


	//----- nvinfo : EIATTR_SW_WAR
	.align		4
.L_707:
        /*0068*/ 	.byte	0x04, 0x36
        /*006a*/ 	.short	(.L_709 - .L_708)
.L_708:
        /*006c*/ 	.word	0x00000008
.L_709:


//--------------------- .nv.info._ZN2at6native27unrolled_elementwise_kernelIZZZNS0_16atan_kernel_cudaERNS_18TensorIteratorBaseEENKUlvE0_clEvENKUlvE_clEvEUldE_St5arrayIPcLm2EELi4E23TrivialOffsetCalculatorILi1EjESB_NS0_6memory15LoadWithoutCastENSC_16StoreWithoutCastEEEviT_T0_T2_T3_T4_T5_ --------------------------
	.section	.nv.info._ZN2at6native27unrolled_elementwise_kernelIZZZNS0_16atan_kernel_cudaERNS_18TensorIteratorBaseEENKUlvE0_clEvENKUlvE_clEvEUldE_St5arrayIPcLm2EELi4E23TrivialOffsetCalculatorILi1EjESB_NS0_6memory15LoadWithoutCastENSC_16StoreWithoutCastEEEviT_T0_T2_T3_T4_T5_,"",@"SHT_CUDA_INFO"
	.sectionflags	@""
	.align	4


	//----- nvinfo : EIATTR_CUDA_API_VERSION
	.align		4
        /*0000*/ 	.byte	0x04, 0x37
        /*0002*/ 	.short	(.L_711 - .L_710)
.L_710:
        /*0004*/ 	.word	0x00000082


	//----- nvinfo : EIATTR_KPARAM_INFO
	.align		4
.L_711:
        /*0008*/ 	.byte	0x04, 0x17
        /*000a*/ 	.short	(.L_713 - .L_712)
.L_712:
        /*000c*/ 	.word	0x00000000
        /*0010*/ 	.short	0x0006
        /*0012*/ 	.short	0x001b
        /*0014*/ 	.byte	0x00, 0xf0, 0x05, 0x00


	//----- nvinfo : EIATTR_KPARAM_INFO
	.align		4
.L_713:
        /*0018*/ 	.byte	0x04, 0x17
        /*001a*/ 	.short	(.L_715 - .L_714)
.L_714:
        /*001c*/ 	.word	0x00000000
        /*0020*/ 	.short	0x0005
        /*0022*/ 	.short	0x001a
        /*0024*/ 	.byte	0x00, 0xf0, 0x05, 0x00


	//----- nvinfo : EIATTR_KPARAM_INFO
	.align		4
.L_715:
        /*0028*/ 	.byte	0x04, 0x17
        /*002a*/ 	.short	(.L_717 - .L_716)
.L_716:
        /*002c*/ 	.word	0x00000000
        /*0030*/ 	.short	0x0004
        /*0032*/ 	.short	0x0019
        /*0034*/ 	.byte	0x00, 0xf0, 0x05, 0x00


	//----- nvinfo : EIATTR_KPARAM_INFO
	.align		4
.L_717:
        /*0038*/ 	.byte	0x04, 0x17
        /*003a*/ 	.short	(.L_719 - .L_718)
.L_718:
        /*003c*/ 	.word	0x00000000
        /*0040*/ 	.short	0x0003
        /*0042*/ 	.short	0x0018
        /*0044*/ 	.byte	0x00, 0xf0, 0x05, 0x00


	//----- nvinfo : EIATTR_KPARAM_INFO
	.align		4
.L_719:
        /*0048*/ 	.byte	0x04, 0x17
        /*004a*/ 	.short	(.L_721 - .L_720)
.L_720:
        /*004c*/ 	.word	0x00000000
        /*0050*/ 	.short	0x0002
        /*0052*/ 	.short	0x0008
        /*0054*/ 	.byte	0x00, 0xf0, 0x41, 0x00


	//----- nvinfo : EIATTR_KPARAM_INFO
	.align		4
.L_721:
        /*0058*/ 	.byte	0x04, 0x17
        /*005a*/ 	.short	(.L_723 - .L_722)
.L_722:
        /*005c*/ 	.word	0x00000000
        /*0060*/ 	.short	0x0001
        /*0062*/ 	.short	0x0004
        /*0064*/ 	.byte	0x00, 0xf0, 0x05, 0x00


	//----- nvinfo : EIATTR_KPARAM_INFO
	.align		4
.L_723:
        /*0068*/ 	.byte	0x04, 0x17
        /*006a*/ 	.short	(.L_725 - .L_724)
.L_724:
        /*006c*/ 	.word	0x00000000
        /*0070*/ 	.short	0x0000
        /*0072*/ 	.short	0x0000
        /*0074*/ 	.byte	0x00, 0xf0, 0x11, 0x00


	//----- nvinfo : EIATTR_SPARSE_MMA_MASK
	.align		4
.L_725:
        /*0078*/ 	.byte	0x03, 0x50
        /*007a*/ 	.short	0x0000


	//----- nvinfo : EIATTR_MAXREG_COUNT
	.align		4
        /*007c*/ 	.byte	0x03, 0x1b
        /*007e*/ 	.short	0x00ff


	//----- nvinfo : EIATTR_MERCURY_ISA_VERSION
	.align		4
        /*0080*/ 	.byte	0x03, 0x5f
        /*0082*/ 	.short	0x0101


	//----- nvinfo : EIATTR_EXIT_INSTR_OFFSETS
	.align		4
        /*0084*/ 	.byte	0x04, 0x1c
        /*0086*/ 	.short	(.L_727 - .L_726)


	//   ....[0]....
.L_726:
        /*0088*/ 	.word	0x00001890


	//   ....[1]....
        /*008c*/ 	.word	0x000018e0


	//----- nvinfo : EIATTR_MAX_THREADS
	.align		4
.L_727:
        /*0090*/ 	.byte	0x04, 0x05
        /*0092*/ 	.short	(.L_729 - .L_728)
.L_728:
        /*0094*/ 	.word	0x00000080
        /*0098*/ 	.word	0x00000001
        /*009c*/ 	.word	0x00000001


	//----- nvinfo : EIATTR_CRS_STACK_SIZE
	.align		4
.L_729:
        /*00a0*/ 	.byte	0x04, 0x1e
        /*00a2*/ 	.short	(.L_731 - .L_730)
.L_730:
        /*00a4*/ 	.word	0x00000000


	//----- nvinfo : EIATTR_CBANK_PARAM_SIZE
	.align		4
.L_731:
        /*00a8*/ 	.byte	0x03, 0x19
        /*00aa*/ 	.short	0x001c


	//----- nvinfo : EIATTR_PARAM_CBANK
	.align		4
        /*00ac*/ 	.byte	0x04, 0x0a
        /*00ae*/ 	.short	(.L_733 - .L_732)
	.align		4
.L_732:
        /*00b0*/ 	.word	index@(.nv.constant0._ZN2at6native27unrolled_elementwise_kernelIZZZNS0_16atan_kernel_cudaERNS_18TensorIteratorBaseEENKUlvE0_clEvENKUlvE_clEvEUldE_St5arrayIPcLm2EELi4E23TrivialOffsetCalculatorILi1EjESB_NS0_6memory15LoadWithoutCastENSC_16StoreWithoutCastEEEviT_T0_T2_T3_T4_T5_)
        /*00b4*/ 	.short	0x0210
        /*00b6*/ 	.short	0x001c


	//----- nvinfo : EIATTR_SW_WAR
	.align		4
.L_733:
        /*00b8*/ 	.byte	0x04, 0x36
        /*00ba*/ 	.short	(.L_735 - .L_734)
.L_734:
        /*00bc*/ 	.word	0x00000008
.L_735:


//--------------------- .nv.info._ZN2at6native29vectorized_elementwise_kernelILi2EZZZNS0_16atan_kernel_cudaERNS_18TensorIteratorBaseEENKUlvE0_clEvENKUlvE_clEvEUldE_St5arrayIPcLm2EEEEviT0_T1_ --------------------------
	.section	.nv.info._ZN2at6native29vectorized_elementwise_kernelILi2EZZZNS0_16atan_kernel_cudaERNS_18TensorIteratorBaseEENKUlvE0_clEvENKUlvE_clEvEUldE_St5arrayIPcLm2EEEEviT0_T1_,"",@"SHT_CUDA_INFO"
	.sectionflags	@""
	.align	4


	//----- nvinfo : EIATTR_CUDA_API_VERSION
	.align		4
        /*0000*/ 	.byte	0x04, 0x37
        /*0002*/ 	.short	(.L_737 - .L_736)
.L_736:
        /*0004*/ 	.word	0x00000082


	//----- nvinfo : EIATTR_KPARAM_INFO
	.align		4
.L_737:
        /*0008*/ 	.byte	0x04, 0x17
        /*000a*/ 	.short	(.L_739 - .L_738)
.L_738:
        /*000c*/ 	.word	0x00000000
        /*0010*/ 	.short	0x0002
        /*0012*/ 	.short	0x0008
        /*0014*/ 	.byte	0x00, 0xf0, 0x41, 0x00


	//----- nvinfo : EIATTR_KPARAM_INFO
	.align		4
.L_739:
        /*0018*/ 	.byte	0x04, 0x17
        /*001a*/ 	.short	(.L_741 - .L_740)
.L_740:
        /*001c*/ 	.word	0x00000000
        /*0020*/ 	.short	0x0001
        /*0022*/ 	.short	0x0004
        /*0024*/ 	.byte	0x00, 0xf0, 0x05, 0x00


	//----- nvinfo : EIATTR_KPARAM_INFO
	.align		4
.L_741:
        /*0028*/ 	.byte	0x04, 0x17
        /*002a*/ 	.short	(.L_743 - .L_742)
.L_742:
        /*002c*/ 	.word	0x00000000
        /*0030*/ 	.short	0x0000
        /*0032*/ 	.short	0x0000
        /*0034*/ 	.byte	0x00, 0xf0, 0x11, 0x00


	//----- nvinfo : EIATTR_SPARSE_MMA_MASK
	.align		4
.L_743:
        /*0038*/ 	.byte	0x03, 0x50
        /*003a*/ 	.short	0x0000


	//----- nvinfo : EIATTR_MAXREG_COUNT
	.align		4
        /*003c*/ 	.byte	0x03, 0x1b
        /*003e*/ 	.short	0x00ff


	//----- nvinfo : EIATTR_MERCURY_ISA_VERSION
	.align		4
        /*0040*/ 	.byte	0x03, 0x5f
        /*0042*/ 	.short	0x0101


	//----- nvinfo : EIATTR_EXIT_INSTR_OFFSETS
	.align		4
        /*0044*/ 	.byte	0x04, 0x1c
        /*0046*/ 	.short	(.L_745 - .L_744)


	//   ....[0]....
.L_744:
        /*0048*/ 	.word	0x00001e40


	//   ....[1]....
        /*004c*/ 	.word	0x00004f90


	//   ....[2]....
        /*0050*/ 	.word	0x00004fe0


	//----- nvinfo : EIATTR_MAX_THREADS
	.align		4
.L_745:
        /*0054*/ 	.byte	0x04, 0x05
        /*0056*/ 	.short	(.L_747 - .L_746)
.L_746:
        /*0058*/ 	.word	0x00000080
        /*005c*/ 	.word	0x00000001
        /*0060*/ 	.word	0x00000001


	//----- nvinfo : EIATTR_CRS_STACK_SIZE
	.align		4
.L_747:
        /*0064*/ 	.byte	0x04, 0x1e
        /*0066*/ 	.short	(.L_749 - .L_748)
.L_748:
        /*0068*/ 	.word	0x00000000


	//----- nvinfo : EIATTR_CBANK_PARAM_SIZE
	.align		4
.L_749:
        /*006c*/ 	.byte	0x03, 0x19
        /*006e*/ 	.short	0x0018


	//----- nvinfo : EIATTR_PARAM_CBANK
	.align		4
        /*0070*/ 	.byte	0x04, 0x0a
        /*0072*/ 	.short	(.L_751 - .L_750)
	.align		4
.L_750:
        /*0074*/ 	.word	index@(.nv.constant0._ZN2at6native29vectorized_elementwise_kernelILi2EZZZNS0_16atan_kernel_cudaERNS_18TensorIteratorBaseEENKUlvE0_clEvENKUlvE_clEvEUldE_St5arrayIPcLm2EEEEviT0_T1_)
        /*0078*/ 	.short	0x0210
        /*007a*/ 	.short	0x0018


	//----- nvinfo : EIATTR_SW_WAR
	.align		4
.L_751:
        /*007c*/ 	.byte	0x04, 0x36
        /*007e*/ 	.short	(.L_753 - .L_752)
.L_752:
        /*0080*/ 	.word	0x00000008
.L_753:


//--------------------- .nv.info._ZN2at6native29vectorized_elementwise_kernelILi4EZZZNS0_16atan_kernel_cudaERNS_18TensorIteratorBaseEENKUlvE0_clEvENKUlvE_clEvEUldE_St5arrayIPcLm2EEEEviT0_T1_ --------------------------
	.section	.nv.info._ZN2at6native29vectorized_elementwise_kernelILi4EZZZNS0_16atan_kernel_cudaERNS_18TensorIteratorBaseEENKUlvE0_clEvENKUlvE_clEvEUldE_St5arrayIPcLm2EEEEviT0_T1_,"",@"SHT_CUDA_INFO"
	.sectionflags	@""
	.align	4


	//----- nvinfo : EIATTR_CUDA_API_VERSION
	.align		4
        /*0000*/ 	.byte	0x04, 0x37
        /*0002*/ 	.short	(.L_755 - .L_754)
.L_754:
        /*0004*/ 	.word	0x00000082


	//----- nvinfo : EIATTR_KPARAM_INFO
	.align		4
.L_755:
        /*0008*/ 	.byte	0x04, 0x17
        /*000a*/ 	.short	(.L_757 - .L_756)
.L_756:
        /*000c*/ 	.word	0x00000000
        /*0010*/ 	.short	0x0002
        /*0012*/ 	.short	0x0008
        /*0014*/ 	.byte	0x00, 0xf0, 0x41, 0x00


	//----- nvinfo : EIATTR_KPARAM_INFO
	.align		4
.L_757:
        /*0018*/ 	.byte	0x04, 0x17
        /*001a*/ 	.short	(.L_759 - .L_758)
.L_758:
        /*001c*/ 	.word	0x00000000
        /*0020*/ 	.short	0x0001
        /*0022*/ 	.short	0x0004
        /*0024*/ 	.byte	0x00, 0xf0, 0x05, 0x00


	//----- nvinfo : EIATTR_KPARAM_INFO
	.align		4
.L_759:
        /*0028*/ 	.byte	0x04, 0x17
        /*002a*/ 	.short	(.L_761 - .L_760)
.L_760:
        /*002c*/ 	.word	0x00000000
        /*0030*/ 	.short	0x0000
        /*0032*/ 	.short	0x0000
        /*0034*/ 	.byte	0x00, 0xf0, 0x11, 0x00


	//----- nvinfo : EIATTR_SPARSE_MMA_MASK
	.align		4
.L_761:
        /*0038*/ 	.byte	0x03, 0x50
        /*003a*/ 	.short	0x0000


	//----- nvinfo : EIATTR_MAXREG_COUNT
	.align		4
        /*003c*/ 	.byte	0x03, 0x1b
        /*003e*/ 	.short	0x00ff


	//----- nvinfo : EIATTR_MERCURY_ISA_VERSION
	.align		4
        /*0040*/ 	.byte	0x03, 0x5f
        /*0042*/ 	.short	0x0101


	//----- nvinfo : EIATTR_EXIT_INSTR_OFFSETS
	.align		4
        /*0044*/ 	.byte	0x04, 0x1c
        /*0046*/ 	.short	(.L_763 - .L_762)


	//   ....[0]....
.L_762:
        /*0048*/ 	.word	0x00001e40


	//   ....[1]....
        /*004c*/ 	.word	0x00004f90


	//   ....[2]....
        /*0050*/ 	.word	0x00004fe0


	//----- nvinfo : EIATTR_MAX_THREADS
	.align		4
.L_763:
        /*0054*/ 	.byte	0x04, 0x05
        /*0056*/ 	.short	(.L_765 - .L_764)
.L_764:
        /*0058*/ 	.word	0x00000080
        /*005c*/ 	.word	0x00000001
        /*0060*/ 	.word	0x00000001


	//----- nvinfo : EIATTR_CRS_STACK_SIZE
	.align		4
.L_765:
        /*0064*/ 	.byte	0x04, 0x1e
        /*0066*/ 	.short	(.L_767 - .L_766)
.L_766:
        /*0068*/ 	.word	0x00000000


	//----- nvinfo : EIATTR_CBANK_PARAM_SIZE
	.align		4
.L_767:
        /*006c*/ 	.byte	0x03, 0x19
        /*006e*/ 	.short	0x0018


	//----- nvinfo : EIATTR_PARAM_CBANK
	.align		4
        /*0070*/ 	.byte	0x04, 0x0a
        /*0072*/ 	.short	(.L_769 - .L_768)
	.align		4
.L_768:
        /*0074*/ 	.word	index@(.nv.constant0._ZN2at6native29vectorized_elementwise_kernelILi4EZZZNS0_16atan_kernel_cudaERNS_18TensorIteratorBaseEENKUlvE0_clEvENKUlvE_clEvEUldE_St5arrayIPcLm2EEEEviT0_T1_)
        /*0078*/ 	.short	0x0210
        /*007a*/ 	.short	0x0018


	//----- nvinfo : EIATTR_SW_WAR
	.align		4
.L_769:
        /*007c*/ 	.byte	0x04, 0x36
        /*007e*/ 	.short	(.L_771 - .L_770)
.L_770:
        /*0080*/ 	.word	0x00000008
.L_771:


//--------------------- .nv.info._ZN2at6native29vectorized_elementwise_kernelILi8EZZZNS0_16atan_kernel_cudaERNS_18TensorIteratorBaseEENKUlvE0_clEvENKUlvE_clEvEUldE_St5arrayIPcLm2EEEEviT0_T1_ --------------------------
	.section	.nv.info._ZN2at6native29vectorized_elementwise_kernelILi8EZZZNS0_16atan_kernel_cudaERNS_18TensorIteratorBaseEENKUlvE0_clEvENKUlvE_clEvEUldE_St5arrayIPcLm2EEEEviT0_T1_,"",@"SHT_CUDA_INFO"
	.sectionflags	@""
	.align	4


	//----- nvinfo : EIATTR_CUDA_API_VERSION
	.align		4
        /*0000*/ 	.byte	0x04, 0x37
        /*0002*/ 	.short	(.L_773 - .L_772)
.L_772:
        /*0004*/ 	.word	0x00000082


	//----- nvinfo : EIATTR_KPARAM_INFO
	.align		4
.L_773:
        /*0008*/ 	.byte	0x04, 0x17
        /*000a*/ 	.short	(.L_775 - .L_774)
.L_774:
        /*000c*/ 	.word	0x00000000
        /*0010*/ 	.short	0x0002
        /*0012*/ 	.short	0x0008
        /*0014*/ 	.byte	0x00, 0xf0, 0x41, 0x00


	//----- nvinfo : EIATTR_KPARAM_INFO
	.align		4
.L_775:
        /*0018*/ 	.byte	0x04, 0x17
        /*001a*/ 	.short	(.L_777 - .L_776)
.L_776:
        /*001c*/ 	.word	0x00000000
        /*0020*/ 	.short	0x0001
        /*0022*/ 	.short	0x0004
        /*0024*/ 	.byte	0x00, 0xf0, 0x05, 0x00


	//----- nvinfo : EIATTR_KPARAM_INFO
	.align		4
.L_777:
        /*0028*/ 	.byte	0x04, 0x17
        /*002a*/ 	.short	(.L_779 - .L_778)
.L_778:
        /*002c*/ 	.word	0x00000000
        /*0030*/ 	.short	0x0000
        /*0032*/ 	.short	0x0000
        /*0034*/ 	.byte	0x00, 0xf0, 0x11, 0x00


	//----- nvinfo : EIATTR_SPARSE_MMA_MASK
	.align		4
.L_779:
        /*0038*/ 	.byte	0x03, 0x50
        /*003a*/ 	.short	0x0000


	//----- nvinfo : EIATTR_MAXREG_COUNT
	.align		4
        /*003c*/ 	.byte	0x03, 0x1b
        /*003e*/ 	.short	0x00ff


	//----- nvinfo : EIATTR_MERCURY_ISA_VERSION
	.align		4
        /*0040*/ 	.byte	0x03, 0x5f
        /*0042*/ 	.short	0x0101


	//----- nvinfo : EIATTR_EXIT_INSTR_OFFSETS
	.align		4
        /*0044*/ 	.byte	0x04, 0x1c
        /*0046*/ 	.short	(.L_781 - .L_780)


	//   ....[0]....
.L_780:
        /*0048*/ 	.word	0x00001e40


	//   ....[1]....
        /*004c*/ 	.word	0x00004f90


	//   ....[2]....
        /*0050*/ 	.word	0x00004fe0


	//----- nvinfo : EIATTR_MAX_THREADS
	.align		4
.L_781:
        /*0054*/ 	.byte	0x04, 0x05
        /*0056*/ 	.short	(.L_783 - .L_782)
.L_782:
        /*0058*/ 	.word	0x00000080
        /*005c*/ 	.word	0x00000001
        /*0060*/ 	.word	0x00000001


	//----- nvinfo : EIATTR_CRS_STACK_SIZE
	.align		4
.L_783:
        /*0064*/ 	.byte	0x04, 0x1e
        /*0066*/ 	.short	(.L_785 - .L_784)
.L_784:
        /*0068*/ 	.word	0x00000000


	//----- nvinfo : EIATTR_CBANK_PARAM_SIZE
	.align		4
.L_785:
        /*006c*/ 	.byte	0x03, 0x19
        /*006e*/ 	.short	0x0018


	//----- nvinfo : EIATTR_PARAM_CBANK
	.align		4
        /*0070*/ 	.byte	0x04, 0x0a
        /*0072*/ 	.short	(.L_787 - .L_786)
	.align		4
.L_786:
        /*0074*/ 	.word	index@(.nv.constant0._ZN2at6native29vectorized_elementwise_kernelILi8EZZZNS0_16atan_kernel_cudaERNS_18TensorIteratorBaseEENKUlvE0_clEvENKUlvE_clEvEUldE_St5arrayIPcLm2EEEEviT0_T1_)
        /*0078*/ 	.short	0x0210
        /*007a*/ 	.short	0x0018


	//----- nvinfo : EIATTR_SW_WAR
	.align		4
.L_787:
        /*007c*/ 	.byte	0x04, 0x36
        /*007e*/ 	.short	(.L_789 - .L_788)
.L_788:
        /*0080*/ 	.word	0x00000008
.L_789:


//--------------------- .nv.callgraph             --------------------------
	.section	.nv.callgraph,"",@"SHT_CUDA_CALLGRAPH"
	.align	4
	.sectionentsize	8
	.align		4
        /*0000*/ 	.word	0x00000000
	.align		4
        /*0004*/ 	.word	0xffffffff
	.align		4
        /*0008*/ 	.word	index@(_ZN2at6native18elementwise_kernelILi128ELi4EZNS0_15gpu_kernel_implIZZZNS0_16atan_kernel_cudaERNS_18TensorIteratorBaseEENKUlvE0_clEvENKUlvE2_clEvEUlN3c108BFloat16EE_EEvS4_RKT_EUliE_EEviT1_)
	.align		4
        /*000c*/ 	.word	index@(__assertfail)
	.align		4
        /*0010*/ 	.word	index@(_ZN2at6native27unrolled_elementwise_kernelIZZZNS0_16atan_kernel_cudaERNS_18TensorIteratorBaseEENKUlvE0_clEvENKUlvE2_clEvEUlN3c108BFloat16EE_St5arrayIPcLm2EELi4E23TrivialOffsetCalculatorILi1EjESD_NS0_6memory12LoadWithCastILi1EEENSE_13StoreWithCastILi1EEEEEviT_T0_T2_T3_T4_T5_)
	.align		4
        /*0014*/ 	.word	index@(__assertfail)
	.align		4
        /*0018*/ 	.word	index@(_ZN2at6native18elementwise_kernelILi128ELi4EZNS0_15gpu_kernel_implIZZZNS0_16atan_kernel_cudaERNS_18TensorIteratorBaseEENKUlvE0_clEvENKUlvE1_clEvEUlN3c104HalfEE_EEvS4_RKT_EUliE_EEviT1_)
	.align		4
        /*001c*/ 	.word	index@(__assertfail)
	.align		4
        /*0020*/ 	.word	index@(_ZN2at6native27unrolled_elementwise_kernelIZZZNS0_16atan_kernel_cudaERNS_18TensorIteratorBaseEENKUlvE0_clEvENKUlvE1_clEvEUlN3c104HalfEE_St5arrayIPcLm2EELi4E23TrivialOffsetCalculatorILi1EjESD_NS0_6memory12LoadWithCastILi1EEENSE_13StoreWithCastILi1EEEEEviT_T0_T2_T3_T4_T5_)
	.align		4
        /*0024*/ 	.word	index@(__assertfail)
	.align		4
        /*0028*/ 	.word	index@(_ZN2at6native18elementwise_kernelILi128ELi4EZNS0_15gpu_kernel_implIZZZNS0_16atan_kernel_cudaERNS_18TensorIteratorBaseEENKUlvE0_clEvENKUlvE0_clEvEUlfE_EEvS4_RKT_EUliE_EEviT1_)
	.align		4
        /*002c*/ 	.word	index@(__assertfail)
	.align		4
        /*0030*/ 	.word	index@(_ZN2at6native27unrolled_elementwise_kernelIZZZNS0_16atan_kernel_cudaERNS_18TensorIteratorBaseEENKUlvE0_clEvENKUlvE0_clEvEUlfE_St5arrayIPcLm2EELi4E23TrivialOffsetCalculatorILi1EjESB_NS0_6memory12LoadWithCastILi1EEENSC_13StoreWithCastILi1EEEEEviT_T0_T2_T3_T4_T5_)
	.align		4
        /*0034*/ 	.word	index@(__assertfail)
	.align		4
        /*0038*/ 	.word	index@(_ZN2at6native18elementwise_kernelILi128ELi4EZNS0_15gpu_kernel_implIZZZNS0_16atan_kernel_cudaERNS_18TensorIteratorBaseEENKUlvE0_clEvENKUlvE_clEvEUldE_EEvS4_RKT_EUliE_EEviT1_)
	.align		4
        /*003c*/ 	.word	index@(__assertfail)
	.align		4
        /*0040*/ 	.word	index@(_ZN2at6native27unrolled_elementwise_kernelIZZZNS0_16atan_kernel_cudaERNS_18TensorIteratorBaseEENKUlvE0_clEvENKUlvE_clEvEUldE_St5arrayIPcLm2EELi4E23TrivialOffsetCalculatorILi1EjESB_NS0_6memory12LoadWithCastILi1EEENSC_13StoreWithCastILi1EEEEEviT_T0_T2_T3_T4_T5_)
	.align		4
        /*0044*/ 	.word	index@(__assertfail)
	.align		4
        /*0048*/ 	.word	0x00000000
	.align		4
        /*004c*/ 	.word	0xfffffffe
	.align		4
        /*0050*/ 	.word	0x00000000
	.align		4
        /*0054*/ 	.word	0xfffffffd
	.align		4
        /*0058*/ 	.word	0x00000000
	.align		4
        /*005c*/ 	.word	0xfffffffc


//--------------------- .nv.constant4             --------------------------
	.section	.nv.constant4,"a",@progbits
	.align	8
	.align		8
.nv.constant4:
        /*0000*/ 	.dword	__assertfail
	.align		8
        /*0008*/ 	.dword	__unnamed_1
	.align		8
        /*0010*/ 	.dword	__unnamed_2
	.align		8
        /*0018*/ 	.dword	__unnamed_3
	.align		8
        /*0020*/ 	.dword	__unnamed_4
	.align		8
        /*0028*/ 	.dword	__unnamed_5
	.align		8
        /*0030*/ 	.dword	__unnamed_6
	.align		8
        /*0038*/ 	.dword	__unnamed_7
	.align		8
        /*0040*/ 	.dword	__unnamed_8
	.align		8
        /*0048*/ 	.dword	_ZN58_INTERNAL_66ba2b59_27_UnaryGeometricAtanKernel_cu_58c500494cuda3std3__45__cpo5beginE
	.align		8
        /*0050*/ 	.dword	_ZN58_INTERNAL_66ba2b59_27_UnaryGeometricAtanKernel_cu_58c500494cuda3std3__45__cpo3endE
	.align		8
        /*0058*/ 	.dword	_ZN58_INTERNAL_66ba2b59_27_UnaryGeometricAtanKernel_cu_58c500494cuda3std3__45__cpo6cbeginE
	.align		8
        /*0060*/ 	.dword	_ZN58_INTERNAL_66ba2b59_27_UnaryGeometricAtanKernel_cu_58c500494cuda3std3__45__cpo4cendE
	.align		8
        /*0068*/ 	.dword	_ZN58_INTERNAL_66ba2b59_27_UnaryGeometricAtanKernel_cu_58c500494cuda3std3__45__cpo6rbeginE
	.align		8
        /*0070*/ 	.dword	_ZN58_INTERNAL_66ba2b59_27_UnaryGeometricAtanKernel_cu_58c500494cuda3std3__45__cpo4rendE
	.align		8
        /*0078*/ 	.dword	_ZN58_INTERNAL_66ba2b59_27_UnaryGeometricAtanKernel_cu_58c500494cuda3std3__45__cpo7crbeginE
	.align		8
        /*0080*/ 	.dword	_ZN58_INTERNAL_66ba2b59_27_UnaryGeometricAtanKernel_cu_58c500494cuda3std3__45__cpo5crendE
	.align		8
        /*0088*/ 	.dword	_ZN58_INTERNAL_66ba2b59_27_UnaryGeometricAtanKernel_cu_58c500494cuda3std3__460_GLOBAL__N__66ba2b59_27_UnaryGeometricAtanKernel_cu_58c500496ignoreE
	.align		8
        /*0090*/ 	.dword	_ZN58_INTERNAL_66ba2b59_27_UnaryGeometricAtanKernel_cu_58c500494cuda3std3__419piecewise_constructE
	.align		8
        /*0098*/ 	.dword	_ZN58_INTERNAL_66ba2b59_27_UnaryGeometricAtanKernel_cu_58c500494cuda3std3__48in_placeE
	.align		8
        /*00a0*/ 	.dword	_ZN58_INTERNAL_66ba2b59_27_UnaryGeometricAtanKernel_cu_58c500494cuda3std3__420unreachable_sentinelE
	.align		8
        /*00a8*/ 	.dword	_ZN58_INTERNAL_66ba2b59_27_UnaryGeometricAtanKernel_cu_58c500494cuda3std6ranges3__45__cpo4swapE
	.align		8
        /*00b0*/ 	.dword	_ZN58_INTERNAL_66ba2b59_27_UnaryGeometricAtanKernel_cu_58c500494cuda3std6ranges3__45__cpo9iter_moveE
	.align		8
        /*00b8*/ 	.dword	_ZN58_INTERNAL_66ba2b59_27_UnaryGeometricAtanKernel_cu_58c500494cuda3std6ranges3__45__cpo5beginE
	.align		8
        /*00c0*/ 	.dword	_ZN58_INTERNAL_66ba2b59_27_UnaryGeometricAtanKernel_cu_58c500494cuda3std6ranges3__45__cpo3endE
	.align		8
        /*00c8*/ 	.dword	_ZN58_INTERNAL_66ba2b59_27_UnaryGeometricAtanKernel_cu_58c500494cuda3std6ranges3__45__cpo6cbeginE
	.align		8
        /*00d0*/ 	.dword	_ZN58_INTERNAL_66ba2b59_27_UnaryGeometricAtanKernel_cu_58c500494cuda3std6ranges3__45__cpo4cendE
	.align		8
        /*00d8*/ 	.dword	_ZN58_INTERNAL_66ba2b59_27_UnaryGeometricAtanKernel_cu_58c500494cuda3std6ranges3__45__cpo7advanceE
	.align		8
        /*00e0*/ 	.dword	_ZN58_INTERNAL_66ba2b59_27_UnaryGeometricAtanKernel_cu_58c500494cuda3std6ranges3__45__cpo9iter_swapE
	.align		8
        /*00e8*/ 	.dword	_ZN58_INTERNAL_66ba2b59_27_UnaryGeometricAtanKernel_cu_58c500494cuda3std6ranges3__45__cpo4nextE
	.align		8
        /*00f0*/ 	.dword	_ZN58_INTERNAL_66ba2b59_27_UnaryGeometricAtanKernel_cu_58c500494cuda3std6ranges3__45__cpo4prevE
	.align		8
        /*00f8*/ 	.dword	_ZN58_INTERNAL_66ba2b59_27_UnaryGeometricAtanKernel_cu_58c500494cuda3std6ranges3__45__cpo4dataE
	.align		8
        /*0100*/ 	.dword	_ZN58_INTERNAL_66ba2b59_27_UnaryGeometricAtanKernel_cu_58c500494cuda3std6ranges3__45__cpo5cdataE
	.align		8
        /*0108*/ 	.dword	_ZN58_INTERNAL_66ba2b59_27_UnaryGeometricAtanKernel_cu_58c500494cuda3std6ranges3__45__cpo4sizeE
	.align		8
        /*0110*/ 	.dword	_ZN58_INTERNAL_66ba2b59_27_UnaryGeometricAtanKernel_cu_58c500494cuda3std6ranges3__45__cpo5ssizeE
	.align		8
        /*0118*/ 	.dword	_ZN58_INTERNAL_66ba2b59_27_UnaryGeometricAtanKernel_cu_58c500494cuda3std6ranges3__45__cpo8distanceE
	.align		8
        /*0120*/ 	.dword	_ZN58_INTERNAL_66ba2b59_27_UnaryGeometricAtanKernel_cu_58c500496thrust23THRUST_300001_SM_900_NS6system6detail10sequential3seqE
	.align		8
        /*0128*/ 	.dword	$str$6
	.align		8
        /*0130*/ 	.dword	$str$7


//--------------------- .text._ZN2at6native18elementwise_kernelILi128ELi4EZNS0_15gpu_kernel_implIZZZNS0_16atan_kernel_cudaERNS_18TensorIteratorBaseEENKUlvE0_clEvENKUlvE2_clEvEUlN3c108BFloat16EE_EEvS4_RKT_EUliE_EEviT1_ --------------------------
	.section	.text._ZN2at6native18elementwise_kernelILi128ELi4EZNS0_15gpu_kernel_implIZZZNS0_16atan_kernel_cudaERNS_18TensorIteratorBaseEENKUlvE0_clEvENKUlvE2_clEvEUlN3c108BFloat16EE_EEvS4_RKT_EUliE_EEviT1_,"ax",@progbits
	.align	128
        .global         _ZN2at6native18elementwise_kernelILi128ELi4EZNS0_15gpu_kernel_implIZZZNS0_16atan_kernel_cudaERNS_18TensorIteratorBaseEENKUlvE0_clEvENKUlvE2_clEvEUlN3c108BFloat16EE_EEvS4_RKT_EUliE_EEviT1_
        .type           _ZN2at6native18elementwise_kernelILi128ELi4EZNS0_15gpu_kernel_implIZZZNS0_16atan_kernel_cudaERNS_18TensorIteratorBaseEENKUlvE0_clEvENKUlvE2_clEvEUlN3c108BFloat16EE_EEvS4_RKT_EUliE_EEviT1_,@function
        .size           _ZN2at6native18elementwise_kernelILi128ELi4EZNS0_15gpu_kernel_implIZZZNS0_16atan_kernel_cudaERNS_18TensorIteratorBaseEENKUlvE0_clEvENKUlvE2_clEvEUlN3c108BFloat16EE_EEvS4_RKT_EUliE_EEviT1_,(.L_x_2711 - _ZN2at6native18elementwise_kernelILi128ELi4EZNS0_15gpu_kernel_implIZZZNS0_16atan_kernel_cudaERNS_18TensorIteratorBaseEENKUlvE0_clEvENKUlvE2_clEvEUlN3c108BFloat16EE_EEvS4_RKT_EUliE_EEviT1_)
        .other          _ZN2at6native18elementwise_kernelILi128ELi4EZNS0_15gpu_kernel_implIZZZNS0_16atan_kernel_cudaERNS_18TensorIteratorBaseEENKUlvE0_clEvENKUlvE2_clEvEUlN3c108BFloat16EE_EEvS4_RKT_EUliE_EEviT1_,@"STO_CUDA_ENTRY STV_DEFAULT"
_ZN2at6native18elementwise_kernelILi128ELi4EZNS0_15gpu_kernel_implIZZZNS0_16atan_kernel_cudaERNS_18TensorIteratorBaseEENKUlvE0_clEvENKUlvE2_clEvEUlN3c108BFloat16EE_EEvS4_RKT_EUliE_EEviT1_:
.text._ZN2at6native18elementwise_kernelILi128ELi4EZNS0_15gpu_kernel_implIZZZNS0_16atan_kernel_cudaERNS_18TensorIteratorBaseEENKUlvE0_clEvENKUlvE2_clEvEUlN3c108BFloat16EE_EEvS4_RKT_EUliE_EEviT1_:
[----:B------:R-:W0:Y:S01]  /*0000*/  LDC R1, c[0x0][0x28] ;  /* 0x00000a00ff017b82 */ /* 0x000e220000000800 */
[----:B------:R-:W1:Y:S01]  /*0010*/  S2R R23, SR_CTAID.X ;  /* 0x0000000000177919 */ /* 0x000e620000002500 */
[----:B------:R-:W-:Y:S01]  /*0020*/  ULDC UR4, c[0x0][0x210] ;  /* 0x0000840000047ab9 */ /* 0x000fe20000000800 */
[----:B------:R-:W-:Y:S01]  /*0030*/  ULDC.64 UR36, c[0x0][0x208] ;  /* 0x0000820000247ab9 */ /* 0x000fe20000000a00 */
[----:B------:R-:W-:Y:S01]  /*0040*/  BSSY B6, `(.L_x_0) ;  /* 0x0000342000067945 */ /* 0x000fe20003800000 */
[----:B------:R-:W1:Y:S02]  /*0050*/  S2R R18, SR_TID.X ;  /* 0x0000000000127919 */ /* 0x000e640000002100 */
[----:B-1----:R-:W-:-:S05]  /*0060*/  IMAD R19, R23, 0x200, R18 ;  /* 0x0000020017137824 */ /* 0x002fca00078e0212 */
[----:B------:R-:W-:-:S13]  /*0070*/  ISETP.GE.AND P0, PT, R19, UR4, PT ;  /* 0x0000000413007c0c */ /* 0x000fda000bf06270 */
[----:B0-----:R-:W-:Y:S05]  /*0080*/  @P0 BRA `(.L_x_1) ;  /* 0x0000003000f40947 */ /* 0x001fea0003800000 */
[----:B------:R-:W0:Y:S01]  /*0090*/  LDC R6, c[0x0][0x218] ;  /* 0x00008600ff067b82 */ /* 0x000e220000000800 */
[----:B------:R-:W-:Y:S02]  /*00a0*/  IMAD.MOV.U32 R0, RZ, RZ, RZ ;  /* 0x000000ffff007224 */ /* 0x000fe400078e00ff */
[----:B------:R-:W-:Y:S01]  /*00b0*/  IMAD.MOV.U32 R16, RZ, RZ, RZ ;  /* 0x000000ffff107224 */ /* 0x000fe200078e00ff */
[----:B0-----:R-:W-:-:S13]  /*00c0*/  ISETP.NE.AND P0, PT, R6, RZ, PT ;  /* 0x000000ff0600720c */ /* 0x001fda0003f05270 */
[----:B------:R-:W-:Y:S05]  /*00d0*/  @!P0 BRA `(.L_x_2) ;  /* 0x0000001000b48947 */ /* 0x000fea0003800000 */
[----:B------:R-:W-:Y:S01]  /*00e0*/  IMAD.MOV.U32 R2, RZ, RZ, RZ ;  /* 0x000000ffff027224 */ /* 0x000fe200078e00ff */
[----:B------:R-:W-:Y:S01]  /*00f0*/  ULDC.64 UR4, c[0x0][0x220] ;  /* 0x0000880000047ab9 */ /* 0x000fe20000000a00 */
[----:B------:R-:W-:Y:S01]  /*0100*/  IMAD.MOV.U32 R3, RZ, RZ, R19 ;  /* 0x000000ffff037224 */ /* 0x000fe200078e0013 */
[----:B------:R-:W-:Y:S01]  /*0110*/  ISETP.NE.AND P0, PT, R6, 0x1, PT ;  /* 0x000000010600780c */ /* 0x000fe20003f05270 */
[----:B------:R-:W-:Y:S01]  /*0120*/  IMAD.HI.U32 R4, R19, UR4, R2 ;  /* 0x0000000413047c27 */ /* 0x000fe2000f8e0002 */
[----:B------:R-:W-:-:S04]  /*0130*/  ULDC UR4, c[0x0][0x21c] ;  /* 0x0000870000047ab9 */ /* 0x000fc80000000800 */
[----:B------:R-:W-:-:S05]  /*0140*/  SHF.R.U32.HI R5, RZ, UR5, R4 ;  /* 0x00000005ff057c19 */ /* 0x000fca0008011604 */
[----:B------:R-:W-:-:S04]  /*0150*/  IMAD.MOV R0, RZ, RZ, -R5 ;  /* 0x000000ffff007224 */ /* 0x000fc800078e0a05 */
[----:B------:R-:W-:Y:S01]  /*0160*/  IMAD R19, R0, UR4, R19 ;  /* 0x0000000400137c24 */ /* 0x000fe2000f8e0213 */
[----:B------:R-:W-:-:S03]  /*0170*/  ULDC.64 UR4, c[0x0][0x348] ;  /* 0x0000d20000047ab9 */ /* 0x000fc60000000a00 */
[C---:B------:R-:W-:Y:S02]  /*0180*/  IMAD R16, R19.reuse, UR4, RZ ;  /* 0x0000000413107c24 */ /* 0x040fe4000f8e02ff */
[----:B------:R-:W-:Y:S01]  /*0190*/  IMAD R0, R19, UR5, RZ ;  /* 0x0000000513007c24 */ /* 0x000fe2000f8e02ff */
[----:B------:R-:W-:Y:S06]  /*01a0*/  @!P0 BRA `(.L_x_2) ;  /* 0x0000001000808947 */ /* 0x000fec0003800000 */
[----:B------:R-:W-:Y:S01]  /*01b0*/  IMAD.MOV.U32 R4, RZ, RZ, RZ ;  /* 0x000000ffff047224 */ /* 0x000fe200078e00ff */
[----:B------:R-:W-:Y:S01]  /*01c0*/  ULDC.64 UR8, c[0x0][0x228] ;  /* 0x00008a0000087ab9 */ /* 0x000fe20000000a00 */
[----:B------:R-:W-:Y:S01]  /*01d0*/  ULDC UR6, c[0x0][0x230] ;  /* 0x00008c0000067ab9 */ /* 0x000fe20000000800 */
[----:B------:R-:W-:Y:S01]  /*01e0*/  ISETP.NE.AND P0, PT, R6, 0x2, PT ;  /* 0x000000020600780c */ /* 0x000fe20003f05270 */
[----:B------:R-:W-:-:S05]  /*01f0*/  IMAD.HI.U32 R2, R5, UR9, R4 ;  /* 0x0000000905027c27 */ /* 0x000fca000f8e0004 */
[----:B------:R-:W-:Y:S01]  /*0200*/  SHF.R.U32.HI R3, RZ, UR6, R2 ;  /* 0x00000006ff037c19 */ /* 0x000fe20008011602 */
[----:B------:R-:W-:-:S04]  /*0210*/  ULDC.64 UR6, c[0x0][0x350] ;  /* 0x0000d40000067ab9 */ /* 0x000fc80000000a00 */
[----:B------:R-:W-:-:S04]  /*0220*/  IMAD.MOV R4, RZ, RZ, -R3 ;  /* 0x000000ffff047224 */ /* 0x000fc800078e0a03 */
[----:B------:R-:W-:-:S04]  /*0230*/  IMAD R4, R4, UR8, R5 ;  /* 0x0000000804047c24 */ /* 0x000fc8000f8e0205 */
[C---:B------:R-:W-:Y:S02]  /*0240*/  IMAD R16, R4.reuse, UR6, RZ ;  /* 0x0000000604107c24 */ /* 0x040fe4000f8e02ff */
[----:B------:R-:W-:Y:S02]  /*0250*/  IMAD R0, R4, UR7, RZ ;  /* 0x0000000704007c24 */ /* 0x000fe4000f8e02ff */
[C---:B------:R-:W-:Y:S02]  /*0260*/  IMAD R16, R19.reuse, UR4, R16 ;  /* 0x0000000413107c24 */ /* 0x040fe4000f8e0210 */
[----:B------:R-:W-:Y:S01]  /*0270*/  IMAD R0, R19, UR5, R0 ;  /* 0x0000000513007c24 */ /* 0x000fe2000f8e0200 */
[----:B------:R-:W-:Y:S06]  /*0280*/  @!P0 BRA `(.L_x_2) ;  /* 0x0000001000488947 */ /* 0x000fec0003800000 */
[----:B------:R-:W-:Y:S01]  /*0290*/  IMAD.MOV.U32 R2, RZ, RZ, RZ ;  /* 0x000000ffff027224 */ /* 0x000fe200078e00ff */
[----:B------:R-:W-:Y:S01]  /*02a0*/  ULDC.64 UR4, c[0x0][0x238] ;  /* 0x00008e0000047ab9 */ /* 0x000fe20000000a00 */
[----:B------:R-:W-:Y:S02]  /*02b0*/  ISETP.NE.AND P0, PT, R6, 0x3, PT ;  /* 0x000000030600780c */ /* 0x000fe40003f05270 */
[----:B------:R-:W-:Y:S01]  /*02c0*/  IMAD.HI.U32 R4, R3, UR4, R2 ;  /* 0x0000000403047c27 */ /* 0x000fe2000f8e0002 */
[----:B------:R-:W-:-:S04]  /*02d0*/  ULDC UR4, c[0x0][0x234] ;  /* 0x00008d0000047ab9 */ /* 0x000fc80000000800 */
[----:B------:R-:W-:-:S05]  /*02e0*/  SHF.R.U32.HI R5, RZ, UR5, R4 ;  /* 0x00000005ff057c19 */ /* 0x000fca0008011604 */
[----:B------:R-:W-:-:S04]  /*02f0*/  IMAD.MOV R2, RZ, RZ, -R5 ;  /* 0x000000ffff027224 */ /* 0x000fc800078e0a05 */
[----:B------:R-:W-:Y:S01]  /*0300*/  IMAD R3, R2, UR4, R3 ;  /* 0x0000000402037c24 */ /* 0x000fe2000f8e0203 */
[----:B------:R-:W-:-:S03]  /*0310*/  ULDC.64 UR4, c[0x0][0x358] ;  /* 0x0000d60000047ab9 */ /* 0x000fc60000000a00 */
[C---:B------:R-:W-:Y:S02]  /*0320*/  IMAD R16, R3.reuse, UR4, R16 ;  /* 0x0000000403107c24 */ /* 0x040fe4000f8e0210 */
[----:B------:R-:W-:Y:S01]  /*0330*/  IMAD R0, R3, UR5, R0 ;  /* 0x0000000503007c24 */ /* 0x000fe2000f8e0200 */
        /* <DEDUP_REMOVED lines=254> */
[----:B------:R-:W-:-:S03]  /*1320*/  ULDC.64 UR4, c[0x0][0x340] ;  /* 0x0000d00000047ab9 */ /* 0x000fc60000000a00 */
[----:B------:R-:W-:Y:S01]  /*1330*/  IMAD.HI.U32 R2, R3, UR4, R2 ;  /* 0x0000000403027c27 */ /* 0x000fe2000f8e0002 */
[----:B------:R-:W-:-:S04]  /*1340*/  ULDC UR4, c[0x0][0x33c] ;  /* 0x0000cf0000047ab9 */ /* 0x000fc80000000800 */
[----:B------:R-:W-:-:S05]  /*1350*/  SHF.R.U32.HI R2, RZ, UR5, R2 ;  /* 0x00000005ff027c19 */ /* 0x000fca0008011602 */
[----:B------:R-:W-:-:S04]  /*1360*/  IMAD.MOV R2, RZ, RZ, -R2 ;  /* 0x000000ffff027224 */ /* 0x000fc800078e0a02 */
[----:B------:R-:W-:Y:S01]  /*1370*/  IMAD R3, R2, UR4, R3 ;  /* 0x0000000402037c24 */ /* 0x000fe2000f8e0203 */
[----:B------:R-:W-:-:S03]  /*1380*/  ULDC.64 UR4, c[0x0][0x408] ;  /* 0x0001020000047ab9 */ /* 0x000fc60000000a00 */
[C---:B------:R-:W-:Y:S02]  /*1390*/  IMAD R16, R3.reuse, UR4, R16 ;  /* 0x0000000403107c24 */ /* 0x040fe4000f8e0210 */
[----:B------:R-:W-:-:S07]  /*13a0*/  IMAD R0, R3, UR5, R0 ;  /* 0x0000000503007c24 */ /* 0x000fce000f8e0200 */
.L_x_2:
[----:B------:R-:W0:Y:S01]  /*13b0*/  LDC.U8 R5, c[0x0][0x422] ;  /* 0x00010880ff057b82 */ /* 0x000e220000000000 */
[----:B------:R-:W-:Y:S01]  /*13c0*/  ULDC.64 UR4, c[0x0][0x410] ;  /* 0x0001040000047ab9 */ /* 0x000fe20000000a00 */
[----:B------:R-:W-:Y:S01]  /*13d0*/  ULDC.64 UR6, c[0x0][0x418] ;  /* 0x0001060000067ab9 */ /* 0x000fe20000000a00 */
[----:B------:R-:W-:Y:S02]  /*13e0*/  IADD3 R16, P1, R16, UR4, RZ ;  /* 0x0000000410107c10 */ /* 0x000fe4000ff3e0ff */
[----:B------:R-:W-:-:S03]  /*13f0*/  IADD3 R2, P2, R0, UR6, RZ ;  /* 0x0000000600027c10 */ /* 0x000fc6000ff5e0ff */
[----:B------:R-:W-:Y:S02]  /*1400*/  IMAD.X R17, RZ, RZ, UR5, P1 ;  /* 0x00000005ff117e24 */ /* 0x000fe400088e06ff */
[----:B------:R-:W-:Y:S01]  /*1410*/  IMAD.X R3, RZ, RZ, UR7, P2 ;  /* 0x00000007ff037e24 */ /* 0x000fe200090e06ff */
[----:B0-----:R-:W-:-:S04]  /*1420*/  PRMT R4, R5, 0x9910, RZ ;  /* 0x0000991005047816 */ /* 0x001fc800000000ff */
[----:B------:R-:W-:-:S13]  /*1430*/  ISETP.GT.AND P0, PT, R4, 0x9, PT ;  /* 0x000000090400780c */ /* 0x000fda0003f04270 */
[----:B------:R-:W-:Y:S05]  /*1440*/  @P0 BRA `(.L_x_3) ;  /* 0x0000000400100947 */ /* 0x000fea0003800000 */
[----:B------:R-:W-:-:S13]  /*1450*/  ISETP.GT.AND P0, PT, R4, 0x4, PT ;  /* 0x000000040400780c */ /* 0x000fda0003f04270 */
[----:B------:R-:W-:Y:S05]  /*1460*/  @P0 BRA `(.L_x_4) ;  /* 0x0000000000800947 */ /* 0x000fea0003800000 */
[----:B------:R-:W-:-:S13]  /*1470*/  ISETP.GT.AND P0, PT, R4, 0x1, PT ;  /* 0x000000010400780c */ /* 0x000fda0003f04270 */
[----:B------:R-:W-:Y:S05]  /*1480*/  @P0 BRA `(.L_x_5) ;  /* 0x0000000000300947 */ /* 0x000fea0003800000 */
[----:B------:R-:W-:-:S13]  /*1490*/  ISETP.NE.AND P0, PT, R5, RZ, PT ;  /* 0x000000ff0500720c */ /* 0x000fda0003f05270 */
[----:B------:R-:W-:Y:S05]  /*14a0*/  @!P0 BRA `(.L_x_6) ;  /* 0x0000000000188947 */ /* 0x000fea0003800000 */
[----:B------:R-:W-:-:S13]  /*14b0*/  ISETP.NE.AND P0, PT, R4, 0x1, PT ;  /* 0x000000010400780c */ /* 0x000fda0003f05270 */
[----:B------:R-:W-:Y:S05]  /*14c0*/  @P0 BRA `(.L_x_7) ;  /* 0x0000000c004c0947 */ /* 0x000fea0003800000 */
[----:B------:R-:W2:Y:S02]  /*14d0*/  LDG.E.S8 R2, desc[UR36][R2.64] ;  /* 0x0000002402027981 */ /* 0x000ea4000c1e1300 */
[----:B--2---:R-:W0:Y:S02]  /*14e0*/  I2F.S16 R0, R2 ;  /* 0x0000000200007306 */ /* 0x004e240000101400 */
[----:B0-----:R-:W-:Y:S01]  /*14f0*/  F2FP.BF16.F32.PACK_AB R0, RZ, R0 ;  /* 0x00000000ff00723e */ /* 0x001fe200000010ff */
[----:B------:R-:W-:Y:S06]  /*1500*/  BRA `(.L_x_8) ;  /* 0x0000000c00a07947 */ /* 0x000fec0003800000 */
.L_x_6:
[----:B------:R-:W2:Y:S02]  /*1510*/  LDG.E.U8 R2, desc[UR36][R2.64] ;  /* 0x0000002402027981 */ /* 0x000ea4000c1e1100 */
[----:B--2---:R-:W-:-:S04]  /*1520*/  I2FP.F32.U32 R0, R2 ;  /* 0x0000000200007245 */ /* 0x004fc80000201000 */
[----:B------:R-:W-:Y:S01]  /*1530*/  F2FP.BF16.F32.PACK_AB R0, RZ, R0 ;  /* 0x00000000ff00723e */ /* 0x000fe200000010ff */
[----:B------:R-:W-:Y:S06]  /*1540*/  BRA `(.L_x_8) ;  /* 0x0000000c00907947 */ /* 0x000fec0003800000 */
.L_x_5:
[----:B------:R-:W-:-:S13]  /*1550*/  ISETP.NE.AND P0, PT, R4, 0x2, PT ;  /* 0x000000020400780c */ /* 0x000fda0003f05270 */
[----:B------:R-:W-:Y:S05]  /*1560*/  @!P0 BRA `(.L_x_9) ;  /* 0x0000000000308947 */ /* 0x000fea0003800000 */
[----:B------:R-:W-:-:S13]  /*1570*/  ISETP.NE.AND P0, PT, R4, 0x3, PT ;  /* 0x000000030400780c */ /* 0x000fda0003f05270 */
[----:B------:R-:W-:Y:S05]  /*1580*/  @!P0 BRA `(.L_x_10) ;  /* 0x0000000000188947 */ /* 0x000fea0003800000 */
[----:B------:R-:W-:-:S13]  /*1590*/  ISETP.NE.AND P0, PT, R4, 0x4, PT ;  /* 0x000000040400780c */ /* 0x000fda0003f05270 */
[----:B------:R-:W-:Y:S05]  /*15a0*/  @P0 BRA `(.L_x_7) ;  /* 0x0000000c00140947 */ /* 0x000fea0003800000 */
[----:B------:R-:W2:Y:S02]  /*15b0*/  LDG.E.64 R2, desc[UR36][R2.64] ;  /* 0x0000002402027981 */ /* 0x000ea4000c1e1b00 */
[----:B--2---:R-:W0:Y:S02]  /*15c0*/  I2F.S64 R0, R2 ;  /* 0x0000000200007312 */ /* 0x004e240000301400 */
[----:B0-----:R-:W-:Y:S01]  /*15d0*/  F2FP.BF16.F32.PACK_AB R0, RZ, R0 ;  /* 0x00000000ff00723e */ /* 0x001fe200000010ff */
[----:B------:R-:W-:Y:S06]  /*15e0*/  BRA `(.L_x_8) ;  /* 0x0000000c00687947 */ /* 0x000fec0003800000 */
.L_x_10:
[----:B------:R-:W2:Y:S02]  /*15f0*/  LDG.E R2, desc[UR36][R2.64] ;  /* 0x0000002402027981 */ /* 0x000ea4000c1e1900 */
[----:B--2---:R-:W-:-:S04]  /*1600*/  I2FP.F32.S32 R0, R2 ;  /* 0x0000000200007245 */ /* 0x004fc80000201400 */
[----:B------:R-:W-:Y:S01]  /*1610*/  F2FP.BF16.F32.PACK_AB R0, RZ, R0 ;  /* 0x00000000ff00723e */ /* 0x000fe200000010ff */
[----:B------:R-:W-:Y:S06]  /*1620*/  BRA `(.L_x_8) ;  /* 0x0000000c00587947 */ /* 0x000fec0003800000 */
.L_x_9:
[----:B------:R-:W2:Y:S02]  /*1630*/  LDG.E.U16 R2, desc[UR36][R2.64] ;  /* 0x0000002402027981 */ /* 0x000ea4000c1e1500 */
[----:B--2---:R-:W0:Y:S02]  /*1640*/  I2F.S16 R0, R2 ;  /* 0x0000000200007306 */ /* 0x004e240000101400 */
[----:B0-----:R-:W-:Y:S01]  /*1650*/  F2FP.BF16.F32.PACK_AB R0, RZ, R0 ;  /* 0x00000000ff00723e */ /* 0x001fe200000010ff */
[----:B------:R-:W-:Y:S06]  /*1660*/  BRA `(.L_x_8) ;  /* 0x0000000c00487947 */ /* 0x000fec0003800000 */
.L_x_4:
[----:B------:R-:W-:-:S13]  /*1670*/  ISETP.GT.AND P0, PT, R4, 0x6, PT ;  /* 0x000000060400780c */ /* 0x000fda0003f04270 */
[----:B------:R-:W-:Y:S05]  /*1680*/  @P0 BRA `(.L_x_11) ;  /* 0x00000000002c0947 */ /* 0x000fea0003800000 */
[----:B------:R-:W-:-:S13]  /*1690*/  ISETP.NE.AND P0, PT, R4, 0x5, PT ;  /* 0x000000050400780c */ /* 0x000fda0003f05270 */
[----:B------:R-:W-:Y:S05]  /*16a0*/  @!P0 BRA `(.L_x_12) ;  /* 0x0000000000148947 */ /* 0x000fea0003800000 */
[----:B------:R-:W-:-:S13]  /*16b0*/  ISETP.NE.AND P0, PT, R4, 0x6, PT ;  /* 0x000000060400780c */ /* 0x000fda0003f05270 */
[----:B------:R-:W-:Y:S05]  /*16c0*/  @P0 BRA `(.L_x_7) ;  /* 0x0000000800cc0947 */ /* 0x000fea0003800000 */
[----:B------:R-:W2:Y:S02]  /*16d0*/  LDG.E R2, desc[UR36][R2.64] ;  /* 0x0000002402027981 */ /* 0x000ea4000c1e1900 */
[----:B--2---:R-:W-:Y:S01]  /*16e0*/  F2FP.BF16.F32.PACK_AB R0, RZ, R2 ;  /* 0x00000002ff00723e */ /* 0x004fe200000010ff */
[----:B------:R-:W-:Y:S06]  /*16f0*/  BRA `(.L_x_8) ;  /* 0x0000000c00247947 */ /* 0x000fec0003800000 */
.L_x_12:
[----:B------:R-:W2:Y:S02]  /*1700*/  LDG.E.U16 R0, desc[UR36][R2.64] ;  /* 0x0000002402007981 */ /* 0x000ea4000c1e1500 */
[----:B--2---:R-:W-:-:S05]  /*1710*/  HADD2.F32 R0, -RZ, R0.H0_H0 ;  /* 0x20000000ff007230 */ /* 0x004fca0000004100 */
[----:B------:R-:W-:Y:S01]  /*1720*/  F2FP.BF16.F32.PACK_AB R0, RZ, R0 ;  /* 0x00000000ff00723e */ /* 0x000fe200000010ff */
[----:B------:R-:W-:Y:S06]  /*1730*/  BRA `(.L_x_8) ;  /* 0x0000000c00147947 */ /* 0x000fec0003800000 */
.L_x_11:
[----:B------:R-:W-:-:S13]  /*1740*/  ISETP.NE.AND P0, PT, R4, 0x7, PT ;  /* 0x000000070400780c */ /* 0x000fda0003f05270 */
[----:B------:R-:W-:Y:S05]  /*1750*/  @!P0 BRA `(.L_x_13) ;  /* 0x00000000002c8947 */ /* 0x000fea0003800000 */
[----:B------:R-:W-:-:S13]  /*1760*/  ISETP.NE.AND P0, PT, R4, 0x8, PT ;  /* 0x000000080400780c */ /* 0x000fda0003f05270 */
[----:B------:R-:W-:Y:S05]  /*1770*/  @!P0 BRA `(.L_x_14) ;  /* 0x0000000000148947 */ /* 0x000fea0003800000 */
[----:B------:R-:W-:-:S13]  /*1780*/  ISETP.NE.AND P0, PT, R4, 0x9, PT ;  /* 0x000000090400780c */ /* 0x000fda0003f05270 */
[----:B------:R-:W-:Y:S05]  /*1790*/  @P0 BRA `(.L_x_7) ;  /* 0x0000000800980947 */ /* 0x000fea0003800000 */
[----:B------:R-:W2:Y:S02]  /*17a0*/  LDG.E R2, desc[UR36][R2.64] ;  /* 0x0000002402027981 */ /* 0x000ea4000c1e1900 */
[----:B--2---:R-:W-:Y:S01]  /*17b0*/  F2FP.BF16.F32.PACK_AB R0, RZ, R2 ;  /* 0x00000002ff00723e */ /* 0x004fe200000010ff */
[----:B------:R-:W-:Y:S06]  /*17c0*/  BRA `(.L_x_8) ;  /* 0x0000000800f07947 */ /* 0x000fec0003800000 */
.L_x_14:
[----:B------:R-:W2:Y:S02]  /*17d0*/  LDG.E.U16 R2, desc[UR36][R2.64] ;  /* 0x0000002402027981 */ /* 0x000ea4000c1e1500 */
[----:B--2---:R-:W-:-:S05]  /*17e0*/  HADD2.F32 R0, -RZ, R2.H0_H0 ;  /* 0x20000002ff007230 */ /* 0x004fca0000004100 */
[----:B------:R-:W-:Y:S01]  /*17f0*/  F2FP.BF16.F32.PACK_AB R0, RZ, R0 ;  /* 0x00000000ff00723e */ /* 0x000fe200000010ff */
[----:B------:R-:W-:Y:S06]  /*1800*/  BRA `(.L_x_8) ;  /* 0x0000000800e07947 */ /* 0x000fec0003800000 */
.L_x_13:
[----:B------:R-:W2:Y:S01]  /*1810*/  LDG.E.64 R2, desc[UR36][R2.64] ;  /* 0x0000002402027981 */ /* 0x000ea2000c1e1b00 */
[----:B------:R-:W-:Y:S01]  /*1820*/  UMOV UR4, 0xf0000000 ;  /* 0xf000000000047882 */ /* 0x000fe20000000000 */
[----:B------:R-:W-:Y:S01]  /*1830*/  UMOV UR5, 0x380fffff ;  /* 0x380fffff00057882 */ /* 0x000fe20000000000 */
[----:B--2---:R-:W0:Y:S01]  /*1840*/  F2F.F32.F64 R0, R2 ;  /* 0x0000000200007310 */ /* 0x004e220000301000 */
[----:B------:R-:W-:-:S14]  /*1850*/  DSETP.GEU.AND P0, PT, |R2|, UR4, PT ;  /* 0x0000000402007e2a */ /* 0x000fdc000bf0e200 */
[----:B0-----:R-:W-:-:S05]  /*1860*/  @!P0 FMUL R0, R0, 1.175494350822287508e-38 ;  /* 0x0080000000008820 */ /* 0x001fca0000400000 */
[----:B------:R-:W-:Y:S01]  /*1870*/  F2FP.BF16.F32.PACK_AB R0, RZ, R0 ;  /* 0x00000000ff00723e */ /* 0x000fe200000010ff */
[----:B------:R-:W-:Y:S06]  /*1880*/  BRA `(.L_x_8) ;  /* 0x0000000800c07947 */ /* 0x000fec0003800000 */
.L_x_3:
[----:B------:R-:W-:-:S13]  /*1890*/  ISETP.GT.AND P0, PT, R4, 0x18, PT ;  /* 0x000000180400780c */ /* 0x000fda0003f04270 */
[----:B------:R-:W-:Y:S05]  /*18a0*/  @P0 BRA `(.L_x_15) ;  /* 0x0000000400000947 */ /* 0x000fea0003800000 */
[----:B------:R-:W-:-:S13]  /*18b0*/  ISETP.GT.AND P0, PT, R4, 0xe, PT ;  /* 0x0000000e0400780c */ /* 0x000fda0003f04270 */
[----:B------:R-:W-:Y:S05]  /*18c0*/  @P0 BRA `(.L_x_16) ;  /* 0x0000000000440947 */ /* 0x000fea0003800000 */
[----:B------:R-:W-:-:S13]  /*18d0*/  ISETP.NE.AND P0, PT, R4, 0xa, PT ;  /* 0x0000000a0400780c */ /* 0x000fda0003f05270 */
[----:B------:R-:W-:Y:S05]  /*18e0*/  @!P0 BRA `(.L_x_17) ;  /* 0x00000000001c8947 */ /* 0x000fea0003800000 */
[----:B------:R-:W-:-:S13]  /*18f0*/  ISETP.NE.AND P0, PT, R4, 0xb, PT ;  /* 0x0000000b0400780c */ /* 0x000fda0003f05270 */
[----:B------:R-:W-:Y:S05]  /*1900*/  @P0 BRA `(.L_x_7) ;  /* 0x00000008003c0947 */ /* 0x000fea0003800000 */
[----:B------:R-:W2:Y:S02]  /*1910*/  LDG.E.U8 R2, desc[UR36][R2.64] ;  /* 0x0000002402027981 */ /* 0x000ea4000c1e1100 */
[----:B--2---:R-:W-:-:S04]  /*1920*/  ISETP.NE.AND P0, PT, R2, RZ, PT ;  /* 0x000000ff0200720c */ /* 0x004fc80003f05270 */
[----:B------:R-:W-:-:S04]  /*1930*/  FSEL R0, RZ, 1, !P0 ;  /* 0x3f800000ff007808 */ /* 0x000fc80004000000 */
[----:B------:R-:W-:Y:S01]  /*1940*/  F2FP.BF16.F32.PACK_AB R0, RZ, R0 ;  /* 0x00000000ff00723e */ /* 0x000fe200000010ff */
[----:B------:R-:W-:Y:S06]  /*1950*/  BRA `(.L_x_8) ;  /* 0x00000008008c7947 */ /* 0x000fec0003800000 */
.L_x_17:
        /* <DEDUP_REMOVED lines=8> */
.L_x_16:
[----:B------:R-:W-:-:S13]  /*19e0*/  ISETP.NE.AND P0, PT, R4, 0xf, PT ;  /* 0x0000000f0400780c */ /* 0x000fda0003f05270 */
[----:B------:R-:W-:Y:S05]  /*19f0*/  @!P0 BRA `(.L_x_18) ;  /* 0x0000000000a48947 */ /* 0x000fea0003800000 */
[----:B------:R-:W-:-:S13]  /*1a00*/  ISETP.NE.AND P0, PT, R4, 0x17, PT ;  /* 0x000000170400780c */ /* 0x000fda0003f05270 */
[----:B------:R-:W-:Y:S05]  /*1a10*/  @!P0 BRA `(.L_x_19) ;  /* 0x0000000000608947 */ /* 0x000fea0003800000 */
[----:B------:R-:W-:-:S13]  /*1a20*/  ISETP.NE.AND P0, PT, R4, 0x18, PT ;  /* 0x000000180400780c */ /* 0x000fda0003f05270 */
[----:B------:R-:W-:Y:S05]  /*1a30*/  @P0 BRA `(.L_x_7) ;  /* 0x0000000400f00947 */ /* 0x000fea0003800000 */
[----:B------:R-:W2:Y:S01]  /*1a40*/  LDG.E.U8 R0, desc[UR36][R2.64] ;  /* 0x0000002402007981 */ /* 0x000ea2000c1e1100 */
[----:B------:R-:W-:Y:S02]  /*1a50*/  IMAD.MOV.U32 R8, RZ, RZ, -0x800000 ;  /* 0xff800000ff087424 */ /* 0x000fe400078e00ff */
[----:B--2---:R-:W-:-:S05]  /*1a60*/  IMAD.SHL.U32 R0, R0, 0x1000000, RZ ;  /* 0x0100000000007824 */ /* 0x004fca00078e00ff */
[----:B------:R-:W-:-:S04]  /*1a70*/  LOP3.LUT R4, R0, 0x7f000000, RZ, 0xc0, !PT ;  /* 0x7f00000000047812 */ /* 0x000fc800078ec0ff */
[----:B------:R-:W0:Y:S01]  /*1a80*/  FLO.U32 R5, R4 ;  /* 0x0000000400057300 */ /* 0x000e2200000e0000 */
[C---:B------:R-:W-:Y:S02]  /*1a90*/  VIADD R6, R4.reuse, 0x1000000 ;  /* 0x0100000004067836 */ /* 0x040fe40000000000 */
[----:B------:R-:W-:-:S03]  /*1aa0*/  VIADD R2, R4, 0xffffffff ;  /* 0xffffffff04027836 */ /* 0x000fc60000000000 */
[----:B------:R-:W-:Y:S02]  /*1ab0*/  SHF.R.S32.HI R6, RZ, 0x8, R6 ;  /* 0x00000008ff067819 */ /* 0x000fe40000011406 */
[----:B------:R-:W-:Y:S02]  /*1ac0*/  SHF.R.S32.HI R2, RZ, 0x1f, R2 ;  /* 0x0000001fff027819 */ /* 0x000fe40000011402 */
[----:B0-----:R-:W-:-:S04]  /*1ad0*/  IADD3 R5, -R5, 0x1f, RZ ;  /* 0x0000001f05057810 */ /* 0x001fc80007ffe1ff */
[C---:B------:R-:W-:Y:S01]  /*1ae0*/  ISETP.GT.U32.AND P0, PT, R5.reuse, 0x4, PT ;  /* 0x000000040500780c */ /* 0x040fe20003f04070 */
[----:B------:R-:W-:-:S05]  /*1af0*/  VIADD R5, R5, 0xfffffffc ;  /* 0xfffffffc05057836 */ /* 0x000fca0000000000 */
[----:B------:R-:W-:-:S05]  /*1b00*/  SEL R5, R5, RZ, P0 ;  /* 0x000000ff05057207 */ /* 0x000fca0000000000 */
[----:B------:R-:W-:Y:S01]  /*1b10*/  IMAD R8, R5, R8, 0x3c000000 ;  /* 0x3c00000005087424 */ /* 0x000fe200078e0208 */
[----:B------:R-:W-:-:S04]  /*1b20*/  SHF.L.U32 R5, R4, R5, RZ ;  /* 0x0000000504057219 */ /* 0x000fc800000006ff */
[----:B------:R-:W-:-:S04]  /*1b30*/  LEA.HI R5, R5, R8, RZ, 0x1c ;  /* 0x0000000805057211 */ /* 0x000fc800078fe0ff */
[----:B------:R-:W-:-:S04]  /*1b40*/  LOP3.LUT R5, R5, 0x7f800000, R6, 0xf8, !PT ;  /* 0x7f80000005057812 */ /* 0x000fc800078ef806 */
[----:B------:R-:W-:-:S04]  /*1b50*/  LOP3.LUT R5, R5, R2, RZ, 0x30, !PT ;  /* 0x0000000205057212 */ /* 0x000fc800078e30ff */
[----:B------:R-:W-:-:S04]  /*1b60*/  LOP3.LUT R5, R5, 0x80000000, R0, 0xf8, !PT ;  /* 0x8000000005057812 */ /* 0x000fc800078ef800 */
[----:B------:R-:W-:-:S04]  /*1b70*/  F2FP.BF16.F32.PACK_AB R5, RZ, R5 ;  /* 0x00000005ff05723e */ /* 0x000fc800000010ff */
[----:B------:R-:W-:Y:S01]  /*1b80*/  PRMT R0, R5, 0x7610, R0 ;  /* 0x0000761005007816 */ /* 0x000fe20000000000 */
[----:B------:R-:W-:Y:S06]  /*1b90*/  BRA `(.L_x_8) ;  /* 0x0000000400fc7947 */ /* 0x000fec0003800000 */
.L_x_19:
[----:B------:R-:W2:Y:S02]  /*1ba0*/  LDG.E.U8 R2, desc[UR36][R2.64] ;  /* 0x0000002402027981 */ /* 0x000ea4000c1e1100 */
[C---:B--2---:R-:W-:Y:S02]  /*1bb0*/  IMAD.SHL.U32 R0, R2.reuse, 0x2000000, RZ ;  /* 0x0200000002007824 */ /* 0x044fe400078e00ff */
[----:B------:R-:W-:-:S03]  /*1bc0*/  IMAD.SHL.U32 R5, R2, 0x1000000, RZ ;  /* 0x0100000002057824 */ /* 0x000fc600078e00ff */
[----:B------:R-:W-:-:S13]  /*1bd0*/  ISETP.GE.U32.AND P0, PT, R0, 0x8000000, PT ;  /* 0x080000000000780c */ /* 0x000fda0003f06070 */
[C---:B------:R-:W-:Y:S02]  /*1be0*/  @!P0 IMAD.SHL.U32 R0, R2.reuse, 0x100, RZ ;  /* 0x0000010002008824 */ /* 0x040fe400078e00ff */
[----:B------:R-:W-:-:S03]  /*1bf0*/  @P0 IMAD.SHL.U32 R4, R2, 0x200000, RZ ;  /* 0x0020000002040824 */ /* 0x000fc600078e00ff */
[----:B------:R-:W-:Y:S02]  /*1c00*/  @!P0 LOP3.LUT R0, R0, 0x7f00, RZ, 0xc0, !PT ;  /* 0x00007f0000008812 */ /* 0x000fe400078ec0ff */
[----:B------:R-:W-:Y:S02]  /*1c10*/  @P0 LOP3.LUT R4, R4, 0x70000000, RZ, 0xfc, !PT ;  /* 0x7000000004040812 */ /* 0x000fe400078efcff */
[----:B------:R-:W-:-:S03]  /*1c20*/  @!P0 LOP3.LUT R0, R0, 0x3f000000, RZ, 0xfc, !PT ;  /* 0x3f00000000008812 */ /* 0x000fc600078efcff */
[----:B------:R-:W-:Y:S02]  /*1c30*/  @P0 FMUL.FTZ R4, R4, 1.9259299443872358531e-34 ;  /* 0x0780000004040820 */ /* 0x000fe40000410000 */
[----:B------:R-:W-:-:S05]  /*1c40*/  @!P0 FADD.FTZ R4, R0, -0.5 ;  /* 0xbf00000000048421 */ /* 0x000fca0000010000 */
[----:B------:R-:W-:-:S04]  /*1c50*/  LOP3.LUT R4, R4, 0x80000000, R5, 0xf8, !PT ;  /* 0x8000000004047812 */ /* 0x000fc800078ef805 */
[----:B------:R-:W-:-:S04]  /*1c60*/  F2FP.BF16.F32.PACK_AB R4, RZ, R4 ;  /* 0x00000004ff04723e */ /* 0x000fc800000010ff */
[----:B------:R-:W-:Y:S01]  /*1c70*/  PRMT R0, R4, 0x7610, R0 ;  /* 0x0000761004007816 */ /* 0x000fe20000000000 */
[----:B------:R-:W-:Y:S06]  /*1c80*/  BRA `(.L_x_8) ;  /* 0x0000000400c07947 */ /* 0x000fec0003800000 */
.L_x_18:
[----:B------:R0:W5:Y:S01]  /*1c90*/  LDG.E.U16 R0, desc[UR36][R2.64] ;  /* 0x0000002402007981 */ /* 0x000162000c1e1500 */
[----:B------:R-:W-:Y:S05]  /*1ca0*/  BRA `(.L_x_8) ;  /* 0x0000000400b87947 */ /* 0x000fea0003800000 */
.L_x_15:
[----:B------:R-:W-:-:S13]  /*1cb0*/  ISETP.GT.AND P0, PT, R4, 0x1b, PT ;  /* 0x0000001b0400780c */ /* 0x000fda0003f04270 */
[----:B------:R-:W-:Y:S05]  /*1cc0*/  @P0 BRA `(.L_x_20) ;  /* 0x0000000400080947 */ /* 0x000fea0003800000 */
[----:B------:R-:W-:-:S13]  /*1cd0*/  ISETP.NE.AND P0, PT, R4, 0x19, PT ;  /* 0x000000190400780c */ /* 0x000fda0003f05270 */
[----:B------:R-:W-:Y:S05]  /*1ce0*/  @!P0 BRA `(.L_x_21) ;  /* 0x0000000000908947 */ /* 0x000fea0003800000 */
[----:B------:R-:W-:-:S13]  /*1cf0*/  ISETP.NE.AND P0, PT, R4, 0x1a, PT ;  /* 0x0000001a0400780c */ /* 0x000fda0003f05270 */
[----:B------:R-:W-:Y:S05]  /*1d00*/  @!P0 BRA `(.L_x_22) ;  /* 0x0000000000188947 */ /* 0x000fea0003800000 */
[----:B------:R-:W-:-:S13]  /*1d10*/  ISETP.NE.AND P0, PT, R4, 0x1b, PT ;  /* 0x0000001b0400780c */ /* 0x000fda0003f05270 */
[----:B------:R-:W-:Y:S05]  /*1d20*/  @P0 BRA `(.L_x_7) ;  /* 0x0000000400340947 */ /* 0x000fea0003800000 */
[----:B------:R-:W2:Y:S02]  /*1d30*/  LDG.E.U16 R0, desc[UR36][R2.64] ;  /* 0x0000002402007981 */ /* 0x000ea4000c1e1500 */
[----:B--2---:R-:W-:-:S04]  /*1d40*/  I2FP.F32.U32 R0, R0 ;  /* 0x0000000000007245 */ /* 0x004fc80000201000 */
[----:B------:R-:W-:Y:S01]  /*1d50*/  F2FP.BF16.F32.PACK_AB R0, RZ, R0 ;  /* 0x00000000ff00723e */ /* 0x000fe200000010ff */
[----:B------:R-:W-:Y:S06]  /*1d60*/  BRA `(.L_x_8) ;  /* 0x0000000400887947 */ /* 0x000fec0003800000 */
.L_x_22:
[----:B------:R-:W2:Y:S01]  /*1d70*/  LDG.E.U8 R2, desc[UR36][R2.64] ;  /* 0x0000002402027981 */ /* 0x000ea2000c1e1100 */
[----:B------:R-:W-:Y:S01]  /*1d80*/  BSSY B0, `(.L_x_23) ;  /* 0x0000018000007945 */ /* 0x000fe20003800000 */
[----:B------:R-:W-:Y:S01]  /*1d90*/  IMAD.MOV.U32 R0, RZ, RZ, RZ ;  /* 0x000000ffff007224 */ /* 0x000fe200078e00ff */
[----:B--2---:R-:W-:-:S13]  /*1da0*/  ISETP.NE.AND P0, PT, R2, RZ, PT ;  /* 0x000000ff0200720c */ /* 0x004fda0003f05270 */
[----:B------:R-:W-:Y:S05]  /*1db0*/  @!P0 BRA `(.L_x_24) ;  /* 0x0000000000508947 */ /* 0x000fea0003800000 */
[----:B------:R-:W-:-:S13]  /*1dc0*/  ISETP.NE.AND P0, PT, R2, 0x80, PT ;  /* 0x000000800200780c */ /* 0x000fda0003f05270 */
[----:B------:R-:W-:Y:S01]  /*1dd0*/  @!P0 IMAD.MOV.U32 R0, RZ, RZ, 0x7f800001 ;  /* 0x7f800001ff008424 */ /* 0x000fe200078e00ff */
[----:B------:R-:W-:Y:S06]  /*1de0*/  @!P0 BRA `(.L_x_24) ;  /* 0x0000000000448947 */ /* 0x000fec0003800000 */
[C---:B------:R-:W-:Y:S01]  /*1df0*/  LOP3.LUT P0, R0, R2.reuse, 0x78, RZ, 0xc0, !PT ;  /* 0x0000007802007812 */ /* 0x040fe2000780c0ff */
[----:B------:R-:W-:Y:S01]  /*1e00*/  BSSY B1, `(.L_x_25) ;  /* 0x000000c000017945 */ /* 0x000fe20003800000 */
[----:B------:R-:W-:Y:S02]  /*1e10*/  SHF.R.U32.HI R3, RZ, 0x7, R2 ;  /* 0x00000007ff037819 */ /* 0x000fe40000011602 */
[----:B------:R-:W-:Y:S02]  /*1e20*/  LOP3.LUT R2, R2, 0x7, RZ, 0xc0, !PT ;  /* 0x0000000702027812 */ /* 0x000fe400078ec0ff */
[----:B------:R-:W-:Y:S01]  /*1e30*/  SHF.R.U32.HI R0, RZ, 0x3, R0 ;  /* 0x00000003ff007819 */ /* 0x000fe20000011600 */
[----:B------:R-:W-:-:S06]  /*1e40*/  IMAD.U32 R4, R3, -0x80000000, RZ ;  /* 0x8000000003047824 */ /* 0x000fcc00078e00ff */
[----:B------:R-:W-:Y:S05]  /*1e50*/  @P0 BRA `(.L_x_26) ;  /* 0x0000000000180947 */ /* 0x000fea0003800000 */
[----:B------:R-:W0:Y:S02]  /*1e60*/  FLO.U32 R3, R2 ;  /* 0x0000000200037300 */ /* 0x000e2400000e0000 */
[----:B0-----:R-:W-:-:S04]  /*1e70*/  IADD3 R3, -R3, 0x1f, RZ ;  /* 0x0000001f03037810 */ /* 0x001fc80007ffe1ff */
[----:B------:R-:W-:Y:S01]  /*1e80*/  IADD3 R0, R0, 0x1d, -R3 ;  /* 0x0000001d00007810 */ /* 0x000fe20007ffe803 */
[----:B------:R-:W-:-:S05]  /*1e90*/  VIADD R5, R3, 0xffffffe4 ;  /* 0xffffffe403057836 */ /* 0x000fca0000000000 */
[----:B------:R-:W-:-:S04]  /*1ea0*/  SHF.L.U32 R5, R2, R5, RZ ;  /* 0x0000000502057219 */ /* 0x000fc800000006ff */
[----:B------:R-:W-:-:S07]  /*1eb0*/  LOP3.LUT R2, R5, 0x7, RZ, 0xc0, !PT ;  /* 0x0000000705027812 */ /* 0x000fce00078ec0ff */
.L_x_26:
[----:B------:R-:W-:Y:S05]  /*1ec0*/  BSYNC B1 ;  /* 0x0000000000017941 */ /* 0x000fea0003800000 */
.L_x_25:
[----:B------:R-:W-:Y:S01]  /*1ed0*/  LEA R3, R0, 0x3b800000, 0x17 ;  /* 0x3b80000000037811 */ /* 0x000fe200078eb8ff */
[----:B------:R-:W-:-:S05]  /*1ee0*/  IMAD.SHL.U32 R0, R2, 0x100000, RZ ;  /* 0x0010000002007824 */ /* 0x000fca00078e00ff */
[----:B------:R-:W-:-:S07]  /*1ef0*/  LOP3.LUT R0, R3, R0, R4, 0xfe, !PT ;  /* 0x0000000003007212 */ /* 0x000fce00078efe04 */
.L_x_24:
[----:B------:R-:W-:Y:S05]  /*1f00*/  BSYNC B0 ;  /* 0x0000000000007941 */ /* 0x000fea0003800000 */
.L_x_23:
[----:B------:R-:W-:Y:S01]  /*1f10*/  F2FP.BF16.F32.PACK_AB R0, RZ, R0 ;  /* 0x00000000ff00723e */ /* 0x000fe200000010ff */
[----:B------:R-:W-:Y:S06]  /*1f20*/  BRA `(.L_x_8) ;  /* 0x0000000400187947 */ /* 0x000fec0003800000 */
.L_x_21:
        /* <DEDUP_REMOVED lines=21> */
.L_x_30:
[----:B------:R-:W-:Y:S05]  /*2080*/  BSYNC B1 ;  /* 0x0000000000017941 */ /* 0x000fea0003800000 */
.L_x_29:
[----:B------:R-:W-:Y:S01]  /*2090*/  LEA R3, R0, 0x37800000, 0x17 ;  /* 0x3780000000037811 */ /* 0x000fe200078eb8ff */
[----:B------:R-:W-:-:S05]  /*20a0*/  IMAD.SHL.U32 R0, R2, 0x200000, RZ ;  /* 0x0020000002007824 */ /* 0x000fca00078e00ff */
[----:B------:R-:W-:-:S07]  /*20b0*/  LOP3.LUT R0, R3, R0, R4, 0xfe, !PT ;  /* 0x0000000003007212 */ /* 0x000fce00078efe04 */
.L_x_28:
[----:B------:R-:W-:Y:S05]  /*20c0*/  BSYNC B0 ;  /* 0x0000000000007941 */ /* 0x000fea0003800000 */
.L_x_27:
[----:B------:R-:W-:Y:S01]  /*20d0*/  F2FP.BF16.F32.PACK_AB R0, RZ, R0 ;  /* 0x00000000ff00723e */ /* 0x000fe200000010ff */
[----:B------:R-:W-:Y:S06]  /*20e0*/  BRA `(.L_x_8) ;  /* 0x0000000000a87947 */ /* 0x000fec0003800000 */
.L_x_20:
[----:B------:R-:W-:-:S13]  /*20f0*/  ISETP.NE.AND P0, PT, R4, 0x1c, PT ;  /* 0x0000001c0400780c */ /* 0x000fda0003f05270 */
[----:B------:R-:W-:Y:S05]  /*2100*/  @!P0 BRA `(.L_x_31) ;  /* 0x0000000000948947 */ /* 0x000fea0003800000 */
[----:B------:R-:W-:-:S13]  /*2110*/  ISETP.NE.AND P0, PT, R4, 0x1d, PT ;  /* 0x0000001d0400780c */ /* 0x000fda0003f05270 */
[----:B------:R-:W-:Y:S05]  /*2120*/  @!P0 BRA `(.L_x_32) ;  /* 0x00000000007c8947 */ /* 0x000fea0003800000 */
[----:B------:R-:W-:-:S13]  /*2130*/  ISETP.NE.AND P0, PT, R4, 0x2c, PT ;  /* 0x0000002c0400780c */ /* 0x000fda0003f05270 */
[----:B------:R-:W-:Y:S05]  /*2140*/  @P0 BRA `(.L_x_7) ;  /* 0x00000000002c0947 */ /* 0x000fea0003800000 */
[----:B------:R-:W2:Y:S01]  /*2150*/  LDG.E.U8 R2, desc[UR36][R2.64] ;  /* 0x0000002402027981 */ /* 0x000ea2000c1e1100 */
[----:B------:R-:W-:Y:S01]  /*2160*/  BSSY B0, `(.L_x_33) ;  /* 0x0000007000007945 */ /* 0x000fe20003800000 */
[----:B------:R-:W-:Y:S01]  /*2170*/  IMAD.MOV.U32 R0, RZ, RZ, 0x400000 ;  /* 0x00400000ff007424 */ /* 0x000fe200078e00ff */
[----:B--2---:R-:W-:-:S13]  /*2180*/  ISETP.NE.AND P0, PT, R2, RZ, PT ;  /* 0x000000ff0200720c */ /* 0x004fda0003f05270 */
[----:B------:R-:W-:Y:S05]  /*2190*/  @!P0 BRA `(.L_x_34) ;  /* 0x00000000000c8947 */ /* 0x000fea0003800000 */
[----:B------:R-:W-:-:S13]  /*21a0*/  ISETP.NE.AND P0, PT, R2, 0xff, PT ;  /* 0x000000ff0200780c */ /* 0x000fda0003f05270 */
[----:B------:R-:W-:Y:S02]  /*21b0*/  @!P0 IMAD.MOV.U32 R0, RZ, RZ, 0x7f800001 ;  /* 0x7f800001ff008424 */ /* 0x000fe400078e00ff */
[----:B------:R-:W-:-:S07]  /*21c0*/  @P0 IMAD.SHL.U32 R0, R2, 0x800000, RZ ;  /* 0x0080000002000824 */ /* 0x000fce00078e00ff */
.L_x_34:
[----:B------:R-:W-:Y:S05]  /*21d0*/  BSYNC B0 ;  /* 0x0000000000007941 */ /* 0x000fea0003800000 */
.L_x_33:
[----:B------:R-:W-:Y:S01]  /*21e0*/  F2FP.BF16.F32.PACK_AB R0, RZ, R0 ;  /* 0x00000000ff00723e */ /* 0x000fe200000010ff */
[----:B------:R-:W-:Y:S06]  /*21f0*/  BRA `(.L_x_8) ;  /* 0x0000000000647947 */ /* 0x000fec0003800000 */
.L_x_7:
[----:B------:R-:W-:Y:S01]  /*2200*/  MOV R2, 0x0 ;  /* 0x0000000000027802 */ /* 0x000fe20000000f00 */
[----:B------:R-:W-:Y:S01]  /*2210*/  ULDC.64 UR4, c[0x4][0x128] ;  /* 0x01004a0000047ab9 */ /* 0x000fe20000000a00 */
[----:B------:R-:W-:Y:S01]  /*2220*/  ULDC.64 UR6, c[0x4][0x38] ;  /* 0x01000e0000067ab9 */ /* 0x000fe20000000a00 */
[----:B------:R-:W-:Y:S02]  /*2230*/  IMAD.U32 R4, RZ, RZ, UR4 ;  /* 0x00000004ff047e24 */ /* 0x000fe4000f8e00ff */
[----:B------:R-:W-:Y:S01]  /*2240*/  IMAD.U32 R5, RZ, RZ, UR5 ;  /* 0x00000005ff057e24 */ /* 0x000fe2000f8e00ff */
[----:B------:R-:W0:Y:S01]  /*2250*/  LDC.64 R2, c[0x4][R2] ;  /* 0x0100000002027b82 */ /* 0x000e220000000a00 */
[----:B------:R-:W-:Y:S01]  /*2260*/  ULDC.64 UR4, c[0x4][0x130] ;  /* 0x01004c0000047ab9 */ /* 0x000fe20000000a00 */
[----:B------:R-:W-:Y:S02]  /*2270*/  IMAD.U32 R10, RZ, RZ, UR6 ;  /* 0x00000006ff0a7e24 */ /* 0x000fe4000f8e00ff */
[----:B------:R-:W-:-:S02]  /*2280*/  IMAD.U32 R6, RZ, RZ, UR4 ;  /* 0x00000004ff067e24 */ /* 0x000fc4000f8e00ff */
[----:B------:R-:W-:Y:S02]  /*2290*/  IMAD.U32 R7, RZ, RZ, UR5 ;  /* 0x00000005ff077e24 */ /* 0x000fe4000f8e00ff */
[----:B------:R-:W-:Y:S02]  /*22a0*/  IMAD.U32 R11, RZ, RZ, UR7 ;  /* 0x00000007ff0b7e24 */ /* 0x000fe4000f8e00ff */
[----:B------:R-:W-:Y:S02]  /*22b0*/  IMAD.MOV.U32 R8, RZ, RZ, 0x4e ;  /* 0x0000004eff087424 */ /* 0x000fe400078e00ff */
[----:B------:R-:W-:Y:S02]  /*22c0*/  IMAD.MOV.U32 R12, RZ, RZ, 0x1 ;  /* 0x00000001ff0c7424 */ /* 0x000fe400078e00ff */
[----:B------:R-:W-:-:S07]  /*22d0*/  IMAD.MOV.U32 R13, RZ, RZ, RZ ;  /* 0x000000ffff0d7224 */ /* 0x000fce00078e00ff */
[----:B------:R-:W-:-:S07]  /*22e0*/  LEPC R20, `(.L_x_35) ;  /* 0x000000001014794e */ /* 0x000fce0000000000 */
[----:B0-----:R-:W-:Y:S05]  /*22f0*/  CALL.ABS.NOINC R2 ;  /* 0x0000000002007343 */ /* 0x001fea0003c00000 */
.L_x_35:
[----:B------:R-:W-:Y:S01]  /*2300*/  PRMT R0, RZ, 0x7610, R0 ;  /* 0x00007610ff007816 */ /* 0x000fe20000000000 */
[----:B------:R-:W-:Y:S06]  /*2310*/  BRA `(.L_x_8) ;  /* 0x00000000001c7947 */ /* 0x000fec0003800000 */
.L_x_32:
[----:B------:R-:W2:Y:S02]  /*2320*/  LDG.E.64 R2, desc[UR36][R2.64] ;  /* 0x0000002402027981 */ /* 0x000ea4000c1e1b00 */
[----:B--2---:R-:W0:Y:S02]  /*2330*/  I2F.U64 R0, R2 ;  /* 0x0000000200007312 */ /* 0x004e240000301000 */
[----:B0-----:R-:W-:Y:S01]  /*2340*/  F2FP.BF16.F32.PACK_AB R0, RZ, R0 ;  /* 0x00000000ff00723e */ /* 0x001fe200000010ff */
[----:B------:R-:W-:Y:S06]  /*2350*/  BRA `(.L_x_8) ;  /* 0x00000000000c7947 */ /* 0x000fec0003800000 */
.L_x_31:
[----:B------:R-:W2:Y:S02]  /*2360*/  LDG.E R2, desc[UR36][R2.64] ;  /* 0x0000002402027981 */ /* 0x000ea4000c1e1900 */
[----:B--2---:R-:W-:-:S04]  /*2370*/  I2FP.F32.U32 R0, R2 ;  /* 0x0000000200007245 */ /* 0x004fc80000201000 */
[----:B------:R-:W-:-:S07]  /*2380*/  F2FP.BF16.F32.PACK_AB R0, RZ, R0 ;  /* 0x00000000ff00723e */ /* 0x000fce00000010ff */
.L_x_8:
[----:B-----5:R-:W-:Y:S01]  /*2390*/  IMAD.U32 R7, R0, 0x10000, RZ ;  /* 0x0001000000077824 */ /* 0x020fe200078e00ff */
[----:B------:R-:W1:Y:S01]  /*23a0*/  LDC.U8 R4, c[0x0][0x421] ;  /* 0x00010840ff047b82 */ /* 0x000e620000000000 */
[----:B0-----:R-:W-:Y:S02]  /*23b0*/  IMAD.MOV.U32 R3, RZ, RZ, 0x3b2090aa ;  /* 0x3b2090aaff037424 */ /* 0x001fe400078e00ff */
[C---:B------:R-:W-:Y:S01]  /*23c0*/  FADD.FTZ R0, |R7|.reuse, -RZ ;  /* 0x800000ff07007221 */ /* 0x040fe20000010200 */
[----:B------:R-:W-:-:S13]  /*23d0*/  FSETP.GT.FTZ.AND P0, PT, |R7|, 1, PT ;  /* 0x3f8000000700780b */ /* 0x000fda0003f14200 */
[----:B------:R-:W0:Y:S01]  /*23e0*/  @P0 MUFU.RCP R0, R0 ;  /* 0x0000000000000308 */ /* 0x000e220000001000 */
[----:B------:R-:W-:Y:S02]  /*23f0*/  @P0 IMAD.MOV.U32 R5, RZ, RZ, 0x3fd774eb ;  /* 0x3fd774ebff050424 */ /* 0x000fe400078e00ff */
[----:B0-----:R-:W-:-:S04]  /*2400*/  FMUL.FTZ R2, R0, R0 ;  /* 0x0000000000027220 */ /* 0x001fc80000410000 */
[----:B------:R-:W-:-:S04]  /*2410*/  FFMA.FTZ R3, R2, R3, -0.014396979473531246185 ;  /* 0xbc6be14f02037423 */ /* 0x000fc80000010003 */
[----:B------:R-:W-:-:S04]  /*2420*/  FFMA.FTZ R3, R2, R3, 0.039849750697612762451 ;  /* 0x3d23397e02037423 */ /* 0x000fc80000010003 */
[----:B------:R-:W-:-:S04]  /*2430*/  FFMA.FTZ R3, R2, R3, -0.072529748082160949707 ;  /* 0xbd948a7a02037423 */ /* 0x000fc80000010003 */
[----:B------:R-:W-:-:S04]  /*2440*/  FFMA.FTZ R3, R2, R3, 0.10518480092287063599 ;  /* 0x3dd76b2102037423 */ /* 0x000fc80000010003 */
[----:B------:R-:W-:-:S04]  /*2450*/  FFMA.FTZ R3, R2, R3, -0.14171802997589111328 ;  /* 0xbe111e8802037423 */ /* 0x000fc80000010003 */
[----:B------:R-:W-:-:S04]  /*2460*/  FFMA.FTZ R3, R2, R3, 0.19988775253295898438 ;  /* 0x3e4caf6002037423 */ /* 0x000fc80000010003 */
[----:B------:R-:W-:-:S04]  /*2470*/  FFMA.FTZ R3, R2, R3, -0.33332940936088562012 ;  /* 0xbeaaaa2702037423 */ /* 0x000fc80000010003 */
[----:B------:R-:W-:Y:S01]  /*2480*/  FMUL.FTZ R3, R2, R3 ;  /* 0x0000000302037220 */ /* 0x000fe20000410000 */
[----:B-1----:R-:W-:-:S03]  /*2490*/  PRMT R2, R4, 0x9910, RZ ;  /* 0x0000991004027816 */ /* 0x002fc600000000ff */
[----:B------:R-:W-:-:S04]  /*24a0*/  FFMA.FTZ R0, R0, R3, R0 ;  /* 0x0000000300007223 */ /* 0x000fc80000010000 */
[----:B------:R-:W-:Y:S01]  /*24b0*/  @P0 FFMA.FTZ R0, R5, 0.93318945169448852539, -R0 ;  /* 0x3f6ee58105000823 */ /* 0x000fe20000010800 */
[----:B------:R-:W-:-:S04]  /*24c0*/  FSETP.GTU.FTZ.AND P0, PT, |R7|, +INF , PT ;  /* 0x7f8000000700780b */ /* 0x000fc80003f1c200 */
[----:B------:R-:W-:-:S04]  /*24d0*/  LOP3.LUT R3, R0, 0x80000000, R7, 0xb8, !PT ;  /* 0x8000000000037812 */ /* 0x000fc800078eb807 */
[----:B------:R-:W-:Y:S01]  /*24e0*/  FSEL R3, R3, R0, !P0 ;  /* 0x0000000003037208 */ /* 0x000fe20004000000 */
[----:B------:R-:W-:-:S05]  /*24f0*/  IMAD.MOV.U32 R0, RZ, RZ, R2 ;  /* 0x000000ffff007224 */ /* 0x000fca00078e0002 */
[----:B------:R-:W-:Y:S01]  /*2500*/  ISETP.GT.AND P0, PT, R0, 0x9, PT ;  /* 0x000000090000780c */ /* 0x000fe20003f04270 */
[----:B------:R-:W0:-:S12]  /*2510*/  F2F.BF16.F32 R3, R3 ;  /* 0x0000000300037304 */ /* 0x000e180000202000 */
        /* <DEDUP_REMOVED lines=9> */
[----:B0-----:R-:W-:-:S04]  /*25b0*/  IMAD.U32 R0, R3, 0x10000, RZ ;  /* 0x0001000003007824 */ /* 0x001fc800078e00ff */
[----:B------:R-:W0:Y:S02]  /*25c0*/  F2I.FTZ.TRUNC.NTZ R3, R0 ;  /* 0x0000000000037305 */ /* 0x000e24000021f100 */
[----:B0-----:R4:W-:Y:S01]  /*25d0*/  STG.E.U8 desc[UR36][R16.64], R3 ;  /* 0x0000000310007986 */ /* 0x0019e2000c101124 */
[----:B------:R-:W-:Y:S05]  /*25e0*/  BRA `(.L_x_41) ;  /* 0x0000000c00947947 */ /* 0x000fea0003800000 */
.L_x_39:
[----:B0-----:R-:W-:-:S06]  /*25f0*/  IMAD.U32 R3, R3, 0x10000, RZ ;  /* 0x0001000003037824 */ /* 0x001fcc00078e00ff */
[----:B------:R-:W0:Y:S02]  /*2600*/  F2I.S64.TRUNC R2, R3 ;  /* 0x0000000300027311 */ /* 0x000e24000020d900 */
[----:B0-----:R3:W-:Y:S01]  /*2610*/  STG.E.U8 desc[UR36][R16.64], R2 ;  /* 0x0000000210007986 */ /* 0x0017e2000c101124 */
[----:B------:R-:W-:Y:S05]  /*2620*/  BRA `(.L_x_41) ;  /* 0x0000000c00847947 */ /* 0x000fea0003800000 */
.L_x_38:
[----:B------:R-:W-:-:S13]  /*2630*/  ISETP.NE.AND P0, PT, R0, 0x2, PT ;  /* 0x000000020000780c */ /* 0x000fda0003f05270 */
[----:B------:R-:W-:Y:S05]  /*2640*/  @!P0 BRA `(.L_x_42) ;  /* 0x0000000000308947 */ /* 0x000fea0003800000 */
[----:B------:R-:W-:-:S13]  /*2650*/  ISETP.NE.AND P0, PT, R0, 0x3, PT ;  /* 0x000000030000780c */ /* 0x000fda0003f05270 */
[----:B------:R-:W-:Y:S05]  /*2660*/  @!P0 BRA `(.L_x_43) ;  /* 0x0000000000188947 */ /* 0x000fea0003800000 */
[----:B------:R-:W-:-:S13]  /*2670*/  ISETP.NE.AND P0, PT, R0, 0x4, PT ;  /* 0x000000040000780c */ /* 0x000fda0003f05270 */
[----:B------:R-:W-:Y:S05]  /*2680*/  @P0 BRA `(.L_x_40) ;  /* 0x0000000c000c0947 */ /* 0x000fea0003800000 */
[----:B0-----:R-:W-:-:S06]  /*2690*/  IMAD.U32 R3, R3, 0x10000, RZ ;  /* 0x0001000003037824 */ /* 0x001fcc00078e00ff */
[----:B------:R-:W0:Y:S02]  /*26a0*/  F2I.S64.TRUNC R2, R3 ;  /* 0x0000000300027311 */ /* 0x000e24000020d900 */
[----:B0-----:R0:W-:Y:S01]  /*26b0*/  STG.E.64 desc[UR36][R16.64], R2 ;  /* 0x0000000210007986 */ /* 0x0011e2000c101b24 */
[----:B------:R-:W-:Y:S05]  /*26c0*/  BRA `(.L_x_41) ;  /* 0x0000000c005c7947 */ /* 0x000fea0003800000 */
.L_x_43:
[----:B0-----:R-:W-:-:S06]  /*26d0*/  IMAD.U32 R3, R3, 0x10000, RZ ;  /* 0x0001000003037824 */ /* 0x001fcc00078e00ff */
[----:B------:R-:W0:Y:S02]  /*26e0*/  F2I.FTZ.TRUNC.NTZ R3, R3 ;  /* 0x0000000300037305 */ /* 0x000e24000021f100 */
[----:B0-----:R1:W-:Y:S01]  /*26f0*/  STG.E desc[UR36][R16.64], R3 ;  /* 0x0000000310007986 */ /* 0x0013e2000c101924 */
[----:B------:R-:W-:Y:S05]  /*2700*/  BRA `(.L_x_41) ;  /* 0x0000000c004c7947 */ /* 0x000fea0003800000 */
.L_x_42:
[----:B0-----:R-:W-:-:S06]  /*2710*/  IMAD.U32 R3, R3, 0x10000, RZ ;  /* 0x0001000003037824 */ /* 0x001fcc00078e00ff */
[----:B------:R-:W0:Y:S02]  /*2720*/  F2I.FTZ.TRUNC.NTZ R3, R3 ;  /* 0x0000000300037305 */ /* 0x000e24000021f100 */
[----:B0-----:R2:W-:Y:S01]  /*2730*/  STG.E.U16 desc[UR36][R16.64], R3 ;  /* 0x0000000310007986 */ /* 0x0015e2000c101524 */
[----:B------:R-:W-:Y:S05]  /*2740*/  BRA `(.L_x_41) ;  /* 0x0000000c003c7947 */ /* 0x000fea0003800000 */
.L_x_37:
[----:B------:R-:W-:-:S13]  /*2750*/  ISETP.GT.AND P0, PT, R0, 0x6, PT ;  /* 0x000000060000780c */ /* 0x000fda0003f04270 */
[----:B------:R-:W-:Y:S05]  /*2760*/  @P0 BRA `(.L_x_44) ;  /* 0x00000000002c0947 */ /* 0x000fea0003800000 */
[----:B------:R-:W-:-:S13]  /*2770*/  ISETP.NE.AND P0, PT, R0, 0x5, PT ;  /* 0x000000050000780c */ /* 0x000fda0003f05270 */
[----:B------:R-:W-:Y:S05]  /*2780*/  @!P0 BRA `(.L_x_45) ;  /* 0x0000000000148947 */ /* 0x000fea0003800000 */
[----:B------:R-:W-:-:S13]  /*2790*/  ISETP.NE.AND P0, PT, R0, 0x6, PT ;  /* 0x000000060000780c */ /* 0x000fda0003f05270 */
[----:B------:R-:W-:Y:S05]  /*27a0*/  @P0 BRA `(.L_x_40) ;  /* 0x0000000800c40947 */ /* 0x000fea0003800000 */
[----:B0-----:R-:W-:-:S05]  /*27b0*/  IMAD.U32 R3, R3, 0x10000, RZ ;  /* 0x0001000003037824 */ /* 0x001fca00078e00ff */
[----:B------:R0:W-:Y:S01]  /*27c0*/  STG.E desc[UR36][R16.64], R3 ;  /* 0x0000000310007986 */ /* 0x0001e2000c101924 */
[----:B------:R-:W-:Y:S05]  /*27d0*/  BRA `(.L_x_41) ;  /* 0x0000000c00187947 */ /* 0x000fea0003800000 */
.L_x_45:
[----:B0-----:R-:W-:-:S05]  /*27e0*/  IMAD.U32 R0, R3, 0x10000, RZ ;  /* 0x0001000003007824 */ /* 0x001fca00078e00ff */
[----:B------:R-:W-:-:S05]  /*27f0*/  F2FP.F16.F32.PACK_AB R0, RZ, R0 ;  /* 0x00000000ff00723e */ /* 0x000fca00000000ff */
[----:B------:R0:W-:Y:S01]  /*2800*/  STG.E.U16 desc[UR36][R16.64], R0 ;  /* 0x0000000010007986 */ /* 0x0001e2000c101524 */
[----:B------:R-:W-:Y:S05]  /*2810*/  BRA `(.L_x_41) ;  /* 0x0000000c00087947 */ /* 0x000fea0003800000 */
.L_x_44:
[----:B------:R-:W-:-:S13]  /*2820*/  ISETP.NE.AND P0, PT, R0, 0x7, PT ;  /* 0x000000070000780c */ /* 0x000fda0003f05270 */
[----:B------:R-:W-:Y:S05]  /*2830*/  @!P0 BRA `(.L_x_46) ;  /* 0x0000000000348947 */ /* 0x000fea0003800000 */
[----:B------:R-:W-:-:S13]  /*2840*/  ISETP.NE.AND P0, PT, R0, 0x8, PT ;  /* 0x000000080000780c */ /* 0x000fda0003f05270 */
[----:B------:R-:W-:Y:S05]  /*2850*/  @!P0 BRA `(.L_x_47) ;  /* 0x0000000000188947 */ /* 0x000fea0003800000 */
[----:B------:R-:W-:-:S13]  /*2860*/  ISETP.NE.AND P0, PT, R0, 0x9, PT ;  /* 0x000000090000780c */ /* 0x000fda0003f05270 */
[----:B------:R-:W-:Y:S05]  /*2870*/  @P0 BRA `(.L_x_40) ;  /* 0x0000000800900947 */ /* 0x000fea0003800000 */
[----:B0-----:R-:W-:Y:S02]  /*2880*/  IMAD.U32 R2, R3, 0x10000, RZ ;  /* 0x0001000003027824 */ /* 0x001fe400078e00ff */
[----:B------:R-:W-:-:S05]  /*2890*/  IMAD.MOV.U32 R3, RZ, RZ, RZ ;  /* 0x000000ffff037224 */ /* 0x000fca00078e00ff */
[----:B------:R0:W-:Y:S01]  /*28a0*/  STG.E.64 desc[UR36][R16.64], R2 ;  /* 0x0000000210007986 */ /* 0x0001e2000c101b24 */
[----:B------:R-:W-:Y:S05]  /*28b0*/  BRA `(.L_x_41) ;  /* 0x0000000800e07947 */ /* 0x000fea0003800000 */
.L_x_47:
[----:B0-----:R-:W-:-:S05]  /*28c0*/  IMAD.U32 R3, R3, 0x10000, RZ ;  /* 0x0001000003037824 */ /* 0x001fca00078e00ff */
[----:B------:R-:W-:-:S04]  /*28d0*/  F2FP.F16.F32.PACK_AB R3, RZ, R3 ;  /* 0x00000003ff03723e */ /* 0x000fc800000000ff */
[----:B------:R-:W-:-:S05]  /*28e0*/  PRMT R3, R3, 0x5410, RZ ;  /* 0x0000541003037816 */ /* 0x000fca00000000ff */
[----:B------:R0:W-:Y:S01]  /*28f0*/  STG.E desc[UR36][R16.64], R3 ;  /* 0x0000000310007986 */ /* 0x0001e2000c101924 */
[----:B------:R-:W-:Y:S05]  /*2900*/  BRA `(.L_x_41) ;  /* 0x0000000800cc7947 */ /* 0x000fea0003800000 */
.L_x_46:
[----:B0-----:R-:W-:-:S04]  /*2910*/  IMAD.U32 R2, R3, 0x10000, RZ ;  /* 0x0001000003027824 */ /* 0x001fc800078e00ff */
[----:B------:R-:W-:-:S06]  /*2920*/  FMUL.FTZ R2, R2, 1 ;  /* 0x3f80000002027820 */ /* 0x000fcc0000410000 */
[----:B------:R-:W0:Y:S02]  /*2930*/  F2F.F64.F32 R2, R2 ;  /* 0x0000000200027310 */ /* 0x000e240000201800 */
[----:B0-----:R0:W-:Y:S01]  /*2940*/  STG.E.64 desc[UR36][R16.64], R2 ;  /* 0x0000000210007986 */ /* 0x0011e2000c101b24 */
[----:B------:R-:W-:Y:S05]  /*2950*/  BRA `(.L_x_41) ;  /* 0x0000000800b87947 */ /* 0x000fea0003800000 */
.L_x_36:
        /* <DEDUP_REMOVED lines=8> */
[----:B0-----:R-:W-:-:S05]  /*29e0*/  IMAD.U32 R3, R3, 0x10000, RZ ;  /* 0x0001000003037824 */ /* 0x001fca00078e00ff */
[----:B------:R-:W-:-:S04]  /*29f0*/  FSETP.NEU.FTZ.AND P0, PT, R3, RZ, PT ;  /* 0x000000ff0300720b */ /* 0x000fc80003f1d000 */
[----:B------:R-:W-:-:S05]  /*2a00*/  SEL R3, RZ, 0x1, !P0 ;  /* 0x00000001ff037807 */ /* 0x000fca0004000000 */
[----:B------:R0:W-:Y:S01]  /*2a10*/  STG.E.U8 desc[UR36][R16.64], R3 ;  /* 0x0000000310007986 */ /* 0x0001e2000c101124 */
[----:B------:R-:W-:Y:S05]  /*2a20*/  BRA `(.L_x_41) ;  /* 0x0000000800847947 */ /* 0x000fea0003800000 */
.L_x_50:
[----:B0-----:R-:W-:Y:S01]  /*2a30*/  IMAD.U32 R3, R3, 0x10000, RZ ;  /* 0x0001000003037824 */ /* 0x001fe200078e00ff */
[----:B------:R-:W-:-:S03]  /*2a40*/  CS2R R6, SRZ ;  /* 0x0000000000067805 */ /* 0x000fc6000001ff00 */
[----:B------:R-:W-:-:S04]  /*2a50*/  FMUL.FTZ R3, R3, 1 ;  /* 0x3f80000003037820 */ /* 0x000fc80000410000 */
[----:B------:R-:W0:Y:S02]  /*2a60*/  F2F.F64.F32 R4, R3 ;  /* 0x0000000300047310 */ /* 0x000e240000201800 */
[----:B0-----:R0:W-:Y:S01]  /*2a70*/  STG.E.128 desc[UR36][R16.64], R4 ;  /* 0x0000000410007986 */ /* 0x0011e2000c101d24 */
[----:B------:R-:W-:Y:S05]  /*2a80*/  BRA `(.L_x_41) ;  /* 0x00000008006c7947 */ /* 0x000fea0003800000 */
.L_x_49:
[----:B------:R-:W-:-:S13]  /*2a90*/  ISETP.NE.AND P0, PT, R0, 0xf, PT ;  /* 0x0000000f0000780c */ /* 0x000fda0003f05270 */
[----:B------:R-:W-:Y:S05]  /*2aa0*/  @!P0 BRA `(.L_x_51) ;  /* 0x0000000000b48947 */ /* 0x000fea0003800000 */
[----:B------:R-:W-:-:S13]  /*2ab0*/  ISETP.NE.AND P0, PT, R0, 0x17, PT ;  /* 0x000000170000780c */ /* 0x000fda0003f05270 */
[----:B------:R-:W-:Y:S05]  /*2ac0*/  @!P0 BRA `(.L_x_52) ;  /* 0x0000000000548947 */ /* 0x000fea0003800000 */
[----:B------:R-:W-:-:S13]  /*2ad0*/  ISETP.NE.AND P0, PT, R0, 0x18, PT ;  /* 0x000000180000780c */ /* 0x000fda0003f05270 */
[----:B------:R-:W-:Y:S05]  /*2ae0*/  @P0 BRA `(.L_x_40) ;  /* 0x0000000400f40947 */ /* 0x000fea0003800000 */
[----:B0-----:R-:W-:Y:S01]  /*2af0*/  IMAD.U32 R5, R3, 0x10000, RZ ;  /* 0x0001000003057824 */ /* 0x001fe200078e00ff */
[----:B------:R-:W-:Y:S04]  /*2b00*/  BSSY B0, `(.L_x_53) ;  /* 0x000000e000007945 */ /* 0x000fe80003800000 */
[C---:B------:R-:W-:Y:S02]  /*2b10*/  LOP3.LUT R2, R5.reuse, 0x7fffffff, RZ, 0xc0, !PT ;  /* 0x7fffffff05027812 */ /* 0x040fe400078ec0ff */
[----:B------:R-:W-:Y:S02]  /*2b20*/  LOP3.LUT R0, R5, 0x80000000, RZ, 0xc0, !PT ;  /* 0x8000000005007812 */ /* 0x000fe400078ec0ff */
[----:B------:R-:W-:Y:S02]  /*2b30*/  ISETP.GT.U32.AND P0, PT, R2, 0x43efffff, PT ;  /* 0x43efffff0200780c */ /* 0x000fe40003f04070 */
[----:B------:R-:W-:Y:S01]  /*2b40*/  SHF.R.U32.HI R3, RZ, 0x18, R0 ;  /* 0x00000018ff037819 */ /* 0x000fe20000011600 */
[----:B------:R-:W-:-:S10]  /*2b50*/  IMAD.MOV.U32 R0, RZ, RZ, 0x7f ;  /* 0x0000007fff007424 */ /* 0x000fd400078e00ff */
[----:B------:R-:W-:Y:S05]  /*2b60*/  @P0 BRA `(.L_x_54) ;  /* 0x00000000001c0947 */ /* 0x000fea0003800000 */
[----:B------:R-:W-:-:S13]  /*2b70*/  ISETP.GE.U32.AND P0, PT, R2, 0x3c800000, PT ;  /* 0x3c8000000200780c */ /* 0x000fda0003f06070 */
[----:B------:R-:W-:Y:S01]  /*2b80*/  @P0 SHF.R.U32.HI R0, RZ, 0x14, R5 ;  /* 0x00000014ff000819 */ /* 0x000fe20000011605 */
[----:B------:R-:W-:-:S03]  /*2b90*/  @!P0 FADD.FTZ R2, R2, 16384 ;  /* 0x4680000002028421 */ /* 0x000fc60000010000 */
[----:B------:R-:W-:-:S04]  /*2ba0*/  @P0 LOP3.LUT R0, R0, 0x1, RZ, 0xc0, !PT ;  /* 0x0000000100000812 */ /* 0x000fc800078ec0ff */
[----:B------:R-:W-:-:S04]  /*2bb0*/  @P0 IADD3 R0, R5, 0x407ffff, R0 ;  /* 0x0407ffff05000810 */ /* 0x000fc80007ffe000 */
[----:B------:R-:W-:Y:S01]  /*2bc0*/  @P0 SHF.R.U32.HI R0, RZ, 0x14, R0 ;  /* 0x00000014ff000819 */ /* 0x000fe20000011600 */
[----:B------:R-:W-:-:S07]  /*2bd0*/  @!P0 VIADD R0, R2, 0xb9800000 ;  /* 0xb980000002008836 */ /* 0x000fce0000000000 */
.L_x_54:
[----:B------:R-:W-:Y:S05]  /*2be0*/  BSYNC B0 ;  /* 0x0000000000007941 */ /* 0x000fea0003800000 */
.L_x_53:
[----:B------:R-:W-:-:S05]  /*2bf0*/  LOP3.LUT R3, R0, R3, RZ, 0xfc, !PT ;  /* 0x0000000300037212 */ /* 0x000fca00078efcff */
[----:B------:R0:W-:Y:S01]  /*2c00*/  STG.E.U8 desc[UR36][R16.64], R3 ;  /* 0x0000000310007986 */ /* 0x0001e2000c101124 */
[----:B------:R-:W-:Y:S05]  /*2c10*/  BRA `(.L_x_41) ;  /* 0x0000000800087947 */ /* 0x000fea0003800000 */
.L_x_52:
[----:B0-----:R-:W-:Y:S01]  /*2c20*/  IMAD.U32 R3, R3, 0x10000, RZ ;  /* 0x0001000003037824 */ /* 0x001fe200078e00ff */
[----:B------:R-:W-:Y:S04]  /*2c30*/  BSSY B0, `(.L_x_55) ;  /* 0x000000f000007945 */ /* 0x000fe80003800000 */
[----:B------:R-:W-:-:S04]  /*2c40*/  LOP3.LUT R2, R3, 0x7fffffff, RZ, 0xc0, !PT ;  /* 0x7fffffff03027812 */ /* 0x000fc800078ec0ff */
[----:B------:R-:W-:-:S13]  /*2c50*/  ISETP.GT.U32.AND P0, PT, R2, 0x477fffff, PT ;  /* 0x477fffff0200780c */ /* 0x000fda0003f04070 */
[----:B------:R-:W-:Y:S05]  /*2c60*/  @P0 BRA `(.L_x_56) ;  /* 0x0000000000200947 */ /* 0x000fea0003800000 */
[----:B------:R-:W-:-:S13]  /*2c70*/  ISETP.GE.U32.AND P0, PT, R2, 0x38800000, PT ;  /* 0x388000000200780c */ /* 0x000fda0003f06070 */
[----:B------:R-:W-:Y:S01]  /*2c80*/  @P0 SHF.R.U32.HI R0, RZ, 0x15, R3 ;  /* 0x00000015ff000819 */ /* 0x000fe20000011603 */
[----:B------:R-:W-:-:S03]  /*2c90*/  @!P0 FADD.FTZ R2, R2, 128 ;  /* 0x4300000002028421 */ /* 0x000fc60000010000 */
[----:B------:R-:W-:-:S04]  /*2ca0*/  @P0 LOP3.LUT R0, R0, 0x1, RZ, 0xc0, !PT ;  /* 0x0000000100000812 */ /* 0x000fc800078ec0ff */
[----:B------:R-:W-:-:S04]  /*2cb0*/  @P0 IADD3 R0, R3, 0x80fffff, R0 ;  /* 0x080fffff03000810 */ /* 0x000fc80007ffe000 */
[----:B------:R-:W-:Y:S01]  /*2cc0*/  @P0 SHF.R.U32.HI R0, RZ, 0x15, R0 ;  /* 0x00000015ff000819 */ /* 0x000fe20000011600 */
[----:B------:R-:W-:Y:S01]  /*2cd0*/  @!P0 VIADD R0, R2, 0xbd000000 ;  /* 0xbd00000002008836 */ /* 0x000fe20000000000 */
[----:B------:R-:W-:Y:S06]  /*2ce0*/  BRA `(.L_x_57) ;  /* 0x00000000000c7947 */ /* 0x000fec0003800000 */
.L_x_56:
[----:B------:R-:W-:Y:S01]  /*2cf0*/  IMAD.MOV.U32 R0, RZ, RZ, 0x7f ;  /* 0x0000007fff007424 */ /* 0x000fe200078e00ff */
[----:B------:R-:W-:-:S04]  /*2d00*/  ISETP.GT.U32.AND P0, PT, R2, 0x7f800000, PT ;  /* 0x7f8000000200780c */ /* 0x000fc80003f04070 */
[----:B------:R-:W-:-:S09]  /*2d10*/  SEL R0, R0, 0x7c, P0 ;  /* 0x0000007c00007807 */ /* 0x000fd20000000000 */
.L_x_57:
[----:B------:R-:W-:Y:S05]  /*2d20*/  BSYNC B0 ;  /* 0x0000000000007941 */ /* 0x000fea0003800000 */
.L_x_55:
[----:B------:R-:W-:-:S04]  /*2d30*/  LOP3.LUT R2, R3, 0x80000000, RZ, 0xc0, !PT ;  /* 0x8000000003027812 */ /* 0x000fc800078ec0ff */
[----:B------:R-:W-:-:S04]  /*2d40*/  SHF.R.U32.HI R3, RZ, 0x18, R2 ;  /* 0x00000018ff037819 */ /* 0x000fc80000011602 */
[----:B------:R-:W-:-:S05]  /*2d50*/  LOP3.LUT R3, R0, R3, RZ, 0xfc, !PT ;  /* 0x0000000300037212 */ /* 0x000fca00078efcff */
[----:B------:R0:W-:Y:S01]  /*2d60*/  STG.E.U8 desc[UR36][R16.64], R3 ;  /* 0x0000000310007986 */ /* 0x0001e2000c101124 */
[----:B------:R-:W-:Y:S05]  /*2d70*/  BRA `(.L_x_41) ;  /* 0x0000000400b07947 */ /* 0x000fea0003800000 */
.L_x_51:
[----:B0-----:R0:W-:Y:S01]  /*2d80*/  STG.E.U16 desc[UR36][R16.64], R3 ;  /* 0x0000000310007986 */ /* 0x0011e2000c101524 */
[----:B------:R-:W-:Y:S05]  /*2d90*/  BRA `(.L_x_41) ;  /* 0x0000000400a87947 */ /* 0x000fea0003800000 */
.L_x_48:
        /* <DEDUP_REMOVED lines=8> */
[----:B0-----:R-:W-:-:S06]  /*2e20*/  IMAD.U32 R3, R3, 0x10000, RZ ;  /* 0x0001000003037824 */ /* 0x001fcc00078e00ff */
[----:B------:R-:W0:Y:S02]  /*2e30*/  F2I.FTZ.U32.TRUNC.NTZ R3, R3 ;  /* 0x0000000300037305 */ /* 0x000e24000021f000 */
[----:B0-----:R0:W-:Y:S01]  /*2e40*/  STG.E.U16 desc[UR36][R16.64], R3 ;  /* 0x0000000310007986 */ /* 0x0011e2000c101524 */
[----:B------:R-:W-:Y:S05]  /*2e50*/  BRA `(.L_x_41) ;  /* 0x0000000400787947 */ /* 0x000fea0003800000 */
.L_x_60:
[----:B0-----:R-:W-:Y:S01]  /*2e60*/  IMAD.U32 R3, R3, 0x10000, RZ ;  /* 0x0001000003037824 */ /* 0x001fe200078e00ff */
[----:B------:R-:W-:Y:S01]  /*2e70*/  BSSY B0, `(.L_x_61) ;  /* 0x0000014000007945 */ /* 0x000fe20003800000 */
[----:B------:R-:W-:-:S03]  /*2e80*/  IMAD.MOV.U32 R8, RZ, RZ, 0x80 ;  /* 0x00000080ff087424 */ /* 0x000fc600078e00ff */
[----:B------:R-:W-:-:S04]  /*2e90*/  LOP3.LUT R2, R3, 0x7fffffff, RZ, 0xc0, !PT ;  /* 0x7fffffff03027812 */ /* 0x000fc800078ec0ff */
[----:B------:R-:W-:-:S13]  /*2ea0*/  ISETP.GT.U32.AND P0, PT, R2, 0x437fffff, PT ;  /* 0x437fffff0200780c */ /* 0x000fda0003f04070 */
[----:B------:R-:W-:Y:S05]  /*2eb0*/  @P0 BRA `(.L_x_62) ;  /* 0x00000000003c0947 */ /* 0x000fea0003800000 */
[----:B------:R-:W-:-:S13]  /*2ec0*/  ISETP.GE.U32.AND P0, PT, R2, 0x3c000000, PT ;  /* 0x3c0000000200780c */ /* 0x000fda0003f06070 */
[----:B------:R-:W-:-:S04]  /*2ed0*/  @P0 SHF.R.U32.HI R0, RZ, 0x14, R3 ;  /* 0x00000014ff000819 */ /* 0x000fc80000011603 */
[----:B------:R-:W-:-:S04]  /*2ee0*/  @P0 LOP3.LUT R0, R0, 0x1, RZ, 0xc0, !PT ;  /* 0x0000000100000812 */ /* 0x000fc800078ec0ff */
[----:B------:R-:W-:-:S04]  /*2ef0*/  @P0 IADD3 R0, R3, 0x487ffff, R0 ;  /* 0x0487ffff03000810 */ /* 0x000fc80007ffe000 */
[----:B------:R-:W-:-:S04]  /*2f00*/  @P0 SHF.R.U32.HI R0, RZ, 0x14, R0 ;  /* 0x00000014ff000819 */ /* 0x000fc80000011600 */
[----:B------:R-:W-:Y:S01]  /*2f10*/  @P0 LOP3.LUT R0, R0, 0xff, RZ, 0xc0, !PT ;  /* 0x000000ff00000812 */ /* 0x000fe200078ec0ff */
[----:B------:R-:W-:Y:S06]  /*2f20*/  @P0 BRA `(.L_x_63) ;  /* 0x0000000000100947 */ /* 0x000fec0003800000 */
[----:B------:R-:W-:Y:S01]  /*2f30*/  FADD.FTZ R0, R2, 8192 ;  /* 0x4600000002007421 */ /* 0x000fe20000010000 */
[----:B------:R-:W-:-:S04]  /*2f40*/  PRMT R8, RZ, 0x7610, R8 ;  /* 0x00007610ff087816 */ /* 0x000fc80000000008 */
[----:B------:R-:W-:-:S13]  /*2f50*/  LOP3.LUT P0, R0, R0, 0xff, RZ, 0xc0, !PT ;  /* 0x000000ff00007812 */ /* 0x000fda000780c0ff */
[----:B------:R-:W-:Y:S05]  /*2f60*/  @!P0 BRA `(.L_x_62) ;  /* 0x0000000000108947 */ /* 0x000fea0003800000 */
.L_x_63:
[----:B------:R-:W-:-:S04]  /*2f70*/  LOP3.LUT R2, R3, 0x80000000, RZ, 0xc0, !PT ;  /* 0x8000000003027812 */ /* 0x000fc800078ec0ff */
[----:B------:R-:W-:-:S04]  /*2f80*/  SHF.R.U32.HI R3, RZ, 0x18, R2 ;  /* 0x00000018ff037819 */ /* 0x000fc80000011602 */
[----:B------:R-:W-:-:S04]  /*2f90*/  LOP3.LUT R0, R0, R3, RZ, 0xfc, !PT ;  /* 0x0000000300007212 */ /* 0x000fc800078efcff */
[----:B------:R-:W-:-:S07]  /*2fa0*/  PRMT R8, R0, 0x7610, R8 ;  /* 0x0000761000087816 */ /* 0x000fce0000000008 */
.L_x_62:
[----:B------:R-:W-:Y:S05]  /*2fb0*/  BSYNC B0 ;  /* 0x0000000000007941 */ /* 0x000fea0003800000 */
.L_x_61:
[----:B------:R0:W-:Y:S01]  /*2fc0*/  STG.E.U8 desc[UR36][R16.64], R8 ;  /* 0x0000000810007986 */ /* 0x0001e2000c101124 */
[----:B------:R-:W-:Y:S05]  /*2fd0*/  BRA `(.L_x_41) ;  /* 0x0000000400187947 */ /* 0x000fea0003800000 */
.L_x_59:
        /* <DEDUP_REMOVED lines=17> */
.L_x_66:
[----:B------:R-:W-:-:S04]  /*30f0*/  LOP3.LUT R2, R3, 0x80000000, RZ, 0xc0, !PT ;  /* 0x8000000003027812 */ /* 0x000fc800078ec0ff */
[----:B------:R-:W-:-:S04]  /*3100*/  SHF.R.U32.HI R3, RZ, 0x18, R2 ;  /* 0x00000018ff037819 */ /* 0x000fc80000011602 */
[----:B------:R-:W-:-:S04]  /*3110*/  LOP3.LUT R0, R0, R3, RZ, 0xfc, !PT ;  /* 0x0000000300007212 */ /* 0x000fc800078efcff */
[----:B------:R-:W-:-:S07]  /*3120*/  PRMT R8, R0, 0x7610, R8 ;  /* 0x0000761000087816 */ /* 0x000fce0000000008 */
.L_x_65:
[----:B------:R-:W-:Y:S05]  /*3130*/  BSYNC B0 ;  /* 0x0000000000007941 */ /* 0x000fea0003800000 */
.L_x_64:
[----:B------:R0:W-:Y:S01]  /*3140*/  STG.E.U8 desc[UR36][R16.64], R8 ;  /* 0x0000000810007986 */ /* 0x0001e2000c101124 */
[----:B------:R-:W-:Y:S05]  /*3150*/  BRA `(.L_x_41) ;  /* 0x0000000000b87947 */ /* 0x000fea0003800000 */
.L_x_58:
[----:B------:R-:W-:-:S13]  /*3160*/  ISETP.NE.AND P0, PT, R0, 0x1c, PT ;  /* 0x0000001c0000780c */ /* 0x000fda0003f05270 */
[----:B------:R-:W-:Y:S05]  /*3170*/  @!P0 BRA `(.L_x_67) ;  /* 0x0000000000a48947 */ /* 0x000fea0003800000 */
[----:B------:R-:W-:-:S13]  /*3180*/  ISETP.NE.AND P0, PT, R0, 0x1d, PT ;  /* 0x0000001d0000780c */ /* 0x000fda0003f05270 */
[----:B------:R-:W-:Y:S05]  /*3190*/  @!P0 BRA `(.L_x_68) ;  /* 0x00000000008c8947 */ /* 0x000fea0003800000 */
[----:B------:R-:W-:-:S13]  /*31a0*/  ISETP.NE.AND P0, PT, R0, 0x2c, PT ;  /* 0x0000002c0000780c */ /* 0x000fda0003f05270 */
[----:B------:R-:W-:Y:S05]  /*31b0*/  @P0 BRA `(.L_x_40) ;  /* 0x0000000000400947 */ /* 0x000fea0003800000 */
[----:B0-----:R-:W-:-:S05]  /*31c0*/  IMAD.U32 R3, R3, 0x10000, RZ ;  /* 0x0001000003037824 */ /* 0x001fca00078e00ff */
[----:B------:R-:W-:-:S04]  /*31d0*/  SHF.R.U32.HI R4, RZ, 0x17, R3 ;  /* 0x00000017ff047819 */ /* 0x000fc80000011603 */
[----:B------:R-:W-:-:S04]  /*31e0*/  LOP3.LUT R2, R4, 0xff, RZ, 0xc0, !PT ;  /* 0x000000ff04027812 */ /* 0x000fc800078ec0ff */
[----:B------:R-:W-:-:S13]  /*31f0*/  ISETP.NE.AND P1, PT, R2, 0xff, PT ;  /* 0x000000ff0200780c */ /* 0x000fda0003f25270 */
[--C-:B------:R-:W-:Y:S02]  /*3200*/  @P1 SHF.R.U32.HI R0, RZ, 0x16, R3.reuse ;  /* 0x00000016ff001819 */ /* 0x100fe40000011603 */
[----:B------:R-:W-:Y:S01]  /*3210*/  @P1 LOP3.LUT P0, RZ, R2, 0x3fffff, R3, 0xf8, !PT ;  /* 0x003fffff02ff1812 */ /* 0x000fe2000780f803 */
[----:B------:R-:W-:Y:S01]  /*3220*/  IMAD.MOV.U32 R3, RZ, RZ, 0xff ;  /* 0x000000ffff037424 */ /* 0x000fe200078e00ff */
[----:B------:R-:W-:-:S04]  /*3230*/  @P1 LOP3.LUT R0, R0, 0x1, RZ, 0xc0, !PT ;  /* 0x0000000100001812 */ /* 0x000fc800078ec0ff */
[----:B------:R-:W-:Y:S01]  /*3240*/  @P1 ISETP.EQ.U32.AND P2, PT, R0, 0x1, P0 ;  /* 0x000000010000180c */ /* 0x000fe20000742070 */
[----:B------:R-:W-:Y:S01]  /*3250*/  @P1 VIADD R0, R4, 0x1 ;  /* 0x0000000104001836 */ /* 0x000fe20000000000 */
[----:B------:R-:W-:Y:S02]  /*3260*/  PLOP3.LUT P0, PT, PT, PT, PT, 0x80, 0x0 ;  /* 0x000000000000781c */ /* 0x000fe40003f0f070 */
[----:B------:R-:W-:-:S13]  /*3270*/  @P1 PLOP3.LUT P0, PT, P2, PT, PT, 0x80, 0x0 ;  /* 0x000000000000181c */ /* 0x000fda000170f070 */
[----:B------:R-:W-:-:S04]  /*3280*/  @!P0 IMAD.MOV R0, RZ, RZ, R4 ;  /* 0x000000ffff008224 */ /* 0x000fc800078e0204 */
[----:B------:R-:W-:-:S05]  /*3290*/  @P1 IMAD.MOV.U32 R3, RZ, RZ, R0 ;  /* 0x000000ffff031224 */ /* 0x000fca00078e0000 */
[----:B------:R0:W-:Y:S01]  /*32a0*/  STG.E.U8 desc[UR36][R16.64], R3 ;  /* 0x0000000310007986 */ /* 0x0001e2000c101124 */
[----:B------:R-:W-:Y:S05]  /*32b0*/  BRA `(.L_x_41) ;  /* 0x0000000000607947 */ /* 0x000fea0003800000 */
.L_x_40:
[----:B------:R-:W-:Y:S01]  /*32c0*/  MOV R2, 0x0 ;  /* 0x0000000000027802 */ /* 0x000fe20000000f00 */
[----:B------:R-:W-:Y:S01]  /*32d0*/  ULDC.64 UR4, c[0x4][0x128] ;  /* 0x01004a0000047ab9 */ /* 0x000fe20000000a00 */
[----:B------:R-:W-:Y:S01]  /*32e0*/  ULDC.64 UR6, c[0x4][0x130] ;  /* 0x01004c0000067ab9 */ /* 0x000fe20000000a00 */
[----:B------:R-:W-:Y:S02]  /*32f0*/  IMAD.U32 R4, RZ, RZ, UR4 ;  /* 0x00000004ff047e24 */ /* 0x000fe4000f8e00ff */
[----:B------:R-:W-:Y:S01]  /*3300*/  IMAD.U32 R5, RZ, RZ, UR5 ;  /* 0x00000005ff057e24 */ /* 0x000fe2000f8e00ff */
[----:B0-----:R-:W0:Y:S01]  /*3310*/  LDC.64 R2, c[0x4][R2] ;  /* 0x0100000002027b82 */ /* 0x001e220000000a00 */
        /* <DEDUP_REMOVED lines=10> */
.L_x_69:
[----:B------:R-:W-:Y:S05]  /*33c0*/  BRA `(.L_x_41) ;  /* 0x00000000001c7947 */ /* 0x000fea0003800000 */
.L_x_68:
[----:B0-----:R-:W-:-:S06]  /*33d0*/  IMAD.U32 R3, R3, 0x10000, RZ ;  /* 0x0001000003037824 */ /* 0x001fcc00078e00ff */
[----:B------:R-:W0:Y:S02]  /*33e0*/  F2I.U64.TRUNC R2, R3 ;  /* 0x0000000300027311 */ /* 0x000e24000020d800 */
[----:B0-----:R0:W-:Y:S01]  /*33f0*/  STG.E.64 desc[UR36][R16.64], R2 ;  /* 0x0000000210007986 */ /* 0x0011e2000c101b24 */
[----:B------:R-:W-:Y:S05]  /*3400*/  BRA `(.L_x_41) ;  /* 0x00000000000c7947 */ /* 0x000fea0003800000 */
.L_x_67:
[----:B0-----:R-:W-:-:S06]  /*3410*/  IMAD.U32 R3, R3, 0x10000, RZ ;  /* 0x0001000003037824 */ /* 0x001fcc00078e00ff */
[----:B------:R-:W0:Y:S02]  /*3420*/  F2I.FTZ.U32.TRUNC.NTZ R3, R3 ;  /* 0x0000000300037305 */ /* 0x000e24000021f000 */
[----:B0-----:R0:W-:Y:S02]  /*3430*/  STG.E desc[UR36][R16.64], R3 ;  /* 0x0000000310007986 */ /* 0x0011e4000c101924 */
.L_x_41:
[----:B------:R-:W-:-:S04]  /*3440*/  IMAD R18, R23, 0x200, R18 ;  /* 0x0000020017127824 */ /* 0x000fc800078e0212 */
[----:B------:R-:W-:-:S07]  /*3450*/  VIADD R19, R18, 0x80 ;  /* 0x0000008012137836 */ /* 0x000fce0000000000 */
.L_x_1:
[----:B------:R-:W-:Y:S05]  /*3460*/  BSYNC B6 ;  /* 0x0000000000067941 */ /* 0x000fea0003800000 */
.L_x_0:
[----:B------:R-:W-:Y:S01]  /*3470*/  ULDC UR4, c[0x0][0x210] ;  /* 0x0000840000047ab9 */ /* 0x000fe20000000800 */
[----:B------:R-:W-:Y:S01]  /*3480*/  BSSY B6, `(.L_x_70) ;  /* 0x000033c000067945 */ /* 0x000fe20003800000 */
[----:B------:R-:W-:-:S13]  /*3490*/  ISETP.GE.AND P0, PT, R19, UR4, PT ;  /* 0x0000000413007c0c */ /* 0x000fda000bf06270 */
[----:B------:R-:W-:Y:S05]  /*34a0*/  @P0 BRA `(.L_x_71) ;  /* 0x0000003000e40947 */ /* 0x000fea0003800000 */
[----:B0-----:R-:W0:Y:S01]  /*34b0*/  LDC R6, c[0x0][0x218] ;  /* 0x00008600ff067b82 */ /* 0x001e220000000800 */
[----:B------:R-:W-:Y:S02]  /*34c0*/  IMAD.MOV.U32 R0, RZ, RZ, RZ ;  /* 0x000000ffff007224 */ /* 0x000fe400078e00ff */
[----:B-1234-:R-:W-:Y:S01]  /*34d0*/  IMAD.MOV.U32 R16, RZ, RZ, RZ ;  /* 0x000000ffff107224 */ /* 0x01efe200078e00ff */
[----:B0-----:R-:W-:-:S13]  /*34e0*/  ISETP.NE.AND P0, PT, R6, RZ, PT ;  /* 0x000000ff0600720c */ /* 0x001fda0003f05270 */
[----:B------:R-:W-:Y:S05]  /*34f0*/  @!P0 BRA `(.L_x_72) ;  /* 0x0000001000a88947 */ /* 0x000fea0003800000 */
        /* <DEDUP_REMOVED lines=234> */
[----:B------:R-:W-:-:S03]  /*43a0*/  ULDC.64 UR4, c[0x0][0x3e0] ;  /* 0x0000f80000047ab9 */ /* 0x000fc60000000a00 */
[----:B------:R-:W-:-:S05]  /*43b0*/  IADD3 R2, -R5, RZ, RZ ;  /* 0x000000ff05027210 */ /* 0x000fca0007ffe1ff */
        /* <DEDUP_REMOVED lines=62> */
.L_x_72:
        /* <DEDUP_REMOVED lines=22> */
.L_x_76:
[----:B------:R-:W2:Y:S02]  /*4900*/  LDG.E.U8 R2, desc[UR36][R2.64] ;  /* 0x0000002402027981 */ /* 0x000ea4000c1e1100 */
[----:B--2---:R-:W-:-:S04]  /*4910*/  I2FP.F32.U32 R0, R2 ;  /* 0x0000000200007245 */ /* 0x004fc80000201000 */
[----:B------:R-:W-:Y:S01]  /*4920*/  F2FP.BF16.F32.PACK_AB R0, RZ, R0 ;  /* 0x00000000ff00723e */ /* 0x000fe200000010ff */
[----:B------:R-:W-:Y:S06]  /*4930*/  BRA `(.L_x_78) ;  /* 0x0000000c00907947 */ /* 0x000fec0003800000 */
.L_x_75:
        /* <DEDUP_REMOVED lines=10> */
.L_x_80:
[----:B------:R-:W2:Y:S02]  /*49e0*/  LDG.E R2, desc[UR36][R2.64] ;  /* 0x0000002402027981 */ /* 0x000ea4000c1e1900 */
[----:B--2---:R-:W-:-:S04]  /*49f0*/  I2FP.F32.S32 R0, R2 ;  /* 0x0000000200007245 */ /* 0x004fc80000201400 */
[----:B------:R-:W-:Y:S01]  /*4a00*/  F2FP.BF16.F32.PACK_AB R0, RZ, R0 ;  /* 0x00000000ff00723e */ /* 0x000fe200000010ff */
[----:B------:R-:W-:Y:S06]  /*4a10*/  BRA `(.L_x_78) ;  /* 0x0000000c00587947 */ /* 0x000fec0003800000 */
.L_x_79:
[----:B------:R-:W2:Y:S02]  /*4a20*/  LDG.E.U16 R2, desc[UR36][R2.64] ;  /* 0x0000002402027981 */ /* 0x000ea4000c1e1500 */
[----:B--2---:R-:W0:Y:S02]  /*4a30*/  I2F.S16 R0, R2 ;  /* 0x0000000200007306 */ /* 0x004e240000101400 */
[----:B0-----:R-:W-:Y:S01]  /*4a40*/  F2FP.BF16.F32.PACK_AB R0, RZ, R0 ;  /* 0x00000000ff00723e */ /* 0x001fe200000010ff */
[----:B------:R-:W-:Y:S06]  /*4a50*/  BRA `(.L_x_78) ;  /* 0x0000000c00487947 */ /* 0x000fec0003800000 */
.L_x_74:
        /* <DEDUP_REMOVED lines=9> */
.L_x_82:
[----:B------:R-:W2:Y:S02]  /*4af0*/  LDG.E.U16 R0, desc[UR36][R2.64] ;  /* 0x0000002402007981 */ /* 0x000ea4000c1e1500 */
[----:B--2---:R-:W-:-:S05]  /*4b00*/  HADD2.F32 R0, -RZ, R0.H0_H0 ;  /* 0x20000000ff007230 */ /* 0x004fca0000004100 */
[----:B------:R-:W-:Y:S01]  /*4b10*/  F2FP.BF16.F32.PACK_AB R0, RZ, R0 ;  /* 0x00000000ff00723e */ /* 0x000fe200000010ff */
[----:B------:R-:W-:Y:S06]  /*4b20*/  BRA `(.L_x_78) ;  /* 0x0000000c00147947 */ /* 0x000fec0003800000 */
.L_x_81:
        /* <DEDUP_REMOVED lines=9> */
.L_x_84:
[----:B------:R-:W2:Y:S02]  /*4bc0*/  LDG.E.U16 R2, desc[UR36][R2.64] ;  /* 0x0000002402027981 */ /* 0x000ea4000c1e1500 */
[----:B--2---:R-:W-:-:S05]  /*4bd0*/  HADD2.F32 R0, -RZ, R2.H0_H0 ;  /* 0x20000002ff007230 */ /* 0x004fca0000004100 */
[----:B------:R-:W-:Y:S01]  /*4be0*/  F2FP.BF16.F32.PACK_AB R0, RZ, R0 ;  /* 0x00000000ff00723e */ /* 0x000fe200000010ff */
[----:B------:R-:W-:Y:S06]  /*4bf0*/  BRA `(.L_x_78) ;  /* 0x0000000800e07947 */ /* 0x000fec0003800000 */
.L_x_83:
        /* <DEDUP_REMOVED lines=8> */
.L_x_73:
        /* <DEDUP_REMOVED lines=13> */
.L_x_87:
        /* <DEDUP_REMOVED lines=8> */
.L_x_86:
        /* <DEDUP_REMOVED lines=28> */
.L_x_89:
        /* <DEDUP_REMOVED lines=15> */
.L_x_88:
[----:B------:R0:W5:Y:S01]  /*5080*/  LDG.E.U16 R0, desc[UR36][R2.64] ;  /* 0x0000002402007981 */ /* 0x000162000c1e1500 */
[----:B------:R-:W-:Y:S05]  /*5090*/  BRA `(.L_x_78) ;  /* 0x0000000400b87947 */ /* 0x000fea0003800000 */
.L_x_85:
        /* <DEDUP_REMOVED lines=12> */
.L_x_92:
        /* <DEDUP_REMOVED lines=21> */
.L_x_96:
[----:B------:R-:W-:Y:S05]  /*52b0*/  BSYNC B1 ;  /* 0x0000000000017941 */ /* 0x000fea0003800000 */
.L_x_95:
[----:B------:R-:W-:Y:S01]  /*52c0*/  LEA R3, R0, 0x3b800000, 0x17 ;  /* 0x3b80000000037811 */ /* 0x000fe200078eb8ff */
[----:B------:R-:W-:-:S05]  /*52d0*/  IMAD.SHL.U32 R0, R2, 0x100000, RZ ;  /* 0x0010000002007824 */ /* 0x000fca00078e00ff */
[----:B------:R-:W-:-:S07]  /*52e0*/  LOP3.LUT R0, R3, R0, R4, 0xfe, !PT ;  /* 0x0000000003007212 */ /* 0x000fce00078efe04 */
.L_x_94:
[----:B------:R-:W-:Y:S05]  /*52f0*/  BSYNC B0 ;  /* 0x0000000000007941 */ /* 0x000fea0003800000 */
.L_x_93:
[----:B------:R-:W-:Y:S01]  /*5300*/  F2FP.BF16.F32.PACK_AB R0, RZ, R0 ;  /* 0x00000000ff00723e */ /* 0x000fe200000010ff */
[----:B------:R-:W-:Y:S06]  /*5310*/  BRA `(.L_x_78) ;  /* 0x0000000400187947 */ /* 0x000fec0003800000 */
.L_x_91:
        /* <DEDUP_REMOVED lines=21> */
.L_x_100:
[----:B------:R-:W-:Y:S05]  /*5470*/  BSYNC B1 ;  /* 0x0000000000017941 */ /* 0x000fea0003800000 */
.L_x_99:
[----:B------:R-:W-:Y:S01]  /*5480*/  LEA R3, R0, 0x37800000, 0x17 ;  /* 0x3780000000037811 */ /* 0x000fe200078eb8ff */
[----:B------:R-:W-:-:S05]  /*5490*/  IMAD.SHL.U32 R0, R2, 0x200000, RZ ;  /* 0x0020000002007824 */ /* 0x000fca00078e00ff */
[----:B------:R-:W-:-:S07]  /*54a0*/  LOP3.LUT R0, R3, R0, R4, 0xfe, !PT ;  /* 0x0000000003007212 */ /* 0x000fce00078efe04 */
.L_x_98:
[----:B------:R-:W-:Y:S05]  /*54b0*/  BSYNC B0 ;  /* 0x0000000000007941 */ /* 0x000fea0003800000 */
.L_x_97:
[----:B------:R-:W-:Y:S01]  /*54c0*/  F2FP.BF16.F32.PACK_AB R0, RZ, R0 ;  /* 0x00000000ff00723e */ /* 0x000fe200000010ff */
[----:B------:R-:W-:Y:S06]  /*54d0*/  BRA `(.L_x_78) ;  /* 0x0000000000a87947 */ /* 0x000fec0003800000 */
.L_x_90:
        /* <DEDUP_REMOVED lines=14> */
.L_x_104:
[----:B------:R-:W-:Y:S05]  /*55c0*/  BSYNC B0 ;  /* 0x0000000000007941 */ /* 0x000fea0003800000 */
.L_x_103:
[----:B------:R-:W-:Y:S01]  /*55d0*/  F2FP.BF16.F32.PACK_AB R0, RZ, R0 ;  /* 0x00000000ff00723e */ /* 0x000fe200000010ff */
[----:B------:R-:W-:Y:S06]  /*55e0*/  BRA `(.L_x_78) ;  /* 0x0000000000647947 */ /* 0x000fec0003800000 */
.L_x_77:
        /* <DEDUP_REMOVED lines=16> */
.L_x_105:
[----:B------:R-:W-:Y:S01]  /*56f0*/  PRMT R0, RZ, 0x7610, R0 ;  /* 0x00007610ff007816 */ /* 0x000fe20000000000 */
[----:B------:R-:W-:Y:S06]  /*5700*/  BRA `(.L_x_78) ;  /* 0x00000000001c7947 */ /* 0x000fec0003800000 */
.L_x_102:
[----:B------:R-:W2:Y:S02]  /*5710*/  LDG.E.64 R2, desc[UR36][R2.64] ;  /* 0x0000002402027981 */ /* 0x000ea4000c1e1b00 */
[----:B--2---:R-:W0:Y:S02]  /*5720*/  I2F.U64 R0, R2 ;  /* 0x0000000200007312 */ /* 0x004e240000301000 */
[----:B0-----:R-:W-:Y:S01]  /*5730*/  F2FP.BF16.F32.PACK_AB R0, RZ, R0 ;  /* 0x00000000ff00723e */ /* 0x001fe200000010ff */
[----:B------:R-:W-:Y:S06]  /*5740*/  BRA `(.L_x_78) ;  /* 0x00000000000c7947 */ /* 0x000fec0003800000 */
.L_x_101:
[----:B------:R-:W2:Y:S02]  /*5750*/  LDG.E R2, desc[UR36][R2.64] ;  /* 0x0000002402027981 */ /* 0x000ea4000c1e1900 */
[----:B--2---:R-:W-:-:S04]  /*5760*/  I2FP.F32.U32 R0, R2 ;  /* 0x0000000200007245 */ /* 0x004fc80000201000 */
[----:B------:R-:W-:-:S07]  /*5770*/  F2FP.BF16.F32.PACK_AB R0, RZ, R0 ;  /* 0x00000000ff00723e */ /* 0x000fce00000010ff */
.L_x_78:
        /* <DEDUP_REMOVED lines=38> */
.L_x_109:
[----:B0-----:R-:W-:-:S06]  /*59e0*/  IMAD.U32 R3, R3, 0x10000, RZ ;  /* 0x0001000003037824 */ /* 0x001fcc00078e00ff */
[----:B------:R-:W0:Y:S02]  /*59f0*/  F2I.S64.TRUNC R2, R3 ;  /* 0x0000000300027311 */ /* 0x000e24000020d900 */
[----:B0-----:R0:W-:Y:S01]  /*5a00*/  STG.E.U8 desc[UR36][R16.64], R2 ;  /* 0x0000000210007986 */ /* 0x0011e2000c101124 */
[----:B------:R-:W-:Y:S05]  /*5a10*/  BRA `(.L_x_111) ;  /* 0x0000000c00847947 */ /* 0x000fea0003800000 */
.L_x_108:
        /* <DEDUP_REMOVED lines=10> */
.L_x_113:
[----:B0-----:R-:W-:-:S06]  /*5ac0*/  IMAD.U32 R3, R3, 0x10000, RZ ;  /* 0x0001000003037824 */ /* 0x001fcc00078e00ff */
[----:B------:R-:W0:Y:S02]  /*5ad0*/  F2I.FTZ.TRUNC.NTZ R3, R3 ;  /* 0x0000000300037305 */ /* 0x000e24000021f100 */
[----:B0-----:R0:W-:Y:S01]  /*5ae0*/  STG.E desc[UR36][R16.64], R3 ;  /* 0x0000000310007986 */ /* 0x0011e2000c101924 */
[----:B------:R-:W-:Y:S05]  /*5af0*/  BRA `(.L_x_111) ;  /* 0x0000000c004c7947 */ /* 0x000fea0003800000 */
.L_x_112:
[----:B0-----:R-:W-:-:S06]  /*5b00*/  IMAD.U32 R3, R3, 0x10000, RZ ;  /* 0x0001000003037824 */ /* 0x001fcc00078e00ff */
[----:B------:R-:W0:Y:S02]  /*5b10*/  F2I.FTZ.TRUNC.NTZ R3, R3 ;  /* 0x0000000300037305 */ /* 0x000e24000021f100 */
[----:B0-----:R0:W-:Y:S01]  /*5b20*/  STG.E.U16 desc[UR36][R16.64], R3 ;  /* 0x0000000310007986 */ /* 0x0011e2000c101524 */
[----:B------:R-:W-:Y:S05]  /*5b30*/  BRA `(.L_x_111) ;  /* 0x0000000c003c7947 */ /* 0x000fea0003800000 */
.L_x_107:
        /* <DEDUP_REMOVED lines=9> */
.L_x_115:
[----:B0-----:R-:W-:-:S05]  /*5bd0*/  IMAD.U32 R0, R3, 0x10000, RZ ;  /* 0x0001000003007824 */ /* 0x001fca00078e00ff */
[----:B------:R-:W-:-:S05]  /*5be0*/  F2FP.F16.F32.PACK_AB R0, RZ, R0 ;  /* 0x00000000ff00723e */ /* 0x000fca00000000ff */
[----:B------:R0:W-:Y:S01]  /*5bf0*/  STG.E.U16 desc[UR36][R16.64], R0 ;  /* 0x0000000010007986 */ /* 0x0001e2000c101524 */
[----:B------:R-:W-:Y:S05]  /*5c00*/  BRA `(.L_x_111) ;  /* 0x0000000c00087947 */ /* 0x000fea0003800000 */
.L_x_114:
        /* <DEDUP_REMOVED lines=10> */
.L_x_117:
[----:B0-----:R-:W-:-:S05]  /*5cb0*/  IMAD.U32 R3, R3, 0x10000, RZ ;  /* 0x0001000003037824 */ /* 0x001fca00078e00ff */
[----:B------:R-:W-:-:S04]  /*5cc0*/  F2FP.F16.F32.PACK_AB R3, RZ, R3 ;  /* 0x00000003ff03723e */ /* 0x000fc800000000ff */
[----:B------:R-:W-:-:S05]  /*5cd0*/  PRMT R3, R3, 0x5410, RZ ;  /* 0x0000541003037816 */ /* 0x000fca00000000ff */
[----:B------:R0:W-:Y:S01]  /*5ce0*/  STG.E desc[UR36][R16.64], R3 ;  /* 0x0000000310007986 */ /* 0x0001e2000c101924 */
[----:B------:R-:W-:Y:S05]  /*5cf0*/  BRA `(.L_x_111) ;  /* 0x0000000800cc7947 */ /* 0x000fea0003800000 */
.L_x_116:
[----:B0-----:R-:W-:-:S04]  /*5d00*/  IMAD.U32 R2, R3, 0x10000, RZ ;  /* 0x0001000003027824 */ /* 0x001fc800078e00ff */
[----:B------:R-:W-:-:S06]  /*5d10*/  FMUL.FTZ R2, R2, 1 ;  /* 0x3f80000002027820 */ /* 0x000fcc0000410000 */
[----:B------:R-:W0:Y:S02]  /*5d20*/  F2F.F64.F32 R2, R2 ;  /* 0x0000000200027310 */ /* 0x000e240000201800 */
[----:B0-----:R0:W-:Y:S01]  /*5d30*/  STG.E.64 desc[UR36][R16.64], R2 ;  /* 0x0000000210007986 */ /* 0x0011e2000c101b24 */
[----:B------:R-:W-:Y:S05]  /*5d40*/  BRA `(.L_x_111) ;  /* 0x0000000800b87947 */ /* 0x000fea0003800000 */
.L_x_106:
        /* <DEDUP_REMOVED lines=13> */
.L_x_120:
[----:B0-----:R-:W-:Y:S01]  /*5e20*/  IMAD.U32 R3, R3, 0x10000, RZ ;  /* 0x0001000003037824 */ /* 0x001fe200078e00ff */
[----:B------:R-:W-:-:S03]  /*5e30*/  CS2R R6, SRZ ;  /* 0x0000000000067805 */ /* 0x000fc6000001ff00 */
[----:B------:R-:W-:-:S04]  /*5e40*/  FMUL.FTZ R3, R3, 1 ;  /* 0x3f80000003037820 */ /* 0x000fc80000410000 */
[----:B------:R-:W0:Y:S02]  /*5e50*/  F2F.F64.F32 R4, R3 ;  /* 0x0000000300047310 */ /* 0x000e240000201800 */
[----:B0-----:R0:W-:Y:S01]  /*5e60*/  STG.E.128 desc[UR36][R16.64], R4 ;  /* 0x0000000410007986 */ /* 0x0011e2000c101d24 */
[----:B------:R-:W-:Y:S05]  /*5e70*/  BRA `(.L_x_111) ;  /* 0x00000008006c7947 */ /* 0x000fea0003800000 */
.L_x_119:
        /* <DEDUP_REMOVED lines=21> */
.L_x_124:
[----:B------:R-:W-:Y:S05]  /*5fd0*/  BSYNC B0 ;  /* 0x0000000000007941 */ /* 0x000fea0003800000 */
.L_x_123:
[----:B------:R-:W-:-:S05]  /*5fe0*/  LOP3.LUT R3, R0, R3, RZ, 0xfc, !PT ;  /* 0x0000000300037212 */ /* 0x000fca00078efcff */
[----:B------:R0:W-:Y:S01]  /*5ff0*/  STG.E.U8 desc[UR36][R16.64], R3 ;  /* 0x0000000310007986 */ /* 0x0001e2000c101124 */
[----:B------:R-:W-:Y:S05]  /*6000*/  BRA `(.L_x_111) ;  /* 0x0000000800087947 */ /* 0x000fea0003800000 */
.L_x_122:
        /* <DEDUP_REMOVED lines=13> */
.L_x_126:
[----:B------:R-:W-:Y:S01]  /*60e0*/  IMAD.MOV.U32 R0, RZ, RZ, 0x7f ;  /* 0x0000007fff007424 */ /* 0x000fe200078e00ff */
[----:B------:R-:W-:-:S04]  /*60f0*/  ISETP.GT.U32.AND P0, PT, R2, 0x7f800000, PT ;  /* 0x7f8000000200780c */ /* 0x000fc80003f04070 */
[----:B------:R-:W-:-:S09]  /*6100*/  SEL R0, R0, 0x7c, P0 ;  /* 0x0000007c00007807 */ /* 0x000fd20000000000 */
.L_x_127:
[----:B------:R-:W-:Y:S05]  /*6110*/  BSYNC B0 ;  /* 0x0000000000007941 */ /* 0x000fea0003800000 */
.L_x_125:
[----:B------:R-:W-:-:S04]  /*6120*/  LOP3.LUT R2, R3, 0x80000000, RZ, 0xc0, !PT ;  /* 0x8000000003027812 */ /* 0x000fc800078ec0ff */
[----:B------:R-:W-:-:S04]  /*6130*/  SHF.R.U32.HI R3, RZ, 0x18, R2 ;  /* 0x00000018ff037819 */ /* 0x000fc80000011602 */
[----:B------:R-:W-:-:S05]  /*6140*/  LOP3.LUT R3, R0, R3, RZ, 0xfc, !PT ;  /* 0x0000000300037212 */ /* 0x000fca00078efcff */
[----:B------:R0:W-:Y:S01]  /*6150*/  STG.E.U8 desc[UR36][R16.64], R3 ;  /* 0x0000000310007986 */ /* 0x0001e2000c101124 */
[----:B------:R-:W-:Y:S05]  /*6160*/  BRA `(.L_x_111) ;  /* 0x0000000400b07947 */ /* 0x000fea0003800000 */
.L_x_121:
[----:B0-----:R0:W-:Y:S01]  /*6170*/  STG.E.U16 desc[UR36][R16.64], R3 ;  /* 0x0000000310007986 */ /* 0x0011e2000c101524 */
[----:B------:R-:W-:Y:S05]  /*6180*/  BRA `(.L_x_111) ;  /* 0x0000000400a87947 */ /* 0x000fea0003800000 */
.L_x_118:
        /* <DEDUP_REMOVED lines=12> */
.L_x_130:
        /* <DEDUP_REMOVED lines=17> */
.L_x_133:
[----:B------:R-:W-:-:S04]  /*6360*/  LOP3.LUT R2, R3, 0x80000000, RZ, 0xc0, !PT ;  /* 0x8000000003027812 */ /* 0x000fc800078ec0ff */
[----:B------:R-:W-:-:S04]  /*6370*/  SHF.R.U32.HI R3, RZ, 0x18, R2 ;  /* 0x00000018ff037819 */ /* 0x000fc80000011602 */
[----:B------:R-:W-:-:S04]  /*6380*/  LOP3.LUT R0, R0, R3, RZ, 0xfc, !PT ;  /* 0x0000000300007212 */ /* 0x000fc800078efcff */
[----:B------:R-:W-:-:S07]  /*6390*/  PRMT R8, R0, 0x7610, R8 ;  /* 0x0000761000087816 */ /* 0x000fce0000000008 */
.L_x_132:
[----:B------:R-:W-:Y:S05]  /*63a0*/  BSYNC B0 ;  /* 0x0000000000007941 */ /* 0x000fea0003800000 */
.L_x_131:
[----:B------:R3:W-:Y:S01]  /*63b0*/  STG.E.U8 desc[UR36][R16.64], R8 ;  /* 0x0000000810007986 */ /* 0x0007e2000c101124 */
[----:B------:R-:W-:Y:S05]  /*63c0*/  BRA `(.L_x_111) ;  /* 0x0000000400187947 */ /* 0x000fea0003800000 */
.L_x_129:
        /* <DEDUP_REMOVED lines=17> */
.L_x_136:
[----:B------:R-:W-:-:S04]  /*64e0*/  LOP3.LUT R2, R3, 0x80000000, RZ, 0xc0, !PT ;  /* 0x8000000003027812 */ /* 0x000fc800078ec0ff */
[----:B------:R-:W-:-:S04]  /*64f0*/  SHF.R.U32.HI R3, RZ, 0x18, R2 ;  /* 0x00000018ff037819 */ /* 0x000fc80000011602 */
[----:B------:R-:W-:-:S04]  /*6500*/  LOP3.LUT R0, R0, R3, RZ, 0xfc, !PT ;  /* 0x0000000300007212 */ /* 0x000fc800078efcff */
[----:B------:R-:W-:-:S07]  /*6510*/  PRMT R8, R0, 0x7610, R8 ;  /* 0x0000761000087816 */ /* 0x000fce0000000008 */
.L_x_135:
[----:B------:R-:W-:Y:S05]  /*6520*/  BSYNC B0 ;  /* 0x0000000000007941 */ /* 0x000fea0003800000 */
.L_x_134:
[----:B------:R0:W-:Y:S01]  /*6530*/  STG.E.U8 desc[UR36][R16.64], R8 ;  /* 0x0000000810007986 */ /* 0x0001e2000c101124 */
[----:B------:R-:W-:Y:S05]  /*6540*/  BRA `(.L_x_111) ;  /* 0x0000000000b87947 */ /* 0x000fea0003800000 */
.L_x_128:
        /* <DEDUP_REMOVED lines=22> */
.L_x_110:
[----:B------:R-:W-:Y:S01]  /*66b0*/  MOV R0, 0x0 ;  /* 0x0000000000007802 */ /* 0x000fe20000000f00 */
[----:B------:R-:W-:Y:S01]  /*66c0*/  ULDC.64 UR4, c[0x4][0x128] ;  /* 0x01004a0000047ab9 */ /* 0x000fe20000000a00 */
[----:B------:R-:W-:Y:S01]  /*66d0*/  ULDC.64 UR6, c[0x4][0x40] ;  /* 0x0100100000067ab9 */ /* 0x000fe20000000a00 */
[----:B------:R-:W-:Y:S01]  /*66e0*/  IMAD.U32 R4, RZ, RZ, UR4 ;  /* 0x00000004ff047e24 */ /* 0x000fe2000f8e00ff */
[----:B0-----:R0:W1:Y:S01]  /*66f0*/  LDC.64 R2, c[0x4][R0] ;  /* 0x0100000000027b82 */ /* 0x0010620000000a00 */
[----:B------:R-:W-:Y:S01]  /*6700*/  IMAD.U32 R5, RZ, RZ, UR5 ;  /* 0x00000005ff057e24 */ /* 0x000fe2000f8e00ff */
[----:B------:R-:W-:Y:S01]  /*6710*/  ULDC.64 UR4, c[0x4][0x130] ;  /* 0x01004c0000047ab9 */ /* 0x000fe20000000a00 */
[----:B------:R-:W-:Y:S02]  /*6720*/  IMAD.U32 R10, RZ, RZ, UR6 ;  /* 0x00000006ff0a7e24 */ /* 0x000fe4000f8e00ff */
[----:B------:R-:W-:Y:S02]  /*6730*/  IMAD.U32 R6, RZ, RZ, UR4 ;  /* 0x00000004ff067e24 */ /* 0x000fe4000f8e00ff */
[----:B------:R-:W-:-:S02]  /*6740*/  IMAD.U32 R7, RZ, RZ, UR5 ;  /* 0x00000005ff077e24 */ /* 0x000fc4000f8e00ff */
[----:B------:R-:W-:Y:S02]  /*6750*/  IMAD.U32 R11, RZ, RZ, UR7 ;  /* 0x00000007ff0b7e24 */ /* 0x000fe4000f8e00ff */
[----:B------:R-:W-:Y:S02]  /*6760*/  IMAD.MOV.U32 R8, RZ, RZ, 0x65 ;  /* 0x00000065ff087424 */ /* 0x000fe400078e00ff */
[----:B------:R-:W-:Y:S02]  /*6770*/  IMAD.MOV.U32 R12, RZ, RZ, 0x1 ;  /* 0x00000001ff0c7424 */ /* 0x000fe400078e00ff */
[----:B0-----:R-:W-:-:S07]  /*6780*/  IMAD.MOV.U32 R13, RZ, RZ, RZ ;  /* 0x000000ffff0d7224 */ /* 0x001fce00078e00ff */
[----:B------:R-:W-:-:S07]  /*6790*/  LEPC R20, `(.L_x_139) ;  /* 0x000000001014794e */ /* 0x000fce0000000000 */
[----:B-1----:R-:W-:Y:S05]  /*67a0*/  CALL.ABS.NOINC R2 ;  /* 0x0000000002007343 */ /* 0x002fea0003c00000 */
.L_x_139:
[----:B------:R-:W-:Y:S05]  /*67b0*/  BRA `(.L_x_111) ;  /* 0x00000000001c7947 */ /* 0x000fea0003800000 */
.L_x_138:
[----:B0-----:R-:W-:-:S06]  /*67c0*/  IMAD.U32 R3, R3, 0x10000, RZ ;  /* 0x0001000003037824 */ /* 0x001fcc00078e00ff */
[----:B------:R-:W0:Y:S02]  /*67d0*/  F2I.U64.TRUNC R2, R3 ;  /* 0x0000000300027311 */ /* 0x000e24000020d800 */
[----:B0-----:R2:W-:Y:S01]  /*67e0*/  STG.E.64 desc[UR36][R16.64], R2 ;  /* 0x0000000210007986 */ /* 0x0015e2000c101b24 */
[----:B------:R-:W-:Y:S05]  /*67f0*/  BRA `(.L_x_111) ;  /* 0x00000000000c7947 */ /* 0x000fea0003800000 */
.L_x_137:
[----:B0-----:R-:W-:-:S06]  /*6800*/  IMAD.U32 R3, R3, 0x10000, RZ ;  /* 0x0001000003037824 */ /* 0x001fcc00078e00ff */
[----:B------:R-:W0:Y:S02]  /*6810*/  F2I.FTZ.U32.TRUNC.NTZ R3, R3 ;  /* 0x0000000300037305 */ /* 0x000e24000021f000 */
[----:B0-----:R0:W-:Y:S02]  /*6820*/  STG.E desc[UR36][R16.64], R3 ;  /* 0x0000000310007986 */ /* 0x0011e4000c101924 */
.L_x_111:
[----:B------:R-:W-:-:S07]  /*6830*/  VIADD R19, R19, 0x80 ;  /* 0x0000008013137836 */ /* 0x000fce0000000000 */
.L_x_71:
[----:B------:R-:W-:Y:S05]  /*6840*/  BSYNC B6 ;  /* 0x0000000000067941 */ /* 0x000fea0003800000 */
.L_x_70:
        /* <DEDUP_REMOVED lines=165> */
[----:B------:R-:W-:Y:S01]  /*72a0*/  HFMA2.MMA R2, -RZ, RZ, 0, 0 ;  /* 0x00000000ff027435 */ /* 0x000fe200000001ff */
[----:B------:R-:W-:Y:S01]  /*72b0*/  ULDC.64 UR6, c[0x0][0x2b8] ;  /* 0x0000ae0000067ab9 */ /* 0x000fe20000000a00 */
[----:B------:R-:W-:Y:S01]  /*72c0*/  ULDC UR4, c[0x0][0x2c0] ;  /* 0x0000b00000047ab9 */ /* 0x000fe20000000800 */
[----:B------:R-:W-:-:S07]  /*72d0*/  ISETP.NE.AND P0, PT, R6, 0xe, PT ;  /* 0x0000000e0600780c */ /* 0x000fce0003f05270 */
        /* <DEDUP_REMOVED lines=138> */
.L_x_142:
        /* <DEDUP_REMOVED lines=22> */
.L_x_146:
[----:B------:R-:W2:Y:S02]  /*7ce0*/  LDG.E.U8 R2, desc[UR36][R2.64] ;  /* 0x0000002402027981 */ /* 0x000ea4000c1e1100 */
[----:B--2---:R-:W-:-:S04]  /*7cf0*/  I2FP.F32.U32 R0, R2 ;  /* 0x0000000200007245 */ /* 0x004fc80000201000 */
[----:B------:R-:W-:Y:S01]  /*7d00*/  F2FP.BF16.F32.PACK_AB R0, RZ, R0 ;  /* 0x00000000ff00723e */ /* 0x000fe200000010ff */
[----:B------:R-:W-:Y:S06]  /*7d10*/  BRA `(.L_x_148) ;  /* 0x0000000c00907947 */ /* 0x000fec0003800000 */
.L_x_145:
        /* <DEDUP_REMOVED lines=10> */
.L_x_150:
[----:B------:R-:W2:Y:S02]  /*7dc0*/  LDG.E R2, desc[UR36][R2.64] ;  /* 0x0000002402027981 */ /* 0x000ea4000c1e1900 */
[----:B--2---:R-:W-:-:S04]  /*7dd0*/  I2FP.F32.S32 R0, R2 ;  /* 0x0000000200007245 */ /* 0x004fc80000201400 */
[----:B------:R-:W-:Y:S01]  /*7de0*/  F2FP.BF16.F32.PACK_AB R0, RZ, R0 ;  /* 0x00000000ff00723e */ /* 0x000fe200000010ff */
[----:B------:R-:W-:Y:S06]  /*7df0*/  BRA `(.L_x_148) ;  /* 0x0000000c00587947 */ /* 0x000fec0003800000 */
.L_x_149:
[----:B------:R-:W2:Y:S02]  /*7e00*/  LDG.E.U16 R2, desc[UR36][R2.64] ;  /* 0x0000002402027981 */ /* 0x000ea4000c1e1500 */
[----:B--2---:R-:W0:Y:S02]  /*7e10*/  I2F.S16 R0, R2 ;  /* 0x0000000200007306 */ /* 0x004e240000101400 */
[----:B0-----:R-:W-:Y:S01]  /*7e20*/  F2FP.BF16.F32.PACK_AB R0, RZ, R0 ;  /* 0x00000000ff00723e */ /* 0x001fe200000010ff */
[----:B------:R-:W-:Y:S06]  /*7e30*/  BRA `(.L_x_148) ;  /* 0x0000000c00487947 */ /* 0x000fec0003800000 */
.L_x_144:
        /* <DEDUP_REMOVED lines=9> */
.L_x_152:
[----:B------:R-:W2:Y:S02]  /*7ed0*/  LDG.E.U16 R0, desc[UR36][R2.64] ;  /* 0x0000002402007981 */ /* 0x000ea4000c1e1500 */
[----:B--2---:R-:W-:-:S05]  /*7ee0*/  HADD2.F32 R0, -RZ, R0.H0_H0 ;  /* 0x20000000ff007230 */ /* 0x004fca0000004100 */
[----:B------:R-:W-:Y:S01]  /*7ef0*/  F2FP.BF16.F32.PACK_AB R0, RZ, R0 ;  /* 0x00000000ff00723e */ /* 0x000fe200000010ff */
[----:B------:R-:W-:Y:S06]  /*7f00*/  BRA `(.L_x_148) ;  /* 0x0000000c00147947 */ /* 0x000fec0003800000 */
.L_x_151:
        /* <DEDUP_REMOVED lines=9> */
.L_x_154:
[----:B------:R-:W2:Y:S02]  /*7fa0*/  LDG.E.U16 R2, desc[UR36][R2.64] ;  /* 0x0000002402027981 */ /* 0x000ea4000c1e1500 */
[----:B--2---:R-:W-:-:S05]  /*7fb0*/  HADD2.F32 R0, -RZ, R2.H0_H0 ;  /* 0x20000002ff007230 */ /* 0x004fca0000004100 */
[----:B------:R-:W-:Y:S01]  /*7fc0*/  F2FP.BF16.F32.PACK_AB R0, RZ, R0 ;  /* 0x00000000ff00723e */ /* 0x000fe200000010ff */
[----:B------:R-:W-:Y:S06]  /*7fd0*/  BRA `(.L_x_148) ;  /* 0x0000000800e07947 */ /* 0x000fec0003800000 */
.L_x_153:
        /* <DEDUP_REMOVED lines=8> */
.L_x_143:
        /* <DEDUP_REMOVED lines=13> */
.L_x_157:
        /* <DEDUP_REMOVED lines=8> */
.L_x_156:
        /* <DEDUP_REMOVED lines=28> */
.L_x_159:
        /* <DEDUP_REMOVED lines=15> */
.L_x_158:
[----:B------:R0:W5:Y:S01]  /*8460*/  LDG.E.U16 R0, desc[UR36][R2.64] ;  /* 0x0000002402007981 */ /* 0x000162000c1e1500 */
[----:B------:R-:W-:Y:S05]  /*8470*/  BRA `(.L_x_148) ;  /* 0x0000000400b87947 */ /* 0x000fea0003800000 */
.L_x_155:
        /* <DEDUP_REMOVED lines=12> */
.L_x_162:
        /* <DEDUP_REMOVED lines=21> */
.L_x_166:
[----:B------:R-:W-:Y:S05]  /*8690*/  BSYNC B1 ;  /* 0x0000000000017941 */ /* 0x000fea0003800000 */
.L_x_165:
[----:B------:R-:W-:Y:S01]  /*86a0*/  LEA R3, R0, 0x3b800000, 0x17 ;  /* 0x3b80000000037811 */ /* 0x000fe200078eb8ff */
[----:B------:R-:W-:-:S05]  /*86b0*/  IMAD.SHL.U32 R0, R2, 0x100000, RZ ;  /* 0x0010000002007824 */ /* 0x000fca00078e00ff */
[----:B------:R-:W-:-:S07]  /*86c0*/  LOP3.LUT R0, R3, R0, R4, 0xfe, !PT ;  /* 0x0000000003007212 */ /* 0x000fce00078efe04 */
.L_x_164:
[----:B------:R-:W-:Y:S05]  /*86d0*/  BSYNC B0 ;  /* 0x0000000000007941 */ /* 0x000fea0003800000 */
.L_x_163:
[----:B------:R-:W-:Y:S01]  /*86e0*/  F2FP.BF16.F32.PACK_AB R0, RZ, R0 ;  /* 0x00000000ff00723e */ /* 0x000fe200000010ff */
[----:B------:R-:W-:Y:S06]  /*86f0*/  BRA `(.L_x_148) ;  /* 0x0000000400187947 */ /* 0x000fec0003800000 */
.L_x_161:
        /* <DEDUP_REMOVED lines=21> */
.L_x_170:
[----:B------:R-:W-:Y:S05]  /*8850*/  BSYNC B1 ;  /* 0x0000000000017941 */ /* 0x000fea0003800000 */
.L_x_169:
[----:B------:R-:W-:Y:S01]  /*8860*/  LEA R3, R0, 0x37800000, 0x17 ;  /* 0x3780000000037811 */ /* 0x000fe200078eb8ff */
[----:B------:R-:W-:-:S05]  /*8870*/  IMAD.SHL.U32 R0, R2, 0x200000, RZ ;  /* 0x0020000002007824 */ /* 0x000fca00078e00ff */
[----:B------:R-:W-:-:S07]  /*8880*/  LOP3.LUT R0, R3, R0, R4, 0xfe, !PT ;  /* 0x0000000003007212 */ /* 0x000fce00078efe04 */
.L_x_168:
[----:B------:R-:W-:Y:S05]  /*8890*/  BSYNC B0 ;  /* 0x0000000000007941 */ /* 0x000fea0003800000 */
.L_x_167:
[----:B------:R-:W-:Y:S01]  /*88a0*/  F2FP.BF16.F32.PACK_AB R0, RZ, R0 ;  /* 0x00000000ff00723e */ /* 0x000fe200000010ff */
[----:B------:R-:W-:Y:S06]  /*88b0*/  BRA `(.L_x_148) ;  /* 0x0000000000a87947 */ /* 0x000fec0003800000 */
.L_x_160:
        /* <DEDUP_REMOVED lines=14> */
.L_x_174:
[----:B------:R-:W-:Y:S05]  /*89a0*/  BSYNC B0 ;  /* 0x0000000000007941 */ /* 0x000fea0003800000 */
.L_x_173:
[----:B------:R-:W-:Y:S01]  /*89b0*/  F2FP.BF16.F32.PACK_AB R0, RZ, R0 ;  /* 0x00000000ff00723e */ /* 0x000fe200000010ff */
[----:B------:R-:W-:Y:S06]  /*89c0*/  BRA `(.L_x_148) ;  /* 0x0000000000647947 */ /* 0x000fec0003800000 */
.L_x_147:
        /* <DEDUP_REMOVED lines=16> */
.L_x_175:
[----:B------:R-:W-:Y:S01]  /*8ad0*/  PRMT R0, RZ, 0x7610, R0 ;  /* 0x00007610ff007816 */ /* 0x000fe20000000000 */
[----:B------:R-:W-:Y:S06]  /*8ae0*/  BRA `(.L_x_148) ;  /* 0x00000000001c7947 */ /* 0x000fec0003800000 */
.L_x_172:
[----:B------:R-:W2:Y:S02]  /*8af0*/  LDG.E.64 R2, desc[UR36][R2.64] ;  /* 0x0000002402027981 */ /* 0x000ea4000c1e1b00 */
[----:B--2---:R-:W0:Y:S02]  /*8b00*/  I2F.U64 R0, R2 ;  /* 0x0000000200007312 */ /* 0x004e240000301000 */
[----:B0-----:R-:W-:Y:S01]  /*8b10*/  F2FP.BF16.F32.PACK_AB R0, RZ, R0 ;  /* 0x00000000ff00723e */ /* 0x001fe200000010ff */
[----:B------:R-:W-:Y:S06]  /*8b20*/  BRA `(.L_x_148) ;  /* 0x00000000000c7947 */ /* 0x000fec0003800000 */
.L_x_171:
[----:B------:R-:W2:Y:S02]  /*8b30*/  LDG.E R2, desc[UR36][R2.64] ;  /* 0x0000002402027981 */ /* 0x000ea4000c1e1900 */
[----:B--2---:R-:W-:-:S04]  /*8b40*/  I2FP.F32.U32 R0, R2 ;  /* 0x0000000200007245 */ /* 0x004fc80000201000 */
[----:B------:R-:W-:-:S07]  /*8b50*/  F2FP.BF16.F32.PACK_AB R0, RZ, R0 ;  /* 0x00000000ff00723e */ /* 0x000fce00000010ff */
.L_x_148:
        /* <DEDUP_REMOVED lines=38> */
.L_x_179:
[----:B0-----:R-:W-:-:S06]  /*8dc0*/  IMAD.U32 R3, R3, 0x10000, RZ ;  /* 0x0001000003037824 */ /* 0x001fcc00078e00ff */
[----:B------:R-:W0:Y:S02]  /*8dd0*/  F2I.S64.TRUNC R2, R3 ;  /* 0x0000000300027311 */ /* 0x000e24000020d900 */
[----:B0-----:R3:W-:Y:S01]  /*8de0*/  STG.E.U8 desc[UR36][R16.64], R2 ;  /* 0x0000000210007986 */ /* 0x0017e2000c101124 */
[----:B------:R-:W-:Y:S05]  /*8df0*/  BRA `(.L_x_181) ;  /* 0x0000000c00847947 */ /* 0x000fea0003800000 */
.L_x_178:
        /* <DEDUP_REMOVED lines=10> */
.L_x_183:
[----:B0-----:R-:W-:-:S06]  /*8ea0*/  IMAD.U32 R3, R3, 0x10000, RZ ;  /* 0x0001000003037824 */ /* 0x001fcc00078e00ff */
[----:B------:R-:W0:Y:S02]  /*8eb0*/  F2I.FTZ.TRUNC.NTZ R3, R3 ;  /* 0x0000000300037305 */ /* 0x000e24000021f100 */
[----:B0-----:R2:W-:Y:S01]  /*8ec0*/  STG.E desc[UR36][R16.64], R3 ;  /* 0x0000000310007986 */ /* 0x0015e2000c101924 */
[----:B------:R-:W-:Y:S05]  /*8ed0*/  BRA `(.L_x_181) ;  /* 0x0000000c004c7947 */ /* 0x000fea0003800000 */
.L_x_182:
[----:B0-----:R-:W-:-:S06]  /*8ee0*/  IMAD.U32 R3, R3, 0x10000, RZ ;  /* 0x0001000003037824 */ /* 0x001fcc00078e00ff */
[----:B------:R-:W0:Y:S02]  /*8ef0*/  F2I.FTZ.TRUNC.NTZ R3, R3 ;  /* 0x0000000300037305 */ /* 0x000e24000021f100 */
[----:B0-----:R0:W-:Y:S01]  /*8f00*/  STG.E.U16 desc[UR36][R16.64], R3 ;  /* 0x0000000310007986 */ /* 0x0011e2000c101524 */
[----:B------:R-:W-:Y:S05]  /*8f10*/  BRA `(.L_x_181) ;  /* 0x0000000c003c7947 */ /* 0x000fea0003800000 */
.L_x_177:
        /* <DEDUP_REMOVED lines=9> */
.L_x_185:
[----:B0-----:R-:W-:-:S05]  /*8fb0*/  IMAD.U32 R0, R3, 0x10000, RZ ;  /* 0x0001000003007824 */ /* 0x001fca00078e00ff */
[----:B------:R-:W-:-:S05]  /*8fc0*/  F2FP.F16.F32.PACK_AB R0, RZ, R0 ;  /* 0x00000000ff00723e */ /* 0x000fca00000000ff */
[----:B------:R0:W-:Y:S01]  /*8fd0*/  STG.E.U16 desc[UR36][R16.64], R0 ;  /* 0x0000000010007986 */ /* 0x0001e2000c101524 */
[----:B------:R-:W-:Y:S05]  /*8fe0*/  BRA `(.L_x_181) ;  /* 0x0000000c00087947 */ /* 0x000fea0003800000 */
.L_x_184:
        /* <DEDUP_REMOVED lines=10> */
.L_x_187:
[----:B0-----:R-:W-:-:S05]  /*9090*/  IMAD.U32 R3, R3, 0x10000, RZ ;  /* 0x0001000003037824 */ /* 0x001fca00078e00ff */
[----:B------:R-:W-:-:S04]  /*90a0*/  F2FP.F16.F32.PACK_AB R3, RZ, R3 ;  /* 0x00000003ff03723e */ /* 0x000fc800000000ff */
[----:B------:R-:W-:-:S05]  /*90b0*/  PRMT R3, R3, 0x5410, RZ ;  /* 0x0000541003037816 */ /* 0x000fca00000000ff */
[----:B------:R0:W-:Y:S01]  /*90c0*/  STG.E desc[UR36][R16.64], R3 ;  /* 0x0000000310007986 */ /* 0x0001e2000c101924 */
[----:B------:R-:W-:Y:S05]  /*90d0*/  BRA `(.L_x_181) ;  /* 0x0000000800cc7947 */ /* 0x000fea0003800000 */
.L_x_186:
[----:B0-----:R-:W-:-:S04]  /*90e0*/  IMAD.U32 R2, R3, 0x10000, RZ ;  /* 0x0001000003027824 */ /* 0x001fc800078e00ff */
[----:B------:R-:W-:-:S06]  /*90f0*/  FMUL.FTZ R2, R2, 1 ;  /* 0x3f80000002027820 */ /* 0x000fcc0000410000 */
[----:B------:R-:W0:Y:S02]  /*9100*/  F2F.F64.F32 R2, R2 ;  /* 0x0000000200027310 */ /* 0x000e240000201800 */
[----:B0-----:R0:W-:Y:S01]  /*9110*/  STG.E.64 desc[UR36][R16.64], R2 ;  /* 0x0000000210007986 */ /* 0x0011e2000c101b24 */
[----:B------:R-:W-:Y:S05]  /*9120*/  BRA `(.L_x_181) ;  /* 0x0000000800b87947 */ /* 0x000fea0003800000 */
.L_x_176:
        /* <DEDUP_REMOVED lines=13> */
.L_x_190:
[----:B0-----:R-:W-:Y:S01]  /*9200*/  IMAD.U32 R3, R3, 0x10000, RZ ;  /* 0x0001000003037824 */ /* 0x001fe200078e00ff */
[----:B------:R-:W-:-:S03]  /*9210*/  CS2R R6, SRZ ;  /* 0x0000000000067805 */ /* 0x000fc6000001ff00 */
[----:B------:R-:W-:-:S04]  /*9220*/  FMUL.FTZ R3, R3, 1 ;  /* 0x3f80000003037820 */ /* 0x000fc80000410000 */
[----:B------:R-:W0:Y:S02]  /*9230*/  F2F.F64.F32 R4, R3 ;  /* 0x0000000300047310 */ /* 0x000e240000201800 */
[----:B0-----:R0:W-:Y:S01]  /*9240*/  STG.E.128 desc[UR36][R16.64], R4 ;  /* 0x0000000410007986 */ /* 0x0011e2000c101d24 */
[----:B------:R-:W-:Y:S05]  /*9250*/  BRA `(.L_x_181) ;  /* 0x00000008006c7947 */ /* 0x000fea0003800000 */
.L_x_189:
        /* <DEDUP_REMOVED lines=21> */
.L_x_194:
[----:B------:R-:W-:Y:S05]  /*93b0*/  BSYNC B0 ;  /* 0x0000000000007941 */ /* 0x000fea0003800000 */
.L_x_193:
[----:B------:R-:W-:-:S05]  /*93c0*/  LOP3.LUT R3, R0, R3, RZ, 0xfc, !PT ;  /* 0x0000000300037212 */ /* 0x000fca00078efcff */
[----:B------:R0:W-:Y:S01]  /*93d0*/  STG.E.U8 desc[UR36][R16.64], R3 ;  /* 0x0000000310007986 */ /* 0x0001e2000c101124 */
[----:B------:R-:W-:Y:S05]  /*93e0*/  BRA `(.L_x_181) ;  /* 0x0000000800087947 */ /* 0x000fea0003800000 */
.L_x_192:
        /* <DEDUP_REMOVED lines=13> */
.L_x_196:
[----:B------:R-:W-:Y:S01]  /*94c0*/  IMAD.MOV.U32 R0, RZ, RZ, 0x7f ;  /* 0x0000007fff007424 */ /* 0x000fe200078e00ff */
[----:B------:R-:W-:-:S04]  /*94d0*/  ISETP.GT.U32.AND P0, PT, R2, 0x7f800000, PT ;  /* 0x7f8000000200780c */ /* 0x000fc80003f04070 */
[----:B------:R-:W-:-:S09]  /*94e0*/  SEL R0, R0, 0x7c, P0 ;  /* 0x0000007c00007807 */ /* 0x000fd20000000000 */
.L_x_197:
[----:B------:R-:W-:Y:S05]  /*94f0*/  BSYNC B0 ;  /* 0x0000000000007941 */ /* 0x000fea0003800000 */
.L_x_195:
[----:B------:R-:W-:-:S04]  /*9500*/  LOP3.LUT R2, R3, 0x80000000, RZ, 0xc0, !PT ;  /* 0x8000000003027812 */ /* 0x000fc800078ec0ff */
[----:B------:R-:W-:-:S04]  /*9510*/  SHF.R.U32.HI R3, RZ, 0x18, R2 ;  /* 0x00000018ff037819 */ /* 0x000fc80000011602 */
[----:B------:R-:W-:-:S05]  /*9520*/  LOP3.LUT R3, R0, R3, RZ, 0xfc, !PT ;  /* 0x0000000300037212 */ /* 0x000fca00078efcff */
[----:B------:R0:W-:Y:S01]  /*9530*/  STG.E.U8 desc[UR36][R16.64], R3 ;  /* 0x0000000310007986 */ /* 0x0001e2000c101124 */
[----:B------:R-:W-:Y:S05]  /*9540*/  BRA `(.L_x_181) ;  /* 0x0000000400b07947 */ /* 0x000fea0003800000 */
.L_x_191:
[----:B0-----:R0:W-:Y:S01]  /*9550*/  STG.E.U16 desc[UR36][R16.64], R3 ;  /* 0x0000000310007986 */ /* 0x0011e2000c101524 */
[----:B------:R-:W-:Y:S05]  /*9560*/  BRA `(.L_x_181) ;  /* 0x0000000400a87947 */ /* 0x000fea0003800000 */
.L_x_188:
        /* <DEDUP_REMOVED lines=12> */
.L_x_200:
        /* <DEDUP_REMOVED lines=17> */
.L_x_203:
[----:B------:R-:W-:-:S04]  /*9740*/  LOP3.LUT R2, R3, 0x80000000, RZ, 0xc0, !PT ;  /* 0x8000000003027812 */ /* 0x000fc800078ec0ff */
[----:B------:R-:W-:-:S04]  /*9750*/  SHF.R.U32.HI R3, RZ, 0x18, R2 ;  /* 0x00000018ff037819 */ /* 0x000fc80000011602 */
[----:B------:R-:W-:-:S04]  /*9760*/  LOP3.LUT R0, R0, R3, RZ, 0xfc, !PT ;  /* 0x0000000300007212 */ /* 0x000fc800078efcff */
[----:B------:R-:W-:-:S07]  /*9770*/  PRMT R8, R0, 0x7610, R8 ;  /* 0x0000761000087816 */ /* 0x000fce0000000008 */
.L_x_202:
[----:B------:R-:W-:Y:S05]  /*9780*/  BSYNC B0 ;  /* 0x0000000000007941 */ /* 0x000fea0003800000 */
.L_x_201:
[----:B------:R0:W-:Y:S01]  /*9790*/  STG.E.U8 desc[UR36][R16.64], R8 ;  /* 0x0000000810007986 */ /* 0x0001e2000c101124 */
[----:B------:R-:W-:Y:S05]  /*97a0*/  BRA `(.L_x_181) ;  /* 0x0000000400187947 */ /* 0x000fea0003800000 */
.L_x_199:
        /* <DEDUP_REMOVED lines=17> */
.L_x_206:
[----:B------:R-:W-:-:S04]  /*98c0*/  LOP3.LUT R2, R3, 0x80000000, RZ, 0xc0, !PT ;  /* 0x8000000003027812 */ /* 0x000fc800078ec0ff */
[----:B------:R-:W-:-:S04]  /*98d0*/  SHF.R.U32.HI R3, RZ, 0x18, R2 ;  /* 0x00000018ff037819 */ /* 0x000fc80000011602 */
[----:B------:R-:W-:-:S04]  /*98e0*/  LOP3.LUT R0, R0, R3, RZ, 0xfc, !PT ;  /* 0x0000000300007212 */ /* 0x000fc800078efcff */
[----:B------:R-:W-:-:S07]  /*98f0*/  PRMT R8, R0, 0x7610, R8 ;  /* 0x0000761000087816 */ /* 0x000fce0000000008 */
.L_x_205:
[----:B------:R-:W-:Y:S05]  /*9900*/  BSYNC B0 ;  /* 0x0000000000007941 */ /* 0x000fea0003800000 */
.L_x_204:
[----:B------:R0:W-:Y:S01]  /*9910*/  STG.E.U8 desc[UR36][R16.64], R8 ;  /* 0x0000000810007986 */ /* 0x0001e2000c101124 */
[----:B------:R-:W-:Y:S05]  /*9920*/  BRA `(.L_x_181) ;  /* 0x0000000000b87947 */ /* 0x000fea0003800000 */
.L_x_198:
        /* <DEDUP_REMOVED lines=22> */
.L_x_180:
        /* <DEDUP_REMOVED lines=16> */
.L_x_209:
[----:B------:R-:W-:Y:S05]  /*9b90*/  BRA `(.L_x_181) ;  /* 0x00000000001c7947 */ /* 0x000fea0003800000 */
.L_x_208:
[----:B0-----:R-:W-:-:S06]  /*9ba0*/  IMAD.U32 R3, R3, 0x10000, RZ ;  /* 0x0001000003037824 */ /* 0x001fcc00078e00ff */
[----:B------:R-:W0:Y:S02]  /*9bb0*/  F2I.U64.TRUNC R2, R3 ;  /* 0x0000000300027311 */ /* 0x000e24000020d800 */
[----:B0-----:R0:W-:Y:S01]  /*9bc0*/  STG.E.64 desc[UR36][R16.64], R2 ;  /* 0x0000000210007986 */ /* 0x0011e2000c101b24 */
[----:B------:R-:W-:Y:S05]  /*9bd0*/  BRA `(.L_x_181) ;  /* 0x00000000000c7947 */ /* 0x000fea0003800000 */
.L_x_207:
[----:B0-----:R-:W-:-:S06]  /*9be0*/  IMAD.U32 R3, R3, 0x10000, RZ ;  /* 0x0001000003037824 */ /* 0x001fcc00078e00ff */
[----:B------:R-:W0:Y:S02]  /*9bf0*/  F2I.FTZ.U32.TRUNC.NTZ R3, R3 ;  /* 0x0000000300037305 */ /* 0x000e24000021f000 */
[----:B0-----:R0:W-:Y:S02]  /*9c00*/  STG.E desc[UR36][R16.64], R3 ;  /* 0x0000000310007986 */ /* 0x0011e4000c101924 */
.L_x_181:
[----:B------:R-:W-:-:S07]  /*9c10*/  VIADD R19, R19, 0x80 ;  /* 0x0000008013137836 */ /* 0x000fce0000000000 */
.L_x_141:
[----:B------:R-:W-:Y:S05]  /*9c20*/  BSYNC B6 ;  /* 0x0000000000067941 */ /* 0x000fea0003800000 */
.L_x_140:
[----:B------:R-:W-:Y:S02]  /*9c30*/  ULDC UR4, c[0x0][0x210] ;  /* 0x0000840000047ab9 */ /* 0x000fe40000000800 */
[----:B------:R-:W-:-:S13]  /*9c40*/  ISETP.GE.AND P0, PT, R19, UR4, PT ;  /* 0x0000000413007c0c */ /* 0x000fda000bf06270 */
[----:B------:R-:W-:Y:S05]  /*9c50*/  @P0 EXIT ;  /* 0x000000000000094d */ /* 0x000fea0003800000 */
        /* <DEDUP_REMOVED lines=77> */
[----:B------:R-:W-:Y:S01]  /*a130*/  HFMA2.MMA R4, -RZ, RZ, 0, 0 ;  /* 0x00000000ff047435 */ /* 0x000fe200000001ff */
[----:B------:R-:W-:Y:S01]  /*a140*/  ULDC.64 UR4, c[0x0][0x268] ;  /* 0x00009a0000047ab9 */ /* 0x000fe20000000a00 */
[----:B------:R-:W-:-:S08]  /*a150*/  ISETP.NE.AND P0, PT, R6, 0x7, PT ;  /* 0x000000070600780c */ /* 0x000fd00003f05270 */
        /* <DEDUP_REMOVED lines=223> */
.L_x_210:
        /* <DEDUP_REMOVED lines=22> */
.L_x_214:
[----:B------:R-:W2:Y:S02]  /*b0b0*/  LDG.E.U8 R2, desc[UR36][R2.64] ;  /* 0x0000002402027981 */ /* 0x000ea4000c1e1100 */
[----:B--2---:R-:W-:-:S04]  /*b0c0*/  I2FP.F32.U32 R0, R2 ;  /* 0x0000000200007245 */ /* 0x004fc80000201000 */
[----:B------:R-:W-:Y:S01]  /*b0d0*/  F2FP.BF16.F32.PACK_AB R0, RZ, R0 ;  /* 0x00000000ff00723e */ /* 0x000fe200000010ff */
[----:B------:R-:W-:Y:S06]  /*b0e0*/  BRA `(.L_x_216) ;  /* 0x0000000c00907947 */ /* 0x000fec0003800000 */
.L_x_213:
        /* <DEDUP_REMOVED lines=10> */
.L_x_218:
[----:B------:R-:W2:Y:S02]  /*b190*/  LDG.E R2, desc[UR36][R2.64] ;  /* 0x0000002402027981 */ /* 0x000ea4000c1e1900 */
[----:B--2---:R-:W-:-:S04]  /*b1a0*/  I2FP.F32.S32 R0, R2 ;  /* 0x0000000200007245 */ /* 0x004fc80000201400 */
[----:B------:R-:W-:Y:S01]  /*b1b0*/  F2FP.BF16.F32.PACK_AB R0, RZ, R0 ;  /* 0x00000000ff00723e */ /* 0x000fe200000010ff */
[----:B------:R-:W-:Y:S06]  /*b1c0*/  BRA `(.L_x_216) ;  /* 0x0000000c00587947 */ /* 0x000fec0003800000 */
.L_x_217:
[----:B------:R-:W2:Y:S02]  /*b1d0*/  LDG.E.U16 R2, desc[UR36][R2.64] ;  /* 0x0000002402027981 */ /* 0x000ea4000c1e1500 */
[----:B--2---:R-:W0:Y:S02]  /*b1e0*/  I2F.S16 R0, R2 ;  /* 0x0000000200007306 */ /* 0x004e240000101400 */
[----:B0-----:R-:W-:Y:S01]  /*b1f0*/  F2FP.BF16.F32.PACK_AB R0, RZ, R0 ;  /* 0x00000000ff00723e */ /* 0x001fe200000010ff */
[----:B------:R-:W-:Y:S06]  /*b200*/  BRA `(.L_x_216) ;  /* 0x0000000c00487947 */ /* 0x000fec0003800000 */
.L_x_212:
        /* <DEDUP_REMOVED lines=9> */
.L_x_220:
[----:B------:R-:W2:Y:S02]  /*b2a0*/  LDG.E.U16 R0, desc[UR36][R2.64] ;  /* 0x0000002402007981 */ /* 0x000ea4000c1e1500 */
[----:B--2---:R-:W-:-:S05]  /*b2b0*/  HADD2.F32 R0, -RZ, R0.H0_H0 ;  /* 0x20000000ff007230 */ /* 0x004fca0000004100 */
[----:B------:R-:W-:Y:S01]  /*b2c0*/  F2FP.BF16.F32.PACK_AB R0, RZ, R0 ;  /* 0x00000000ff00723e */ /* 0x000fe200000010ff */
[----:B------:R-:W-:Y:S06]  /*b2d0*/  BRA `(.L_x_216) ;  /* 0x0000000c00147947 */ /* 0x000fec0003800000 */
.L_x_219:
        /* <DEDUP_REMOVED lines=9> */
.L_x_222:
[----:B------:R-:W2:Y:S02]  /*b370*/  LDG.E.U16 R2, desc[UR36][R2.64] ;  /* 0x0000002402027981 */ /* 0x000ea4000c1e1500 */
[----:B--2---:R-:W-:-:S05]  /*b380*/  HADD2.F32 R0, -RZ, R2.H0_H0 ;  /* 0x20000002ff007230 */ /* 0x004fca0000004100 */
[----:B------:R-:W-:Y:S01]  /*b390*/  F2FP.BF16.F32.PACK_AB R0, RZ, R0 ;  /* 0x00000000ff00723e */ /* 0x000fe200000010ff */
[----:B------:R-:W-:Y:S06]  /*b3a0*/  BRA `(.L_x_216) ;  /* 0x0000000800e07947 */ /* 0x000fec0003800000 */
.L_x_221:
        /* <DEDUP_REMOVED lines=8> */
.L_x_211:
        /* <DEDUP_REMOVED lines=13> */
.L_x_225:
        /* <DEDUP_REMOVED lines=8> */
.L_x_224:
        /* <DEDUP_REMOVED lines=28> */
.L_x_227:
        /* <DEDUP_REMOVED lines=15> */
.L_x_226:
[----:B------:R0:W5:Y:S01]  /*b830*/  LDG.E.U16 R0, desc[UR36][R2.64] ;  /* 0x0000002402007981 */ /* 0x000162000c1e1500 */
[----:B------:R-:W-:Y:S05]  /*b840*/  BRA `(.L_x_216) ;  /* 0x0000000400b87947 */ /* 0x000fea0003800000 */
.L_x_223:
        /* <DEDUP_REMOVED lines=12> */
.L_x_230:
        /* <DEDUP_REMOVED lines=21> */
.L_x_234:
[----:B------:R-:W-:Y:S05]  /*ba60*/  BSYNC B1 ;  /* 0x0000000000017941 */ /* 0x000fea0003800000 */
.L_x_233:
[----:B------:R-:W-:Y:S01]  /*ba70*/  LEA R3, R0, 0x3b800000, 0x17 ;  /* 0x3b80000000037811 */ /* 0x000fe200078eb8ff */
[----:B------:R-:W-:-:S05]  /*ba80*/  IMAD.SHL.U32 R0, R2, 0x100000, RZ ;  /* 0x0010000002007824 */ /* 0x000fca00078e00ff */
[----:B------:R-:W-:-:S07]  /*ba90*/  LOP3.LUT R0, R3, R0, R4, 0xfe, !PT ;  /* 0x0000000003007212 */ /* 0x000fce00078efe04 */
.L_x_232:
[----:B------:R-:W-:Y:S05]  /*baa0*/  BSYNC B0 ;  /* 0x0000000000007941 */ /* 0x000fea0003800000 */
.L_x_231:
[----:B------:R-:W-:Y:S01]  /*bab0*/  F2FP.BF16.F32.PACK_AB R0, RZ, R0 ;  /* 0x00000000ff00723e */ /* 0x000fe200000010ff */
[----:B------:R-:W-:Y:S06]  /*bac0*/  BRA `(.L_x_216) ;  /* 0x0000000400187947 */ /* 0x000fec0003800000 */
.L_x_229:
        /* <DEDUP_REMOVED lines=21> */
.L_x_238:
[----:B------:R-:W-:Y:S05]  /*bc20*/  BSYNC B1 ;  /* 0x0000000000017941 */ /* 0x000fea0003800000 */
.L_x_237:
[----:B------:R-:W-:Y:S01]  /*bc30*/  LEA R3, R0, 0x37800000, 0x17 ;  /* 0x3780000000037811 */ /* 0x000fe200078eb8ff */
[----:B------:R-:W-:-:S05]  /*bc40*/  IMAD.SHL.U32 R0, R2, 0x200000, RZ ;  /* 0x0020000002007824 */ /* 0x000fca00078e00ff */
[----:B------:R-:W-:-:S07]  /*bc50*/  LOP3.LUT R0, R3, R0, R4, 0xfe, !PT ;  /* 0x0000000003007212 */ /* 0x000fce00078efe04 */
.L_x_236:
[----:B------:R-:W-:Y:S05]  /*bc60*/  BSYNC B0 ;  /* 0x0000000000007941 */ /* 0x000fea0003800000 */
.L_x_235:
[----:B------:R-:W-:Y:S01]  /*bc70*/  F2FP.BF16.F32.PACK_AB R0, RZ, R0 ;  /* 0x00000000ff00723e */ /* 0x000fe200000010ff */
[----:B------:R-:W-:Y:S06]  /*bc80*/  BRA `(.L_x_216) ;  /* 0x0000000000a87947 */ /* 0x000fec0003800000 */
.L_x_228:
        /* <DEDUP_REMOVED lines=14> */
.L_x_242:
[----:B------:R-:W-:Y:S05]  /*bd70*/  BSYNC B0 ;  /* 0x0000000000007941 */ /* 0x000fea0003800000 */
.L_x_241:
[----:B------:R-:W-:Y:S01]  /*bd80*/  F2FP.BF16.F32.PACK_AB R0, RZ, R0 ;  /* 0x00000000ff00723e */ /* 0x000fe200000010ff */
[----:B------:R-:W-:Y:S06]  /*bd90*/  BRA `(.L_x_216) ;  /* 0x0000000000647947 */ /* 0x000fec0003800000 */
.L_x_215:
[----:B------:R-:W-:Y:S01]  /*bda0*/  MOV R0, 0x0 ;  /* 0x0000000000007802 */ /* 0x000fe20000000f00 */
[----:B------:R-:W-:Y:S01]  /*bdb0*/  ULDC.64 UR4, c[0x4][0x128] ;  /* 0x01004a0000047ab9 */ /* 0x000fe20000000a00 */
[----:B------:R-:W-:Y:S01]  /*bdc0*/  ULDC.64 UR6, c[0x4][0x38] ;  /* 0x01000e0000067ab9 */ /* 0x000fe20000000a00 */
[----:B------:R-:W-:Y:S01]  /*bdd0*/  IMAD.U32 R4, RZ, RZ, UR4 ;  /* 0x00000004ff047e24 */ /* 0x000fe2000f8e00ff */
[----:B------:R0:W1:Y:S01]  /*bde0*/  LDC.64 R2, c[0x4][R0] ;  /* 0x0100000000027b82 */ /* 0x0000620000000a00 */
        /* <DEDUP_REMOVED lines=11> */
.L_x_243:
[----:B------:R-:W-:Y:S01]  /*bea0*/  PRMT R0, RZ, 0x7610, R0 ;  /* 0x00007610ff007816 */ /* 0x000fe20000000000 */
[----:B------:R-:W-:Y:S06]  /*beb0*/  BRA `(.L_x_216) ;  /* 0x00000000001c7947 */ /* 0x000fec0003800000 */
.L_x_240:
[----:B------:R-:W2:Y:S02]  /*bec0*/  LDG.E.64 R2, desc[UR36][R2.64] ;  /* 0x0000002402027981 */ /* 0x000ea4000c1e1b00 */
[----:B--2---:R-:W0:Y:S02]  /*bed0*/  I2F.U64 R0, R2 ;  /* 0x0000000200007312 */ /* 0x004e240000301000 */
[----:B0-----:R-:W-:Y:S01]  /*bee0*/  F2FP.BF16.F32.PACK_AB R0, RZ, R0 ;  /* 0x00000000ff00723e */ /* 0x001fe200000010ff */
[----:B------:R-:W-:Y:S06]  /*bef0*/  BRA `(.L_x_216) ;  /* 0x00000000000c7947 */ /* 0x000fec0003800000 */
.L_x_239:
[----:B------:R-:W2:Y:S02]  /*bf00*/  LDG.E R2, desc[UR36][R2.64] ;  /* 0x0000002402027981 */ /* 0x000ea4000c1e1900 */
[----:B--2---:R-:W-:-:S04]  /*bf10*/  I2FP.F32.U32 R0, R2 ;  /* 0x0000000200007245 */ /* 0x004fc80000201000 */
[----:B------:R-:W-:-:S07]  /*bf20*/  F2FP.BF16.F32.PACK_AB R0, RZ, R0 ;  /* 0x00000000ff00723e */ /* 0x000fce00000010ff */
.L_x_216:
        /* <DEDUP_REMOVED lines=36> */
[----:B0-----:R-:W-:Y:S01]  /*c170*/  STG.E.U8 desc[UR36][R16.64], R3 ;  /* 0x0000000310007986 */ /* 0x001fe2000c101124 */
[----:B------:R-:W-:Y:S05]  /*c180*/  EXIT ;  /* 0x000000000000794d */ /* 0x000fea0003800000 */
.L_x_247:
[----:B0-----:R-:W-:-:S06]  /*c190*/  IMAD.U32 R3, R3, 0x10000, RZ ;  /* 0x0001000003037824 */ /* 0x001fcc00078e00ff */
[----:B------:R-:W0:Y:S02]  /*c1a0*/  F2I.S64.TRUNC R2, R3 ;  /* 0x0000000300027311 */ /* 0x000e24000020d900 */
[----:B0-----:R-:W-:Y:S01]  /*c1b0*/  STG.E.U8 desc[UR36][R16.64], R2 ;  /* 0x0000000210007986 */ /* 0x001fe2000c101124 */
[----:B------:R-:W-:Y:S05]  /*c1c0*/  EXIT ;  /* 0x000000000000794d */ /* 0x000fea0003800000 */
.L_x_246:
        /* <DEDUP_REMOVED lines=8> */
[----:B0-----:R-:W-:Y:S01]  /*c250*/  STG.E.64 desc[UR36][R16.64], R2 ;  /* 0x0000000210007986 */ /* 0x001fe2000c101b24 */
[----:B------:R-:W-:Y:S05]  /*c260*/  EXIT ;  /* 0x000000000000794d */ /* 0x000fea0003800000 */
.L_x_250:
[----:B0-----:R-:W-:-:S06]  /*c270*/  IMAD.U32 R3, R3, 0x10000, RZ ;  /* 0x0001000003037824 */ /* 0x001fcc00078e00ff */
[----:B------:R-:W0:Y:S02]  /*c280*/  F2I.FTZ.TRUNC.NTZ R3, R3 ;  /* 0x0000000300037305 */ /* 0x000e24000021f100 */
[----:B0-----:R-:W-:Y:S01]  /*c290*/  STG.E desc[UR36][R16.64], R3 ;  /* 0x0000000310007986 */ /* 0x001fe2000c101924 */
[----:B------:R-:W-:Y:S05]  /*c2a0*/  EXIT ;  /* 0x000000000000794d */ /* 0x000fea0003800000 */
.L_x_249:
[----:B0-----:R-:W-:-:S06]  /*c2b0*/  IMAD.U32 R3, R3, 0x10000, RZ ;  /* 0x0001000003037824 */ /* 0x001fcc00078e00ff */
[----:B------:R-:W0:Y:S02]  /*c2c0*/  F2I.FTZ.TRUNC.NTZ R3, R3 ;  /* 0x0000000300037305 */ /* 0x000e24000021f100 */
[----:B0-----:R-:W-:Y:S01]  /*c2d0*/  STG.E.U16 desc[UR36][R16.64], R3 ;  /* 0x0000000310007986 */ /* 0x001fe2000c101524 */
[----:B------:R-:W-:Y:S05]  /*c2e0*/  EXIT ;  /* 0x000000000000794d */ /* 0x000fea0003800000 */
.L_x_245:
[----:B------:R-:W-:-:S13]  /*c2f0*/  ISETP.GT.AND P0, PT, R0, 0x6, PT ;  /* 0x000000060000780c */ /* 0x000fda0003f04270 */
[----:B------:R-:W-:Y:S05]  /*c300*/  @P0 BRA `(.L_x_251) ;  /* 0x00000000002c0947 */ /* 0x000fea0003800000 */
[----:B------:R-:W-:-:S13]  /*c310*/  ISETP.NE.AND P0, PT, R0, 0x5, PT ;  /* 0x000000050000780c */ /* 0x000fda0003f05270 */
[----:B------:R-:W-:Y:S05]  /*c320*/  @!P0 BRA `(.L_x_252) ;  /* 0x0000000000148947 */ /* 0x000fea0003800000 */
[----:B------:R-:W-:-:S13]  /*c330*/  ISETP.NE.AND P0, PT, R0, 0x6, PT ;  /* 0x000000060000780c */ /* 0x000fda0003f05270 */
[----:B------:R-:W-:Y:S05]  /*c340*/  @P0 BRA `(.L_x_248) ;  /* 0x0000000800c40947 */ /* 0x000fea0003800000 */
[----:B0-----:R-:W-:-:S05]  /*c350*/  IMAD.U32 R3, R3, 0x10000, RZ ;  /* 0x0001000003037824 */ /* 0x001fca00078e00ff */
[----:B------:R-:W-:Y:S01]  /*c360*/  STG.E desc[UR36][R16.64], R3 ;  /* 0x0000000310007986 */ /* 0x000fe2000c101924 */
[----:B------:R-:W-:Y:S05]  /*c370*/  EXIT ;  /* 0x000000000000794d */ /* 0x000fea0003800000 */
.L_x_252:
[----:B0-----:R-:W-:-:S05]  /*c380*/  IMAD.U32 R0, R3, 0x10000, RZ ;  /* 0x0001000003007824 */ /* 0x001fca00078e00ff */
[----:B------:R-:W-:-:S05]  /*c390*/  F2FP.F16.F32.PACK_AB R0, RZ, R0 ;  /* 0x00000000ff00723e */ /* 0x000fca00000000ff */
[----:B------:R-:W-:Y:S01]  /*c3a0*/  STG.E.U16 desc[UR36][R16.64], R0 ;  /* 0x0000000010007986 */ /* 0x000fe2000c101524 */
[----:B------:R-:W-:Y:S05]  /*c3b0*/  EXIT ;  /* 0x000000000000794d */ /* 0x000fea0003800000 */
.L_x_251:
        /* <DEDUP_REMOVED lines=8> */
[----:B------:R-:W-:Y:S01]  /*c440*/  STG.E.64 desc[UR36][R16.64], R2 ;  /* 0x0000000210007986 */ /* 0x000fe2000c101b24 */
[----:B------:R-:W-:Y:S05]  /*c450*/  EXIT ;  /* 0x000000000000794d */ /* 0x000fea0003800000 */
.L_x_254:
[----:B0-----:R-:W-:-:S05]  /*c460*/  IMAD.U32 R3, R3, 0x10000, RZ ;  /* 0x0001000003037824 */ /* 0x001fca00078e00ff */
[----:B------:R-:W-:-:S04]  /*c470*/  F2FP.F16.F32.PACK_AB R3, RZ, R3 ;  /* 0x00000003ff03723e */ /* 0x000fc800000000ff */
[----:B------:R-:W-:-:S05]  /*c480*/  PRMT R3, R3, 0x5410, RZ ;  /* 0x0000541003037816 */ /* 0x000fca00000000ff */
[----:B------:R-:W-:Y:S01]  /*c490*/  STG.E desc[UR36][R16.64], R3 ;  /* 0x0000000310007986 */ /* 0x000fe2000c101924 */
[----:B------:R-:W-:Y:S05]  /*c4a0*/  EXIT ;  /* 0x000000000000794d */ /* 0x000fea0003800000 */
.L_x_253:
[----:B0-----:R-:W-:-:S04]  /*c4b0*/  IMAD.U32 R2, R3, 0x10000, RZ ;  /* 0x0001000003027824 */ /* 0x001fc800078e00ff */
[----:B------:R-:W-:-:S06]  /*c4c0*/  FMUL.FTZ R2, R2, 1 ;  /* 0x3f80000002027820 */ /* 0x000fcc0000410000 */
[----:B------:R-:W0:Y:S02]  /*c4d0*/  F2F.F64.F32 R2, R2 ;  /* 0x0000000200027310 */ /* 0x000e240000201800 */
[----:B0-----:R-:W-:Y:S01]  /*c4e0*/  STG.E.64 desc[UR36][R16.64], R2 ;  /* 0x0000000210007986 */ /* 0x001fe2000c101b24 */
[----:B------:R-:W-:Y:S05]  /*c4f0*/  EXIT ;  /* 0x000000000000794d */ /* 0x000fea0003800000 */
.L_x_244:
        /* <DEDUP_REMOVED lines=11> */
[----:B------:R-:W-:Y:S01]  /*c5b0*/  STG.E.U8 desc[UR36][R16.64], R3 ;  /* 0x0000000310007986 */ /* 0x000fe2000c101124 */
[----:B------:R-:W-:Y:S05]  /*c5c0*/  EXIT ;  /* 0x000000000000794d */ /* 0x000fea0003800000 */
.L_x_257:
[----:B0-----:R-:W-:Y:S01]  /*c5d0*/  IMAD.U32 R3, R3, 0x10000, RZ ;  /* 0x0001000003037824 */ /* 0x001fe200078e00ff */
[----:B------:R-:W-:-:S03]  /*c5e0*/  CS2R R6, SRZ ;  /* 0x0000000000067805 */ /* 0x000fc6000001ff00 */
[----:B------:R-:W-:-:S04]  /*c5f0*/  FMUL.FTZ R3, R3, 1 ;  /* 0x3f80000003037820 */ /* 0x000fc80000410000 */
[----:B------:R-:W0:Y:S02]  /*c600*/  F2F.F64.F32 R4, R3 ;  /* 0x0000000300047310 */ /* 0x000e240000201800 */
[----:B0-----:R-:W-:Y:S01]  /*c610*/  STG.E.128 desc[UR36][R16.64], R4 ;  /* 0x0000000410007986 */ /* 0x001fe2000c101d24 */
[----:B------:R-:W-:Y:S05]  /*c620*/  EXIT ;  /* 0x000000000000794d */ /* 0x000fea0003800000 */
.L_x_256:
        /* <DEDUP_REMOVED lines=21> */
.L_x_261:
[----:B------:R-:W-:Y:S05]  /*c780*/  BSYNC B0 ;  /* 0x0000000000007941 */ /* 0x000fea0003800000 */
.L_x_260:
[----:B------:R-:W-:-:S05]  /*c790*/  LOP3.LUT R3, R0, R3, RZ, 0xfc, !PT ;  /* 0x0000000300037212 */ /* 0x000fca00078efcff */
[----:B------:R-:W-:Y:S01]  /*c7a0*/  STG.E.U8 desc[UR36][R16.64], R3 ;  /* 0x0000000310007986 */ /* 0x000fe2000c101124 */
[----:B------:R-:W-:Y:S05]  /*c7b0*/  EXIT ;  /* 0x000000000000794d */ /* 0x000fea0003800000 */
.L_x_259:
        /* <DEDUP_REMOVED lines=13> */
.L_x_263:
[----:B------:R-:W-:Y:S01]  /*c890*/  IMAD.MOV.U32 R0, RZ, RZ, 0x7f ;  /* 0x0000007fff007424 */ /* 0x000fe200078e00ff */
[----:B------:R-:W-:-:S04]  /*c8a0*/  ISETP.GT.U32.AND P0, PT, R2, 0x7f800000, PT ;  /* 0x7f8000000200780c */ /* 0x000fc80003f04070 */
[----:B------:R-:W-:-:S09]  /*c8b0*/  SEL R0, R0, 0x7c, P0 ;  /* 0x0000007c00007807 */ /* 0x000fd20000000000 */
.L_x_264:
[----:B------:R-:W-:Y:S05]  /*c8c0*/  BSYNC B0 ;  /* 0x0000000000007941 */ /* 0x000fea0003800000 */
.L_x_262:
[----:B------:R-:W-:-:S04]  /*c8d0*/  LOP3.LUT R2, R3, 0x80000000, RZ, 0xc0, !PT ;  /* 0x8000000003027812 */ /* 0x000fc800078ec0ff */
[----:B------:R-:W-:-:S04]  /*c8e0*/  SHF.R.U32.HI R3, RZ, 0x18, R2 ;  /* 0x00000018ff037819 */ /* 0x000fc80000011602 */
[----:B------:R-:W-:-:S05]  /*c8f0*/  LOP3.LUT R3, R0, R3, RZ, 0xfc, !PT ;  /* 0x0000000300037212 */ /* 0x000fca00078efcff */
[----:B------:R-:W-:Y:S01]  /*c900*/  STG.E.U8 desc[UR36][R16.64], R3 ;  /* 0x0000000310007986 */ /* 0x000fe2000c101124 */
[----:B------:R-:W-:Y:S05]  /*c910*/  EXIT ;  /* 0x000000000000794d */ /* 0x000fea0003800000 */
.L_x_258:
[----:B0-----:R-:W-:Y:S01]  /*c920*/  STG.E.U16 desc[UR36][R16.64], R3 ;  /* 0x0000000310007986 */ /* 0x001fe2000c101524 */
[----:B------:R-:W-:Y:S05]  /*c930*/  EXIT ;  /* 0x000000000000794d */ /* 0x000fea0003800000 */
.L_x_255:
        /* <DEDUP_REMOVED lines=10> */
[----:B0-----:R-:W-:Y:S01]  /*c9e0*/  STG.E.U16 desc[UR36][R16.64], R3 ;  /* 0x0000000310007986 */ /* 0x001fe2000c101524 */
[----:B------:R-:W-:Y:S05]  /*c9f0*/  EXIT ;  /* 0x000000000000794d */ /* 0x000fea0003800000 */
.L_x_267:
        /* <DEDUP_REMOVED lines=17> */
.L_x_270:
[----:B------:R-:W-:-:S04]  /*cb10*/  LOP3.LUT R2, R3, 0x80000000, RZ, 0xc0, !PT ;  /* 0x8000000003027812 */ /* 0x000fc800078ec0ff */
[----:B------:R-:W-:-:S04]  /*cb20*/  SHF.R.U32.HI R3, RZ, 0x18, R2 ;  /* 0x00000018ff037819 */ /* 0x000fc80000011602 */
[----:B------:R-:W-:-:S04]  /*cb30*/  LOP3.LUT R0, R0, R3, RZ, 0xfc, !PT ;  /* 0x0000000300007212 */ /* 0x000fc800078efcff */
[----:B------:R-:W-:-:S07]  /*cb40*/  PRMT R8, R0, 0x7610, R8 ;  /* 0x0000761000087816 */ /* 0x000fce0000000008 */
.L_x_269:
[----:B------:R-:W-:Y:S05]  /*cb50*/  BSYNC B0 ;  /* 0x0000000000007941 */ /* 0x000fea0003800000 */
.L_x_268:
[----:B------:R-:W-:Y:S01]  /*cb60*/  STG.E.U8 desc[UR36][R16.64], R8 ;  /* 0x0000000810007986 */ /* 0x000fe2000c101124 */
[----:B------:R-:W-:Y:S05]  /*cb70*/  EXIT ;  /* 0x000000000000794d */ /* 0x000fea0003800000 */
.L_x_266:
        /* <DEDUP_REMOVED lines=17> */
.L_x_273:
[----:B------:R-:W-:-:S04]  /*cc90*/  LOP3.LUT R2, R3, 0x80000000, RZ, 0xc0, !PT ;  /* 0x8000000003027812 */ /* 0x000fc800078ec0ff */
[----:B------:R-:W-:-:S04]  /*cca0*/  SHF.R.U32.HI R3, RZ, 0x18, R2 ;  /* 0x00000018ff037819 */ /* 0x000fc80000011602 */
[----:B------:R-:W-:-:S04]  /*ccb0*/  LOP3.LUT R0, R0, R3, RZ, 0xfc, !PT ;  /* 0x0000000300007212 */ /* 0x000fc800078efcff */
[----:B------:R-:W-:-:S07]  /*ccc0*/  PRMT R8, R0, 0x7610, R8 ;  /* 0x0000761000087816 */ /* 0x000fce0000000008 */
.L_x_272:
[----:B------:R-:W-:Y:S05]  /*ccd0*/  BSYNC B0 ;  /* 0x0000000000007941 */ /* 0x000fea0003800000 */
.L_x_271:
[----:B------:R-:W-:Y:S01]  /*cce0*/  STG.E.U8 desc[UR36][R16.64], R8 ;  /* 0x0000000810007986 */ /* 0x000fe2000c101124 */
[----:B------:R-:W-:Y:S05]  /*ccf0*/  EXIT ;  /* 0x000000000000794d */ /* 0x000fea0003800000 */
.L_x_265:
        /* <DEDUP_REMOVED lines=20> */
[----:B------:R-:W-:Y:S01]  /*ce40*/  STG.E.U8 desc[UR36][R16.64], R3 ;  /* 0x0000000310007986 */ /* 0x000fe2000c101124 */
[----:B------:R-:W-:Y:S05]  /*ce50*/  EXIT ;  /* 0x000000000000794d */ /* 0x000fea0003800000 */
.L_x_248:
        /* <DEDUP_REMOVED lines=16> */
.L_x_276:
[----:B------:R-:W-:Y:S05]  /*cf60*/  EXIT ;  /* 0x000000000000794d */ /* 0x000fea0003800000 */
.L_x_275:
[----:B0-----:R-:W-:-:S06]  /*cf70*/  IMAD.U32 R3, R3, 0x10000, RZ ;  /* 0x0001000003037824 */ /* 0x001fcc00078e00ff */
[----:B------:R-:W0:Y:S02]  /*cf80*/  F2I.U64.TRUNC R2, R3 ;  /* 0x0000000300027311 */ /* 0x000e24000020d800 */
[----:B0-----:R-:W-:Y:S01]  /*cf90*/  STG.E.64 desc[UR36][R16.64], R2 ;  /* 0x0000000210007986 */ /* 0x001fe2000c101b24 */
[----:B------:R-:W-:Y:S05]  /*cfa0*/  EXIT ;  /* 0x000000000000794d */ /* 0x000fea0003800000 */
.L_x_274:
[----:B0-----:R-:W-:-:S06]  /*cfb0*/  IMAD.U32 R3, R3, 0x10000, RZ ;  /* 0x0001000003037824 */ /* 0x001fcc00078e00ff */
[----:B------:R-:W0:Y:S02]  /*cfc0*/  F2I.FTZ.U32.TRUNC.NTZ R3, R3 ;  /* 0x0000000300037305 */ /* 0x000e24000021f000 */
[----:B0-----:R-:W-:Y:S01]  /*cfd0*/  STG.E desc[UR36][R16.64], R3 ;  /* 0x0000000310007986 */ /* 0x001fe2000c101924 */
[----:B------:R-:W-:Y:S05]  /*cfe0*/  EXIT ;  /* 0x000000000000794d */ /* 0x000fea0003800000 */
.L_x_277:
[----:B------:R-:W-:-:S00]  /*cff0*/  BRA `(.L_x_277) ;  /* 0xfffffffc00fc7947 */ /* 0x000fc0000383ffff */
[----:B------:R-:W-:-:S00]  /*d000*/  NOP ;  /* 0x0000000000007918 */ /* 0x000fc00000000000 */
[----:B------:R-:W-:-:S00]  /*d010*/  NOP ;  /* 0x0000000000007918 */ /* 0x000fc00000000000 */
[----:B------:R-:W-:-:S00]  /*d020*/  NOP ;  /* 0x0000000000007918 */ /* 0x000fc00000000000 */
[----:B------:R-:W-:-:S00]  /*d030*/  NOP ;  /* 0x0000000000007918 */ /* 0x000fc00000000000 */
[----:B------:R-:W-:-:S00]  /*d040*/  NOP ;  /* 0x0000000000007918 */ /* 0x000fc00000000000 */
[----:B------:R-:W-:-:S00]  /*d050*/  NOP ;  /* 0x0000000000007918 */ /* 0x000fc00000000000 */
[----:B------:R-:W-:-:S00]  /*d060*/  NOP ;  /* 0x0000000000007918 */ /* 0x000fc00000000000 */
[----:B------:R-:W-:-:S00]  /*d070*/  NOP ;  /* 0x0000000000007918 */ /* 0x000fc00000000000 */
.L_x_2711:


//--------------------- .text._ZN2at6native27unrolled_elementwise_kernelIZZZNS0_16atan_kernel_cudaERNS_18TensorIteratorBaseEENKUlvE0_clEvENKUlvE2_clEvEUlN3c108BFloat16EE_St5arrayIPcLm2EELi4E23TrivialOffsetCalculatorILi1EjESD_NS0_6memory12LoadWithCastILi1EEENSE_13StoreWithCastILi1EEEEEviT_T0_T2_T3_T4_T5_ --------------------------
	.section	.text._ZN2at6native27unrolled_elementwise_kernelIZZZNS0_16atan_kernel_cudaERNS_18TensorIteratorBaseEENKUlvE0_clEvENKUlvE2_clEvEUlN3c108BFloat16EE_St5arrayIPcLm2EELi4E23TrivialOffsetCalculatorILi1EjESD_NS0_6memory12LoadWithCastILi1EEENSE_13StoreWithCastILi1EEEEEviT_T0_T2_T3_T4_T5_,"ax",@progbits
	.align	128
        .global         _ZN2at6native27unrolled_elementwise_kernelIZZZNS0_16atan_kernel_cudaERNS_18TensorIteratorBaseEENKUlvE0_clEvENKUlvE2_clEvEUlN3c108BFloat16EE_St5arrayIPcLm2EELi4E23TrivialOffsetCalculatorILi1EjESD_NS0_6memory12LoadWithCastILi1EEENSE_13StoreWithCastILi1EEEEEviT_T0_T2_T3_T4_T5_
        .type           _ZN2at6native27unrolled_elementwise_kernelIZZZNS0_16atan_kernel_cudaERNS_18TensorIteratorBaseEENKUlvE0_clEvENKUlvE2_clEvEUlN3c108BFloat16EE_St5arrayIPcLm2EELi4E23TrivialOffsetCalculatorILi1EjESD_NS0_6memory12LoadWithCastILi1EEENSE_13StoreWithCastILi1EEEEEviT_T0_T2_T3_T4_T5_,@function
        .size           _ZN2at6native27unrolled_elementwise_kernelIZZZNS0_16atan_kernel_cudaERNS_18TensorIteratorBaseEENKUlvE0_clEvENKUlvE2_clEvEUlN3c108BFloat16EE_St5arrayIPcLm2EELi4E23TrivialOffsetCalculatorILi1EjESD_NS0_6memory12LoadWithCastILi1EEENSE_13StoreWithCastILi1EEEEEviT_T0_T2_T3_T4_T5_,(.L_x_2712 - _ZN2at6native27unrolled_elementwise_kernelIZZZNS0_16atan_kernel_cudaERNS_18TensorIteratorBaseEENKUlvE0_clEvENKUlvE2_clEvEUlN3c108BFloat16EE_St5arrayIPcLm2EELi4E23TrivialOffsetCalculatorILi1EjESD_NS0_6memory12LoadWithCastILi1EEENSE_13StoreWithCastILi1EEEEEviT_T0_T2_T3_T4_T5_)
        .other          _ZN2at6native27unrolled_elementwise_kernelIZZZNS0_16atan_kernel_cudaERNS_18TensorIteratorBaseEENKUlvE0_clEvENKUlvE2_clEvEUlN3c108BFloat16EE_St5arrayIPcLm2EELi4E23TrivialOffsetCalculatorILi1EjESD_NS0_6memory12LoadWithCastILi1EEENSE_13StoreWithCastILi1EEEEEviT_T0_T2_T3_T4_T5_,@"STO_CUDA_ENTRY STV_DEFAULT"
_ZN2at6native27unrolled_elementwise_kernelIZZZNS0_16atan_kernel_cudaERNS_18TensorIteratorBaseEENKUlvE0_clEvENKUlvE2_clEvEUlN3c108BFloat16EE_St5arrayIPcLm2EELi4E23TrivialOffsetCalculatorILi1EjESD_NS0_6memory12LoadWithCastILi1EEENSE_13StoreWithCastILi1EEEEEviT_T0_T2_T3_T4_T5_:
.text._ZN2at6native27unrolled_elementwise_kernelIZZZNS0_16atan_kernel_cudaERNS_18TensorIteratorBaseEENKUlvE0_clEvENKUlvE2_clEvEUlN3c108BFloat16EE_St5arrayIPcLm2EELi4E23TrivialOffsetCalculatorILi1EjESD_NS0_6memory12LoadWithCastILi1EEENSE_13StoreWithCastILi1EEEEEviT_T0_T2_T3_T4_T5_:
[----:B------:R-:W0:Y:S01]  /*0000*/  LDC R1, c[0x0][0x28] ;  /* 0x00000a00ff017b82 */ /* 0x000e220000000800 */
[----:B------:R-:W1:Y:S07]  /*0010*/  S2R R2, SR_CTAID.X ;  /* 0x0000000000027919 */ /* 0x000e6e0000002500 */
[----:B------:R-:W1:Y:S01]  /*0020*/  LDC R3, c[0x0][0x210] ;  /* 0x00008400ff037b82 */ /* 0x000e620000000800 */
[----:B------:R-:W-:Y:S01]  /*0030*/  ULDC.64 UR36, c[0x0][0x208] ;  /* 0x0000820000247ab9 */ /* 0x000fe20000000a00 */
[----:B------:R-:W-:Y:S01]  /*0040*/  BSSY B6, `(.L_x_278) ;  /* 0x0000118000067945 */ /* 0x000fe20003800000 */
[----:B------:R-:W2:Y:S01]  /*0050*/  S2R R17, SR_TID.X ;  /* 0x0000000000117919 */ /* 0x000ea20000002100 */
[----:B------:R-:W-:-:S02]  /*0060*/  PRMT R18, RZ, 0x7610, R18 ;  /* 0x00007610ff127816 */ /* 0x000fc40000000012 */
[----:B------:R-:W-:Y:S02]  /*0070*/  PRMT R22, RZ, 0x7610, R22 ;  /* 0x00007610ff167816 */ /* 0x000fe40000000016 */
[----:B------:R-:W3:Y:S01]  /*0080*/  LDC.U8 R23, c[0x0][0x22c] ;  /* 0x00008b00ff177b82 */ /* 0x000ee20000000000 */
[----:B-1----:R-:W-:-:S05]  /*0090*/  IMAD R16, R2, -0x200, R3 ;  /* 0xfffffe0002107824 */ /* 0x002fca00078e0203 */
[----:B--2---:R-:W-:-:S13]  /*00a0*/  ISETP.GE.AND P0, PT, R17, R16, PT ;  /* 0x000000101100720c */ /* 0x004fda0003f06270 */
[----:B0--3--:R-:W-:Y:S05]  /*00b0*/  @P0 BRA `(.L_x_279) ;  /* 0x0000001000400947 */ /* 0x009fea0003800000 */
[----:B------:R-:W0:Y:S01]  /*00c0*/  LDC.64 R4, c[0x0][0x220] ;  /* 0x00008800ff047b82 */ /* 0x000e220000000a00 */
[----:B------:R-:W-:Y:S01]  /*00d0*/  PRMT R0, R23, 0x9910, RZ ;  /* 0x0000991017007816 */ /* 0x000fe200000000ff */
[----:B------:R-:W-:Y:S01]  /*00e0*/  IMAD R17, R2, 0x200, R17 ;  /* 0x0000020002117824 */ /* 0x000fe200078e0211 */
[----:B------:R-:W-:Y:S02]  /*00f0*/  ULDC UR4, c[0x0][0x230] ;  /* 0x00008c0000047ab9 */ /* 0x000fe40000000800 */
[----:B------:R-:W-:Y:S01]  /*0100*/  ISETP.GT.AND P0, PT, R0, 0x9, PT ;  /* 0x000000090000780c */ /* 0x000fe20003f04270 */
[----:B------:R-:W-:-:S05]  /*0110*/  IMAD R17, R17, UR4, RZ ;  /* 0x0000000411117c24 */ /* 0x000fca000f8e02ff */
[----:B0-----:R-:W-:-:S05]  /*0120*/  IADD3 R4, P1, R17, R4, RZ ;  /* 0x0000000411047210 */ /* 0x001fca0007f3e0ff */
[----:B------:R-:W-:Y:S02]  /*0130*/  IMAD.X R5, RZ, RZ, R5, P1 ;  /* 0x000000ffff057224 */ /* 0x000fe400008e0605 */
[----:B------:R-:W-:Y:S06]  /*0140*/  @P0 BRA `(.L_x_280) ;  /* 0x0000000400300947 */ /* 0x000fec0003800000 */
        /* <DEDUP_REMOVED lines=10> */
[----:B0-----:R-:W-:-:S04]  /*01f0*/  F2FP.BF16.F32.PACK_AB R0, RZ, R0 ;  /* 0x00000000ff00723e */ /* 0x001fc800000010ff */
[----:B------:R-:W-:Y:S01]  /*0200*/  PRMT R22, R0, 0x7610, R22 ;  /* 0x0000761000167816 */ /* 0x000fe20000000016 */
[----:B------:R-:W-:Y:S06]  /*0210*/  BRA `(.L_x_285) ;  /* 0x0000000c00e07947 */ /* 0x000fec0003800000 */
.L_x_283:
[----:B------:R-:W2:Y:S02]  /*0220*/  LDG.E.U8 R4, desc[UR36][R4.64] ;  /* 0x0000002404047981 */ /* 0x000ea4000c1e1100 */
[----:B--2---:R-:W-:-:S04]  /*0230*/  I2FP.F32.U32 R0, R4 ;  /* 0x0000000400007245 */ /* 0x004fc80000201000 */
[----:B------:R-:W-:-:S04]  /*0240*/  F2FP.BF16.F32.PACK_AB R0, RZ, R0 ;  /* 0x00000000ff00723e */ /* 0x000fc800000010ff */
[----:B------:R-:W-:Y:S01]  /*0250*/  PRMT R22, R0, 0x7610, R22 ;  /* 0x0000761000167816 */ /* 0x000fe20000000016 */
[----:B------:R-:W-:Y:S06]  /*0260*/  BRA `(.L_x_285) ;  /* 0x0000000c00cc7947 */ /* 0x000fec0003800000 */
.L_x_282:
        /* <DEDUP_REMOVED lines=8> */
[----:B0-----:R-:W-:-:S04]  /*02f0*/  F2FP.BF16.F32.PACK_AB R0, RZ, R0 ;  /* 0x00000000ff00723e */ /* 0x001fc800000010ff */
[----:B------:R-:W-:Y:S01]  /*0300*/  PRMT R22, R0, 0x7610, R22 ;  /* 0x0000761000167816 */ /* 0x000fe20000000016 */
[----:B------:R-:W-:Y:S06]  /*0310*/  BRA `(.L_x_285) ;  /* 0x0000000c00a07947 */ /* 0x000fec0003800000 */
.L_x_287:
[----:B------:R-:W2:Y:S02]  /*0320*/  LDG.E R4, desc[UR36][R4.64] ;  /* 0x0000002404047981 */ /* 0x000ea4000c1e1900 */
[----:B--2---:R-:W-:-:S04]  /*0330*/  I2FP.F32.S32 R0, R4 ;  /* 0x0000000400007245 */ /* 0x004fc80000201400 */
[----:B------:R-:W-:-:S04]  /*0340*/  F2FP.BF16.F32.PACK_AB R0, RZ, R0 ;  /* 0x00000000ff00723e */ /* 0x000fc800000010ff */
[----:B------:R-:W-:Y:S01]  /*0350*/  PRMT R22, R0, 0x7610, R22 ;  /* 0x0000761000167816 */ /* 0x000fe20000000016 */
[----:B------:R-:W-:Y:S06]  /*0360*/  BRA `(.L_x_285) ;  /* 0x0000000c008c7947 */ /* 0x000fec0003800000 */
.L_x_286:
[----:B------:R-:W2:Y:S02]  /*0370*/  LDG.E.U16 R4, desc[UR36][R4.64] ;  /* 0x0000002404047981 */ /* 0x000ea4000c1e1500 */
[----:B--2---:R-:W0:Y:S02]  /*0380*/  I2F.S16 R0, R4 ;  /* 0x0000000400007306 */ /* 0x004e240000101400 */
[----:B0-----:R-:W-:-:S04]  /*0390*/  F2FP.BF16.F32.PACK_AB R0, RZ, R0 ;  /* 0x00000000ff00723e */ /* 0x001fc800000010ff */
[----:B------:R-:W-:Y:S01]  /*03a0*/  PRMT R22, R0, 0x7610, R22 ;  /* 0x0000761000167816 */ /* 0x000fe20000000016 */
[----:B------:R-:W-:Y:S06]  /*03b0*/  BRA `(.L_x_285) ;  /* 0x0000000c00787947 */ /* 0x000fec0003800000 */
.L_x_281:
        /* <DEDUP_REMOVED lines=9> */
.L_x_289:
[----:B------:R-:W2:Y:S02]  /*0450*/  LDG.E.U16 R0, desc[UR36][R4.64] ;  /* 0x0000002404007981 */ /* 0x000ea4000c1e1500 */
[----:B--2---:R-:W-:-:S05]  /*0460*/  HADD2.F32 R0, -RZ, R0.H0_H0 ;  /* 0x20000000ff007230 */ /* 0x004fca0000004100 */
[----:B------:R-:W-:-:S04]  /*0470*/  F2FP.BF16.F32.PACK_AB R0, RZ, R0 ;  /* 0x00000000ff00723e */ /* 0x000fc800000010ff */
[----:B------:R-:W-:Y:S01]  /*0480*/  PRMT R22, R0, 0x7610, R22 ;  /* 0x0000761000167816 */ /* 0x000fe20000000016 */
[----:B------:R-:W-:Y:S06]  /*0490*/  BRA `(.L_x_285) ;  /* 0x0000000c00407947 */ /* 0x000fec0003800000 */
.L_x_288:
        /* <DEDUP_REMOVED lines=9> */
.L_x_291:
[----:B------:R-:W2:Y:S02]  /*0530*/  LDG.E.U16 R4, desc[UR36][R4.64] ;  /* 0x0000002404047981 */ /* 0x000ea4000c1e1500 */
[----:B--2---:R-:W-:-:S05]  /*0540*/  HADD2.F32 R0, -RZ, R4.H0_H0 ;  /* 0x20000004ff007230 */ /* 0x004fca0000004100 */
[----:B------:R-:W-:-:S04]  /*0550*/  F2FP.BF16.F32.PACK_AB R0, RZ, R0 ;  /* 0x00000000ff00723e */ /* 0x000fc800000010ff */
[----:B------:R-:W-:Y:S01]  /*0560*/  PRMT R22, R0, 0x7610, R22 ;  /* 0x0000761000167816 */ /* 0x000fe20000000016 */
[----:B------:R-:W-:Y:S06]  /*0570*/  BRA `(.L_x_285) ;  /* 0x0000000c00087947 */ /* 0x000fec0003800000 */
.L_x_290:
[----:B------:R-:W2:Y:S01]  /*0580*/  LDG.E.64 R4, desc[UR36][R4.64] ;  /* 0x0000002404047981 */ /* 0x000ea2000c1e1b00 */
[----:B------:R-:W-:Y:S01]  /*0590*/  UMOV UR4, 0xf0000000 ;  /* 0xf000000000047882 */ /* 0x000fe20000000000 */
[----:B------:R-:W-:Y:S01]  /*05a0*/  UMOV UR5, 0x380fffff ;  /* 0x380fffff00057882 */ /* 0x000fe20000000000 */
[----:B--2---:R-:W0:Y:S01]  /*05b0*/  F2F.F32.F64 R0, R4 ;  /* 0x0000000400007310 */ /* 0x004e220000301000 */
[----:B------:R-:W-:-:S14]  /*05c0*/  DSETP.GEU.AND P0, PT, |R4|, UR4, PT ;  /* 0x0000000404007e2a */ /* 0x000fdc000bf0e200 */
[----:B0-----:R-:W-:-:S05]  /*05d0*/  @!P0 FMUL R0, R0, 1.175494350822287508e-38 ;  /* 0x0080000000008820 */ /* 0x001fca0000400000 */
[----:B------:R-:W-:-:S04]  /*05e0*/  F2FP.BF16.F32.PACK_AB R0, RZ, R0 ;  /* 0x00000000ff00723e */ /* 0x000fc800000010ff */
[----:B------:R-:W-:Y:S01]  /*05f0*/  PRMT R22, R0, 0x7610, R22 ;  /* 0x0000761000167816 */ /* 0x000fe20000000016 */
[----:B------:R-:W-:Y:S06]  /*0600*/  BRA `(.L_x_285) ;  /* 0x0000000800e47947 */ /* 0x000fec0003800000 */
.L_x_280:
        /* <DEDUP_REMOVED lines=11> */
[----:B------:R-:W-:-:S04]  /*06c0*/  F2FP.BF16.F32.PACK_AB R0, RZ, R0 ;  /* 0x00000000ff00723e */ /* 0x000fc800000010ff */
[----:B------:R-:W-:Y:S01]  /*06d0*/  PRMT R22, R0, 0x7610, R22 ;  /* 0x0000761000167816 */ /* 0x000fe20000000016 */
[----:B------:R-:W-:Y:S06]  /*06e0*/  BRA `(.L_x_285) ;  /* 0x0000000800ac7947 */ /* 0x000fec0003800000 */
.L_x_294:
        /* <DEDUP_REMOVED lines=9> */
.L_x_293:
        /* <DEDUP_REMOVED lines=28> */
.L_x_296:
[----:B------:R-:W2:Y:S02]  /*0940*/  LDG.E.U8 R4, desc[UR36][R4.64] ;  /* 0x0000002404047981 */ /* 0x000ea4000c1e1100 */
[----:B--2---:R-:W-:-:S05]  /*0950*/  IMAD.SHL.U32 R0, R4, 0x2000000, RZ ;  /* 0x0200000004007824 */ /* 0x004fca00078e00ff */
[----:B------:R-:W-:-:S13]  /*0960*/  ISETP.GE.U32.AND P0, PT, R0, 0x8000000, PT ;  /* 0x080000000000780c */ /* 0x000fda0003f06070 */
[C---:B------:R-:W-:Y:S02]  /*0970*/  @P0 IMAD.SHL.U32 R3, R4.reuse, 0x200000, RZ ;  /* 0x0020000004030824 */ /* 0x040fe400078e00ff */
[----:B------:R-:W-:-:S03]  /*0980*/  @!P0 IMAD.SHL.U32 R0, R4, 0x100, RZ ;  /* 0x0000010004008824 */ /* 0x000fc600078e00ff */
[----:B------:R-:W-:Y:S02]  /*0990*/  @P0 LOP3.LUT R3, R3, 0xfe00000, RZ, 0xc0, !PT ;  /* 0x0fe0000003030812 */ /* 0x000fe400078ec0ff */
[----:B------:R-:W-:Y:S02]  /*09a0*/  @!P0 LOP3.LUT R0, R0, 0x7f00, RZ, 0xc0, !PT ;  /* 0x00007f0000008812 */ /* 0x000fe400078ec0ff */
[----:B------:R-:W-:Y:S02]  /*09b0*/  @P0 LOP3.LUT R3, R3, 0x70000000, RZ, 0xfc, !PT ;  /* 0x7000000003030812 */ /* 0x000fe400078efcff */
[----:B------:R-:W-:-:S03]  /*09c0*/  @!P0 LOP3.LUT R0, R0, 0x3f000000, RZ, 0xfc, !PT ;  /* 0x3f00000000008812 */ /* 0x000fc600078efcff */
[----:B------:R-:W-:Y:S02]  /*09d0*/  @P0 FMUL.FTZ R3, R3, 1.9259299443872358531e-34 ;  /* 0x0780000003030820 */ /* 0x000fe40000410000 */
[----:B------:R-:W-:Y:S01]  /*09e0*/  @!P0 FADD.FTZ R3, R0, -0.5 ;  /* 0xbf00000000038421 */ /* 0x000fe20000010000 */
[----:B------:R-:W-:-:S05]  /*09f0*/  IMAD.SHL.U32 R0, R4, 0x1000000, RZ ;  /* 0x0100000004007824 */ /* 0x000fca00078e00ff */
[----:B------:R-:W-:-:S04]  /*0a00*/  LOP3.LUT R0, R3, 0x80000000, R0, 0xf8, !PT ;  /* 0x8000000003007812 */ /* 0x000fc800078ef800 */
[----:B------:R-:W-:-:S04]  /*0a10*/  F2FP.BF16.F32.PACK_AB R0, RZ, R0 ;  /* 0x00000000ff00723e */ /* 0x000fc800000010ff */
[----:B------:R-:W-:Y:S01]  /*0a20*/  PRMT R22, R0, 0x7610, R22 ;  /* 0x0000761000167816 */ /* 0x000fe20000000016 */
[----:B------:R-:W-:Y:S06]  /*0a30*/  BRA `(.L_x_285) ;  /* 0x0000000400d87947 */ /* 0x000fec0003800000 */
.L_x_295:
[----:B------:R0:W5:Y:S01]  /*0a40*/  LDG.E.U16 R22, desc[UR36][R4.64] ;  /* 0x0000002404167981 */ /* 0x000162000c1e1500 */
[----:B------:R-:W-:Y:S05]  /*0a50*/  BRA `(.L_x_285) ;  /* 0x0000000400d07947 */ /* 0x000fea0003800000 */
.L_x_292:
        /* <DEDUP_REMOVED lines=10> */
[----:B------:R-:W-:-:S04]  /*0b00*/  F2FP.BF16.F32.PACK_AB R0, RZ, R0 ;  /* 0x00000000ff00723e */ /* 0x000fc800000010ff */
[----:B------:R-:W-:Y:S01]  /*0b10*/  PRMT R22, R0, 0x7610, R22 ;  /* 0x0000761000167816 */ /* 0x000fe20000000016 */
[----:B------:R-:W-:Y:S06]  /*0b20*/  BRA `(.L_x_285) ;  /* 0x00000004009c7947 */ /* 0x000fec0003800000 */
.L_x_299:
        /* <DEDUP_REMOVED lines=21> */
.L_x_303:
[----:B------:R-:W-:Y:S05]  /*0c80*/  BSYNC B1 ;  /* 0x0000000000017941 */ /* 0x000fea0003800000 */
.L_x_302:
[----:B------:R-:W-:Y:S01]  /*0c90*/  LEA R5, R0, 0x3b800000, 0x17 ;  /* 0x3b80000000057811 */ /* 0x000fe200078eb8ff */
[----:B------:R-:W-:-:S05]  /*0ca0*/  IMAD.SHL.U32 R0, R3, 0x100000, RZ ;  /* 0x0010000003007824 */ /* 0x000fca00078e00ff */
[----:B------:R-:W-:-:S07]  /*0cb0*/  LOP3.LUT R0, R5, R0, R6, 0xfe, !PT ;  /* 0x0000000005007212 */ /* 0x000fce00078efe06 */
.L_x_301:
[----:B------:R-:W-:Y:S05]  /*0cc0*/  BSYNC B0 ;  /* 0x0000000000007941 */ /* 0x000fea0003800000 */
.L_x_300:
[----:B------:R-:W-:-:S04]  /*0cd0*/  F2FP.BF16.F32.PACK_AB R0, RZ, R0 ;  /* 0x00000000ff00723e */ /* 0x000fc800000010ff */
[----:B------:R-:W-:Y:S01]  /*0ce0*/  PRMT R22, R0, 0x7610, R22 ;  /* 0x0000761000167816 */ /* 0x000fe20000000016 */
[----:B------:R-:W-:Y:S06]  /*0cf0*/  BRA `(.L_x_285) ;  /* 0x0000000400287947 */ /* 0x000fec0003800000 */
.L_x_298:
        /* <DEDUP_REMOVED lines=21> */
.L_x_307:
[----:B------:R-:W-:Y:S05]  /*0e50*/  BSYNC B1 ;  /* 0x0000000000017941 */ /* 0x000fea0003800000 */
.L_x_306:
[----:B------:R-:W-:Y:S01]  /*0e60*/  LEA R5, R0, 0x37800000, 0x17 ;  /* 0x3780000000057811 */ /* 0x000fe200078eb8ff */
[----:B------:R-:W-:-:S05]  /*0e70*/  IMAD.SHL.U32 R0, R3, 0x200000, RZ ;  /* 0x0020000003007824 */ /* 0x000fca00078e00ff */
[----:B------:R-:W-:-:S07]  /*0e80*/  LOP3.LUT R0, R5, R0, R6, 0xfe, !PT ;  /* 0x0000000005007212 */ /* 0x000fce00078efe06 */
.L_x_305:
[----:B------:R-:W-:Y:S05]  /*0e90*/  BSYNC B0 ;  /* 0x0000000000007941 */ /* 0x000fea0003800000 */
.L_x_304:
[----:B------:R-:W-:-:S04]  /*0ea0*/  F2FP.BF16.F32.PACK_AB R0, RZ, R0 ;  /* 0x00000000ff00723e */ /* 0x000fc800000010ff */
[----:B------:R-:W-:Y:S01]  /*0eb0*/  PRMT R22, R0, 0x7610, R22 ;  /* 0x0000761000167816 */ /* 0x000fe20000000016 */
[----:B------:R-:W-:Y:S06]  /*0ec0*/  BRA `(.L_x_285) ;  /* 0x0000000000b47947 */ /* 0x000fec0003800000 */
.L_x_297:
        /* <DEDUP_REMOVED lines=14> */
.L_x_311:
[----:B------:R-:W-:Y:S05]  /*0fb0*/  BSYNC B0 ;  /* 0x0000000000007941 */ /* 0x000fea0003800000 */
.L_x_310:
[----:B------:R-:W-:-:S04]  /*0fc0*/  F2FP.BF16.F32.PACK_AB R0, RZ, R0 ;  /* 0x00000000ff00723e */ /* 0x000fc800000010ff */
[----:B------:R-:W-:Y:S01]  /*0fd0*/  PRMT R22, R0, 0x7610, R22 ;  /* 0x0000761000167816 */ /* 0x000fe20000000016 */
[----:B------:R-:W-:Y:S06]  /*0fe0*/  BRA `(.L_x_285) ;  /* 0x00000000006c7947 */ /* 0x000fec0003800000 */
.L_x_284:
        /* <DEDUP_REMOVED lines=16> */
.L_x_312:
[----:B------:R-:W-:Y:S01]  /*10f0*/  PRMT R22, RZ, 0x7610, R22 ;  /* 0x00007610ff167816 */ /* 0x000fe20000000016 */
[----:B------:R-:W-:Y:S06]  /*1100*/  BRA `(.L_x_285) ;  /* 0x0000000000247947 */ /* 0x000fec0003800000 */
.L_x_309:
[----:B------:R-:W2:Y:S02]  /*1110*/  LDG.E.64 R4, desc[UR36][R4.64] ;  /* 0x0000002404047981 */ /* 0x000ea4000c1e1b00 */
[----:B--2---:R-:W0:Y:S02]  /*1120*/  I2F.U64 R0, R4 ;  /* 0x0000000400007312 */ /* 0x004e240000301000 */
[----:B0-----:R-:W-:-:S04]  /*1130*/  F2FP.BF16.F32.PACK_AB R0, RZ, R0 ;  /* 0x00000000ff00723e */ /* 0x001fc800000010ff */
[----:B------:R-:W-:Y:S01]  /*1140*/  PRMT R22, R0, 0x7610, R22 ;  /* 0x0000761000167816 */ /* 0x000fe20000000016 */
[----:B------:R-:W-:Y:S06]  /*1150*/  BRA `(.L_x_285) ;  /* 0x0000000000107947 */ /* 0x000fec0003800000 */
.L_x_308:
[----:B------:R-:W2:Y:S02]  /*1160*/  LDG.E R4, desc[UR36][R4.64] ;  /* 0x0000002404047981 */ /* 0x000ea4000c1e1900 */
[----:B--2---:R-:W-:-:S04]  /*1170*/  I2FP.F32.U32 R0, R4 ;  /* 0x0000000400007245 */ /* 0x004fc80000201000 */
[----:B------:R-:W-:-:S04]  /*1180*/  F2FP.BF16.F32.PACK_AB R0, RZ, R0 ;  /* 0x00000000ff00723e */ /* 0x000fc800000010ff */
[----:B------:R-:W-:-:S07]  /*1190*/  PRMT R22, R0, 0x7610, R22 ;  /* 0x0000761000167816 */ /* 0x000fce0000000016 */
.L_x_285:
[----:B------:R-:W1:Y:S02]  /*11a0*/  S2R R17, SR_TID.X ;  /* 0x0000000000117919 */ /* 0x000e640000002100 */
[----:B-1----:R-:W-:-:S07]  /*11b0*/  VIADD R17, R17, 0x80 ;  /* 0x0000008011117836 */ /* 0x002fce0000000000 */
.L_x_279:
[----:B------:R-:W-:Y:S05]  /*11c0*/  BSYNC B6 ;  /* 0x0000000000067941 */ /* 0x000fea0003800000 */
.L_x_278:
[----:B------:R-:W-:Y:S01]  /*11d0*/  ISETP.GE.AND P0, PT, R17, R16, PT ;  /* 0x000000101100720c */ /* 0x000fe20003f06270 */
[----:B------:R-:W-:-:S12]  /*11e0*/  BSSY B6, `(.L_x_313) ;  /* 0x0000111000067945 */ /* 0x000fd80003800000 */
[----:B------:R-:W-:Y:S05]  /*11f0*/  @P0 BRA `(.L_x_314) ;  /* 0x00000010003c0947 */ /* 0x000fea0003800000 */
[----:B0-----:R-:W0:Y:S01]  /*1200*/  LDC.64 R4, c[0x0][0x220] ;  /* 0x00008800ff047b82 */ /* 0x001e220000000a00 */
[----:B------:R-:W-:Y:S01]  /*1210*/  IMAD R0, R2, 0x200, R17 ;  /* 0x0000020002007824 */ /* 0x000fe200078e0211 */
[----:B------:R-:W-:Y:S01]  /*1220*/  PRMT R6, R23, 0x9910, RZ ;  /* 0x0000991017067816 */ /* 0x000fe200000000ff */
[----:B------:R-:W-:Y:S02]  /*1230*/  ULDC UR4, c[0x0][0x230] ;  /* 0x00008c0000047ab9 */ /* 0x000fe40000000800 */
[----:B------:R-:W-:Y:S02]  /*1240*/  IMAD R3, R0, UR4, RZ ;  /* 0x0000000400037c24 */ /* 0x000fe4000f8e02ff */
[----:B------:R-:W-:-:S05]  /*1250*/  IMAD.MOV.U32 R0, RZ, RZ, R6 ;  /* 0x000000ffff007224 */ /* 0x000fca00078e0006 */
[----:B------:R-:W-:Y:S02]  /*1260*/  ISETP.GT.AND P1, PT, R0, 0x9, PT ;  /* 0x000000090000780c */ /* 0x000fe40003f24270 */
[----:B0-----:R-:W-:-:S05]  /*1270*/  IADD3 R4, P0, R3, R4, RZ ;  /* 0x0000000403047210 */ /* 0x001fca0007f1e0ff */
[----:B------:R-:W-:-:S06]  /*1280*/  IMAD.X R5, RZ, RZ, R5, P0 ;  /* 0x000000ffff057224 */ /* 0x000fcc00000e0605 */
        /* <DEDUP_REMOVED lines=14> */
.L_x_318:
[----:B------:R-:W2:Y:S02]  /*1370*/  LDG.E.U8 R4, desc[UR36][R4.64] ;  /* 0x0000002404047981 */ /* 0x000ea4000c1e1100 */
[----:B--2---:R-:W-:-:S04]  /*1380*/  I2FP.F32.U32 R0, R4 ;  /* 0x0000000400007245 */ /* 0x004fc80000201000 */
[----:B------:R-:W-:-:S04]  /*1390*/  F2FP.BF16.F32.PACK_AB R0, RZ, R0 ;  /* 0x00000000ff00723e */ /* 0x000fc800000010ff */
[----:B------:R-:W-:Y:S01]  /*13a0*/  PRMT R18, R0, 0x7610, R18 ;  /* 0x0000761000127816 */ /* 0x000fe20000000012 */
[----:B------:R-:W-:Y:S06]  /*13b0*/  BRA `(.L_x_320) ;  /* 0x0000000c00c87947 */ /* 0x000fec0003800000 */
.L_x_317:
        /* <DEDUP_REMOVED lines=11> */
.L_x_322:
[----:B------:R-:W2:Y:S02]  /*1470*/  LDG.E R4, desc[UR36][R4.64] ;  /* 0x0000002404047981 */ /* 0x000ea4000c1e1900 */
[----:B--2---:R-:W-:-:S04]  /*1480*/  I2FP.F32.S32 R0, R4 ;  /* 0x0000000400007245 */ /* 0x004fc80000201400 */
[----:B------:R-:W-:-:S04]  /*1490*/  F2FP.BF16.F32.PACK_AB R0, RZ, R0 ;  /* 0x00000000ff00723e */ /* 0x000fc800000010ff */
[----:B------:R-:W-:Y:S01]  /*14a0*/  PRMT R18, R0, 0x7610, R18 ;  /* 0x0000761000127816 */ /* 0x000fe20000000012 */
[----:B------:R-:W-:Y:S06]  /*14b0*/  BRA `(.L_x_320) ;  /* 0x0000000c00887947 */ /* 0x000fec0003800000 */
.L_x_321:
[----:B------:R-:W2:Y:S02]  /*14c0*/  LDG.E.U16 R4, desc[UR36][R4.64] ;  /* 0x0000002404047981 */ /* 0x000ea4000c1e1500 */
[----:B--2---:R-:W0:Y:S02]  /*14d0*/  I2F.S16 R0, R4 ;  /* 0x0000000400007306 */ /* 0x004e240000101400 */
[----:B0-----:R-:W-:-:S04]  /*14e0*/  F2FP.BF16.F32.PACK_AB R0, RZ, R0 ;  /* 0x00000000ff00723e */ /* 0x001fc800000010ff */
[----:B------:R-:W-:Y:S01]  /*14f0*/  PRMT R18, R0, 0x7610, R18 ;  /* 0x0000761000127816 */ /* 0x000fe20000000012 */
[----:B------:R-:W-:Y:S06]  /*1500*/  BRA `(.L_x_320) ;  /* 0x0000000c00747947 */ /* 0x000fec0003800000 */
.L_x_316:
        /* <DEDUP_REMOVED lines=9> */
.L_x_324:
[----:B------:R-:W2:Y:S02]  /*15a0*/  LDG.E.U16 R0, desc[UR36][R4.64] ;  /* 0x0000002404007981 */ /* 0x000ea4000c1e1500 */
[----:B--2---:R-:W-:-:S05]  /*15b0*/  HADD2.F32 R0, -RZ, R0.H0_H0 ;  /* 0x20000000ff007230 */ /* 0x004fca0000004100 */
[----:B------:R-:W-:-:S04]  /*15c0*/  F2FP.BF16.F32.PACK_AB R0, RZ, R0 ;  /* 0x00000000ff00723e */ /* 0x000fc800000010ff */
[----:B------:R-:W-:Y:S01]  /*15d0*/  PRMT R18, R0, 0x7610, R18 ;  /* 0x0000761000127816 */ /* 0x000fe20000000012 */
[----:B------:R-:W-:Y:S06]  /*15e0*/  BRA `(.L_x_320) ;  /* 0x0000000c003c7947 */ /* 0x000fec0003800000 */
.L_x_323:
        /* <DEDUP_REMOVED lines=9> */
.L_x_326:
[----:B------:R-:W2:Y:S02]  /*1680*/  LDG.E.U16 R4, desc[UR36][R4.64] ;  /* 0x0000002404047981 */ /* 0x000ea4000c1e1500 */
[----:B--2---:R-:W-:-:S05]  /*1690*/  HADD2.F32 R0, -RZ, R4.H0_H0 ;  /* 0x20000004ff007230 */ /* 0x004fca0000004100 */
[----:B------:R-:W-:-:S04]  /*16a0*/  F2FP.BF16.F32.PACK_AB R0, RZ, R0 ;  /* 0x00000000ff00723e */ /* 0x000fc800000010ff */
[----:B------:R-:W-:Y:S01]  /*16b0*/  PRMT R18, R0, 0x7610, R18 ;  /* 0x0000761000127816 */ /* 0x000fe20000000012 */
[----:B------:R-:W-:Y:S06]  /*16c0*/  BRA `(.L_x_320) ;  /* 0x0000000c00047947 */ /* 0x000fec0003800000 */
.L_x_325:
        /* <DEDUP_REMOVED lines=9> */
.L_x_315:
        /* <DEDUP_REMOVED lines=14> */
.L_x_329:
        /* <DEDUP_REMOVED lines=9> */
.L_x_328:
        /* <DEDUP_REMOVED lines=28> */
.L_x_331:
[----:B------:R-:W2:Y:S02]  /*1a90*/  LDG.E.U8 R4, desc[UR36][R4.64] ;  /* 0x0000002404047981 */ /* 0x000ea4000c1e1100 */
[----:B--2---:R-:W-:-:S05]  /*1aa0*/  IMAD.SHL.U32 R0, R4, 0x2000000, RZ ;  /* 0x0200000004007824 */ /* 0x004fca00078e00ff */
[----:B------:R-:W-:-:S13]  /*1ab0*/  ISETP.GE.U32.AND P0, PT, R0, 0x8000000, PT ;  /* 0x080000000000780c */ /* 0x000fda0003f06070 */
[C---:B------:R-:W-:Y:S02]  /*1ac0*/  @!P0 IMAD.SHL.U32 R0, R4.reuse, 0x100, RZ ;  /* 0x0000010004008824 */ /* 0x040fe400078e00ff */
[----:B------:R-:W-:-:S03]  /*1ad0*/  @P0 IMAD.SHL.U32 R3, R4, 0x200000, RZ ;  /* 0x0020000004030824 */ /* 0x000fc600078e00ff */
        /* <DEDUP_REMOVED lines=10> */
.L_x_330:
[----:B------:R0:W5:Y:S01]  /*1b80*/  LDG.E.U16 R18, desc[UR36][R4.64] ;  /* 0x0000002404127981 */ /* 0x000162000c1e1500 */
[----:B------:R-:W-:Y:S05]  /*1b90*/  BRA `(.L_x_320) ;  /* 0x0000000400d07947 */ /* 0x000fea0003800000 */
.L_x_327:
        /* <DEDUP_REMOVED lines=13> */
.L_x_334:
        /* <DEDUP_REMOVED lines=21> */
.L_x_338:
[----:B------:R-:W-:Y:S05]  /*1dc0*/  BSYNC B1 ;  /* 0x0000000000017941 */ /* 0x000fea0003800000 */
.L_x_337:
[----:B------:R-:W-:Y:S01]  /*1dd0*/  LEA R5, R0, 0x3b800000, 0x17 ;  /* 0x3b80000000057811 */ /* 0x000fe200078eb8ff */
[----:B------:R-:W-:-:S05]  /*1de0*/  IMAD.SHL.U32 R0, R3, 0x100000, RZ ;  /* 0x0010000003007824 */ /* 0x000fca00078e00ff */
[----:B------:R-:W-:-:S07]  /*1df0*/  LOP3.LUT R0, R5, R0, R6, 0xfe, !PT ;  /* 0x0000000005007212 */ /* 0x000fce00078efe06 */
.L_x_336:
[----:B------:R-:W-:Y:S05]  /*1e00*/  BSYNC B0 ;  /* 0x0000000000007941 */ /* 0x000fea0003800000 */
.L_x_335:
[----:B------:R-:W-:-:S04]  /*1e10*/  F2FP.BF16.F32.PACK_AB R0, RZ, R0 ;  /* 0x00000000ff00723e */ /* 0x000fc800000010ff */
[----:B------:R-:W-:Y:S01]  /*1e20*/  PRMT R18, R0, 0x7610, R18 ;  /* 0x0000761000127816 */ /* 0x000fe20000000012 */
[----:B------:R-:W-:Y:S06]  /*1e30*/  BRA `(.L_x_320) ;  /* 0x0000000400287947 */ /* 0x000fec0003800000 */
.L_x_333:
        /* <DEDUP_REMOVED lines=21> */
.L_x_342:
[----:B------:R-:W-:Y:S05]  /*1f90*/  BSYNC B1 ;  /* 0x0000000000017941 */ /* 0x000fea0003800000 */
.L_x_341:
[----:B------:R-:W-:Y:S01]  /*1fa0*/  LEA R5, R0, 0x37800000, 0x17 ;  /* 0x3780000000057811 */ /* 0x000fe200078eb8ff */
[----:B------:R-:W-:-:S05]  /*1fb0*/  IMAD.SHL.U32 R0, R3, 0x200000, RZ ;  /* 0x0020000003007824 */ /* 0x000fca00078e00ff */
[----:B------:R-:W-:-:S07]  /*1fc0*/  LOP3.LUT R0, R5, R0, R6, 0xfe, !PT ;  /* 0x0000000005007212 */ /* 0x000fce00078efe06 */
.L_x_340:
[----:B------:R-:W-:Y:S05]  /*1fd0*/  BSYNC B0 ;  /* 0x0000000000007941 */ /* 0x000fea0003800000 */
.L_x_339:
[----:B------:R-:W-:-:S04]  /*1fe0*/  F2FP.BF16.F32.PACK_AB R0, RZ, R0 ;  /* 0x00000000ff00723e */ /* 0x000fc800000010ff */
[----:B------:R-:W-:Y:S01]  /*1ff0*/  PRMT R18, R0, 0x7610, R18 ;  /* 0x0000761000127816 */ /* 0x000fe20000000012 */
[----:B------:R-:W-:Y:S06]  /*2000*/  BRA `(.L_x_320) ;  /* 0x0000000000b47947 */ /* 0x000fec0003800000 */
.L_x_332:
        /* <DEDUP_REMOVED lines=14> */
.L_x_346:
[----:B------:R-:W-:Y:S05]  /*20f0*/  BSYNC B0 ;  /* 0x0000000000007941 */ /* 0x000fea0003800000 */
.L_x_345:
[----:B------:R-:W-:-:S04]  /*2100*/  F2FP.BF16.F32.PACK_AB R0, RZ, R0 ;  /* 0x00000000ff00723e */ /* 0x000fc800000010ff */
[----:B------:R-:W-:Y:S01]  /*2110*/  PRMT R18, R0, 0x7610, R18 ;  /* 0x0000761000127816 */ /* 0x000fe20000000012 */
[----:B------:R-:W-:Y:S06]  /*2120*/  BRA `(.L_x_320) ;  /* 0x00000000006c7947 */ /* 0x000fec0003800000 */
.L_x_319:
        /* <DEDUP_REMOVED lines=15> */
[----:B0----5:R-:W-:Y:S05]  /*2220*/  CALL.ABS.NOINC R14 ;  /* 0x000000000e007343 */ /* 0x021fea0003c00000 */
.L_x_347:
[----:B------:R-:W-:Y:S01]  /*2230*/  PRMT R18, RZ, 0x7610, R18 ;  /* 0x00007610ff127816 */ /* 0x000fe20000000012 */
[----:B------:R-:W-:Y:S06]  /*2240*/  BRA `(.L_x_320) ;  /* 0x0000000000247947 */ /* 0x000fec0003800000 */
.L_x_344:
[----:B------:R-:W2:Y:S02]  /*2250*/  LDG.E.64 R4, desc[UR36][R4.64] ;  /* 0x0000002404047981 */ /* 0x000ea4000c1e1b00 */
[----:B--2---:R-:W0:Y:S02]  /*2260*/  I2F.U64 R0, R4 ;  /* 0x0000000400007312 */ /* 0x004e240000301000 */
[----:B0-----:R-:W-:-:S04]  /*2270*/  F2FP.BF16.F32.PACK_AB R0, RZ, R0 ;  /* 0x00000000ff00723e */ /* 0x001fc800000010ff */
[----:B------:R-:W-:Y:S01]  /*2280*/  PRMT R18, R0, 0x7610, R18 ;  /* 0x0000761000127816 */ /* 0x000fe20000000012 */
[----:B------:R-:W-:Y:S06]  /*2290*/  BRA `(.L_x_320) ;  /* 0x0000000000107947 */ /* 0x000fec0003800000 */
.L_x_343:
[----:B------:R-:W2:Y:S02]  /*22a0*/  LDG.E R4, desc[UR36][R4.64] ;  /* 0x0000002404047981 */ /* 0x000ea4000c1e1900 */
[----:B--2---:R-:W-:-:S04]  /*22b0*/  I2FP.F32.U32 R0, R4 ;  /* 0x0000000400007245 */ /* 0x004fc80000201000 */
[----:B------:R-:W-:-:S04]  /*22c0*/  F2FP.BF16.F32.PACK_AB R0, RZ, R0 ;  /* 0x00000000ff00723e */ /* 0x000fc800000010ff */
[----:B------:R-:W-:-:S07]  /*22d0*/  PRMT R18, R0, 0x7610, R18 ;  /* 0x0000761000127816 */ /* 0x000fce0000000012 */
.L_x_320:
[----:B------:R-:W-:-:S07]  /*22e0*/  VIADD R17, R17, 0x80 ;  /* 0x0000008011117836 */ /* 0x000fce0000000000 */
.L_x_314:
[----:B------:R-:W-:Y:S05]  /*22f0*/  BSYNC B6 ;  /* 0x0000000000067941 */ /* 0x000fea0003800000 */
.L_x_313:
[----:B------:R-:W-:Y:S01]  /*2300*/  ISETP.GE.AND P0, PT, R17, R16, PT ;  /* 0x000000101100720c */ /* 0x000fe20003f06270 */
[----:B------:R-:W-:Y:S01]  /*2310*/  BSSY B6, `(.L_x_348) ;  /* 0x0000113000067945 */ /* 0x000fe20003800000 */
[----:B------:R-:W-:Y:S02]  /*2320*/  PRMT R19, RZ, 0x7610, R19 ;  /* 0x00007610ff137816 */ /* 0x000fe40000000013 */
[----:B------:R-:W-:-:S09]  /*2330*/  PRMT R24, RZ, 0x7610, R24 ;  /* 0x00007610ff187816 */ /* 0x000fd20000000018 */
        /* <DEDUP_REMOVED lines=24> */
.L_x_353:
[----:B------:R-:W2:Y:S02]  /*24c0*/  LDG.E.U8 R4, desc[UR36][R4.64] ;  /* 0x0000002404047981 */ /* 0x000ea4000c1e1100 */
[----:B--2---:R-:W-:-:S04]  /*24d0*/  I2FP.F32.U32 R0, R4 ;  /* 0x0000000400007245 */ /* 0x004fc80000201000 */
[----:B------:R-:W-:-:S04]  /*24e0*/  F2FP.BF16.F32.PACK_AB R0, RZ, R0 ;  /* 0x00000000ff00723e */ /* 0x000fc800000010ff */
[----:B------:R-:W-:Y:S01]  /*24f0*/  PRMT R24, R0, 0x7610, R24 ;  /* 0x0000761000187816 */ /* 0x000fe20000000018 */
[----:B------:R-:W-:Y:S06]  /*2500*/  BRA `(.L_x_355) ;  /* 0x0000000c00c87947 */ /* 0x000fec0003800000 */
.L_x_352:
        /* <DEDUP_REMOVED lines=11> */
.L_x_357:
[----:B------:R-:W2:Y:S02]  /*25c0*/  LDG.E R4, desc[UR36][R4.64] ;  /* 0x0000002404047981 */ /* 0x000ea4000c1e1900 */
[----:B--2---:R-:W-:-:S04]  /*25d0*/  I2FP.F32.S32 R0, R4 ;  /* 0x0000000400007245 */ /* 0x004fc80000201400 */
[----:B------:R-:W-:-:S04]  /*25e0*/  F2FP.BF16.F32.PACK_AB R0, RZ, R0 ;  /* 0x00000000ff00723e */ /* 0x000fc800000010ff */
[----:B------:R-:W-:Y:S01]  /*25f0*/  PRMT R24, R0, 0x7610, R24 ;  /* 0x0000761000187816 */ /* 0x000fe20000000018 */
[----:B------:R-:W-:Y:S06]  /*2600*/  BRA `(.L_x_355) ;  /* 0x0000000c00887947 */ /* 0x000fec0003800000 */
.L_x_356:
[----:B------:R-:W2:Y:S02]  /*2610*/  LDG.E.U16 R4, desc[UR36][R4.64] ;  /* 0x0000002404047981 */ /* 0x000ea4000c1e1500 */
[----:B--2---:R-:W0:Y:S02]  /*2620*/  I2F.S16 R0, R4 ;  /* 0x0000000400007306 */ /* 0x004e240000101400 */
[----:B0-----:R-:W-:-:S04]  /*2630*/  F2FP.BF16.F32.PACK_AB R0, RZ, R0 ;  /* 0x00000000ff00723e */ /* 0x001fc800000010ff */
[----:B------:R-:W-:Y:S01]  /*2640*/  PRMT R24, R0, 0x7610, R24 ;  /* 0x0000761000187816 */ /* 0x000fe20000000018 */
[----:B------:R-:W-:Y:S06]  /*2650*/  BRA `(.L_x_355) ;  /* 0x0000000c00747947 */ /* 0x000fec0003800000 */
.L_x_351:
        /* <DEDUP_REMOVED lines=9> */
.L_x_359:
[----:B------:R-:W2:Y:S02]  /*26f0*/  LDG.E.U16 R0, desc[UR36][R4.64] ;  /* 0x0000002404007981 */ /* 0x000ea4000c1e1500 */
[----:B--2---:R-:W-:-:S05]  /*2700*/  HADD2.F32 R0, -RZ, R0.H0_H0 ;  /* 0x20000000ff007230 */ /* 0x004fca0000004100 */
[----:B------:R-:W-:-:S04]  /*2710*/  F2FP.BF16.F32.PACK_AB R0, RZ, R0 ;  /* 0x00000000ff00723e */ /* 0x000fc800000010ff */
[----:B------:R-:W-:Y:S01]  /*2720*/  PRMT R24, R0, 0x7610, R24 ;  /* 0x0000761000187816 */ /* 0x000fe20000000018 */
[----:B------:R-:W-:Y:S06]  /*2730*/  BRA `(.L_x_355) ;  /* 0x0000000c003c7947 */ /* 0x000fec0003800000 */
.L_x_358:
        /* <DEDUP_REMOVED lines=9> */
.L_x_361:
[----:B------:R-:W2:Y:S02]  /*27d0*/  LDG.E.U16 R4, desc[UR36][R4.64] ;  /* 0x0000002404047981 */ /* 0x000ea4000c1e1500 */
[----:B--2---:R-:W-:-:S05]  /*27e0*/  HADD2.F32 R0, -RZ, R4.H0_H0 ;  /* 0x20000004ff007230 */ /* 0x004fca0000004100 */
[----:B------:R-:W-:-:S04]  /*27f0*/  F2FP.BF16.F32.PACK_AB R0, RZ, R0 ;  /* 0x00000000ff00723e */ /* 0x000fc800000010ff */
[----:B------:R-:W-:Y:S01]  /*2800*/  PRMT R24, R0, 0x7610, R24 ;  /* 0x0000761000187816 */ /* 0x000fe20000000018 */
[----:B------:R-:W-:Y:S06]  /*2810*/  BRA `(.L_x_355) ;  /* 0x0000000c00047947 */ /* 0x000fec0003800000 */
.L_x_360:
        /* <DEDUP_REMOVED lines=9> */
.L_x_350:
        /* <DEDUP_REMOVED lines=14> */
.L_x_364:
        /* <DEDUP_REMOVED lines=9> */
.L_x_363:
        /* <DEDUP_REMOVED lines=28> */
.L_x_366:
        /* <DEDUP_REMOVED lines=15> */
.L_x_365:
[----:B------:R0:W5:Y:S01]  /*2cd0*/  LDG.E.U16 R24, desc[UR36][R4.64] ;  /* 0x0000002404187981 */ /* 0x000162000c1e1500 */
[----:B------:R-:W-:Y:S05]  /*2ce0*/  BRA `(.L_x_355) ;  /* 0x0000000400d07947 */ /* 0x000fea0003800000 */
.L_x_362:
        /* <DEDUP_REMOVED lines=13> */
.L_x_369:
        /* <DEDUP_REMOVED lines=21> */
.L_x_373:
[----:B------:R-:W-:Y:S05]  /*2f10*/  BSYNC B1 ;  /* 0x0000000000017941 */ /* 0x000fea0003800000 */
.L_x_372:
[----:B------:R-:W-:Y:S01]  /*2f20*/  LEA R5, R0, 0x3b800000, 0x17 ;  /* 0x3b80000000057811 */ /* 0x000fe200078eb8ff */
[----:B------:R-:W-:-:S05]  /*2f30*/  IMAD.SHL.U32 R0, R3, 0x100000, RZ ;  /* 0x0010000003007824 */ /* 0x000fca00078e00ff */
[----:B------:R-:W-:-:S07]  /*2f40*/  LOP3.LUT R0, R5, R0, R6, 0xfe, !PT ;  /* 0x0000000005007212 */ /* 0x000fce00078efe06 */
.L_x_371:
[----:B------:R-:W-:Y:S05]  /*2f50*/  BSYNC B0 ;  /* 0x0000000000007941 */ /* 0x000fea0003800000 */
.L_x_370:
[----:B------:R-:W-:-:S04]  /*2f60*/  F2FP.BF16.F32.PACK_AB R0, RZ, R0 ;  /* 0x00000000ff00723e */ /* 0x000fc800000010ff */
[----:B------:R-:W-:Y:S01]  /*2f70*/  PRMT R24, R0, 0x7610, R24 ;  /* 0x0000761000187816 */ /* 0x000fe20000000018 */
[----:B------:R-:W-:Y:S06]  /*2f80*/  BRA `(.L_x_355) ;  /* 0x0000000400287947 */ /* 0x000fec0003800000 */
.L_x_368:
        /* <DEDUP_REMOVED lines=21> */
.L_x_377:
[----:B------:R-:W-:Y:S05]  /*30e0*/  BSYNC B1 ;  /* 0x0000000000017941 */ /* 0x000fea0003800000 */
.L_x_376:
[----:B------:R-:W-:Y:S01]  /*30f0*/  LEA R5, R0, 0x37800000, 0x17 ;  /* 0x3780000000057811 */ /* 0x000fe200078eb8ff */
[----:B------:R-:W-:-:S05]  /*3100*/  IMAD.SHL.U32 R0, R3, 0x200000, RZ ;  /* 0x0020000003007824 */ /* 0x000fca00078e00ff */
[----:B------:R-:W-:-:S07]  /*3110*/  LOP3.LUT R0, R5, R0, R6, 0xfe, !PT ;  /* 0x0000000005007212 */ /* 0x000fce00078efe06 */
.L_x_375:
[----:B------:R-:W-:Y:S05]  /*3120*/  BSYNC B0 ;  /* 0x0000000000007941 */ /* 0x000fea0003800000 */
.L_x_374:
[----:B------:R-:W-:-:S04]  /*3130*/  F2FP.BF16.F32.PACK_AB R0, RZ, R0 ;  /* 0x00000000ff00723e */ /* 0x000fc800000010ff */
[----:B------:R-:W-:Y:S01]  /*3140*/  PRMT R24, R0, 0x7610, R24 ;  /* 0x0000761000187816 */ /* 0x000fe20000000018 */
[----:B------:R-:W-:Y:S06]  /*3150*/  BRA `(.L_x_355) ;  /* 0x0000000000b47947 */ /* 0x000fec0003800000 */
.L_x_367:
        /* <DEDUP_REMOVED lines=14> */
.L_x_381:
[----:B------:R-:W-:Y:S05]  /*3240*/  BSYNC B0 ;  /* 0x0000000000007941 */ /* 0x000fea0003800000 */
.L_x_380:
[----:B------:R-:W-:-:S04]  /*3250*/  F2FP.BF16.F32.PACK_AB R0, RZ, R0 ;  /* 0x00000000ff00723e */ /* 0x000fc800000010ff */
[----:B------:R-:W-:Y:S01]  /*3260*/  PRMT R24, R0, 0x7610, R24 ;  /* 0x0000761000187816 */ /* 0x000fe20000000018 */
[----:B------:R-:W-:Y:S06]  /*3270*/  BRA `(.L_x_355) ;  /* 0x00000000006c7947 */ /* 0x000fec0003800000 */
.L_x_354:
        /* <DEDUP_REMOVED lines=16> */
.L_x_382:
[----:B------:R-:W-:Y:S01]  /*3380*/  PRMT R24, RZ, 0x7610, R24 ;  /* 0x00007610ff187816 */ /* 0x000fe20000000018 */
[----:B------:R-:W-:Y:S06]  /*3390*/  BRA `(.L_x_355) ;  /* 0x0000000000247947 */ /* 0x000fec0003800000 */
.L_x_379:
[----:B------:R-:W2:Y:S02]  /*33a0*/  LDG.E.64 R4, desc[UR36][R4.64] ;  /* 0x0000002404047981 */ /* 0x000ea4000c1e1b00 */
[----:B--2---:R-:W0:Y:S02]  /*33b0*/  I2F.U64 R0, R4 ;  /* 0x0000000400007312 */ /* 0x004e240000301000 */
[----:B0-----:R-:W-:-:S04]  /*33c0*/  F2FP.BF16.F32.PACK_AB R0, RZ, R0 ;  /* 0x00000000ff00723e */ /* 0x001fc800000010ff */
[----:B------:R-:W-:Y:S01]  /*33d0*/  PRMT R24, R0, 0x7610, R24 ;  /* 0x0000761000187816 */ /* 0x000fe20000000018 */
[----:B------:R-:W-:Y:S06]  /*33e0*/  BRA `(.L_x_355) ;  /* 0x0000000000107947 */ /* 0x000fec0003800000 */
.L_x_378:
[----:B------:R-:W2:Y:S02]  /*33f0*/  LDG.E R4, desc[UR36][R4.64] ;  /* 0x0000002404047981 */ /* 0x000ea4000c1e1900 */
[----:B--2---:R-:W-:-:S04]  /*3400*/  I2FP.F32.U32 R0, R4 ;  /* 0x0000000400007245 */ /* 0x004fc80000201000 */
[----:B------:R-:W-:-:S04]  /*3410*/  F2FP.BF16.F32.PACK_AB R0, RZ, R0 ;  /* 0x00000000ff00723e */ /* 0x000fc800000010ff */
[----:B------:R-:W-:-:S07]  /*3420*/  PRMT R24, R0, 0x7610, R24 ;  /* 0x0000761000187816 */ /* 0x000fce0000000018 */
.L_x_355:
[----:B------:R-:W-:-:S07]  /*3430*/  VIADD R17, R17, 0x80 ;  /* 0x0000008011117836 */ /* 0x000fce0000000000 */
.L_x_349:
[----:B------:R-:W-:Y:S05]  /*3440*/  BSYNC B6 ;  /* 0x0000000000067941 */ /* 0x000fea0003800000 */
.L_x_348:
[----:B------:R-:W-:Y:S01]  /*3450*/  ISETP.GE.AND P0, PT, R17, R16, PT ;  /* 0x000000101100720c */ /* 0x000fe20003f06270 */
[----:B------:R-:W-:-:S12]  /*3460*/  BSSY B6, `(.L_x_383) ;  /* 0x000010f000067945 */ /* 0x000fd80003800000 */
[----:B------:R-:W-:Y:S05]  /*3470*/  @P0 BRA `(.L_x_384) ;  /* 0x0000001000340947 */ /* 0x000fea0003800000 */
[----:B0-----:R-:W0:Y:S01]  /*3480*/  LDC.64 R4, c[0x0][0x220] ;  /* 0x00008800ff047b82 */ /* 0x001e220000000a00 */
        /* <DEDUP_REMOVED lines=21> */
.L_x_388:
[----:B------:R-:W2:Y:S02]  /*35e0*/  LDG.E.U8 R4, desc[UR36][R4.64] ;  /* 0x0000002404047981 */ /* 0x000ea4000c1e1100 */
[----:B--2---:R-:W-:-:S04]  /*35f0*/  I2FP.F32.U32 R0, R4 ;  /* 0x0000000400007245 */ /* 0x004fc80000201000 */
[----:B------:R-:W-:-:S04]  /*3600*/  F2FP.BF16.F32.PACK_AB R0, RZ, R0 ;  /* 0x00000000ff00723e */ /* 0x000fc800000010ff */
[----:B------:R-:W-:Y:S01]  /*3610*/  PRMT R19, R0, 0x7610, R19 ;  /* 0x0000761000137816 */ /* 0x000fe20000000013 */
[----:B------:R-:W-:Y:S06]  /*3620*/  BRA `(.L_x_384) ;  /* 0x0000000c00c87947 */ /* 0x000fec0003800000 */
.L_x_387:
        /* <DEDUP_REMOVED lines=11> */
.L_x_391:
[----:B------:R-:W2:Y:S02]  /*36e0*/  LDG.E R4, desc[UR36][R4.64] ;  /* 0x0000002404047981 */ /* 0x000ea4000c1e1900 */
[----:B--2---:R-:W-:-:S04]  /*36f0*/  I2FP.F32.S32 R0, R4 ;  /* 0x0000000400007245 */ /* 0x004fc80000201400 */
[----:B------:R-:W-:-:S04]  /*3700*/  F2FP.BF16.F32.PACK_AB R0, RZ, R0 ;  /* 0x00000000ff00723e */ /* 0x000fc800000010ff */
[----:B------:R-:W-:Y:S01]  /*3710*/  PRMT R19, R0, 0x7610, R19 ;  /* 0x0000761000137816 */ /* 0x000fe20000000013 */
[----:B------:R-:W-:Y:S06]  /*3720*/  BRA `(.L_x_384) ;  /* 0x0000000c00887947 */ /* 0x000fec0003800000 */
.L_x_390:
[----:B------:R-:W2:Y:S02]  /*3730*/  LDG.E.U16 R4, desc[UR36][R4.64] ;  /* 0x0000002404047981 */ /* 0x000ea4000c1e1500 */
[----:B--2---:R-:W0:Y:S02]  /*3740*/  I2F.S16 R0, R4 ;  /* 0x0000000400007306 */ /* 0x004e240000101400 */
[----:B0-----:R-:W-:-:S04]  /*3750*/  F2FP.BF16.F32.PACK_AB R0, RZ, R0 ;  /* 0x00000000ff00723e */ /* 0x001fc800000010ff */
[----:B------:R-:W-:Y:S01]  /*3760*/  PRMT R19, R0, 0x7610, R19 ;  /* 0x0000761000137816 */ /* 0x000fe20000000013 */
[----:B------:R-:W-:Y:S06]  /*3770*/  BRA `(.L_x_384) ;  /* 0x0000000c00747947 */ /* 0x000fec0003800000 */
.L_x_386:
        /* <DEDUP_REMOVED lines=9> */
.L_x_393:
[----:B------:R-:W2:Y:S02]  /*3810*/  LDG.E.U16 R0, desc[UR36][R4.64] ;  /* 0x0000002404007981 */ /* 0x000ea4000c1e1500 */
[----:B--2---:R-:W-:-:S05]  /*3820*/  HADD2.F32 R0, -RZ, R0.H0_H0 ;  /* 0x20000000ff007230 */ /* 0x004fca0000004100 */
[----:B------:R-:W-:-:S04]  /*3830*/  F2FP.BF16.F32.PACK_AB R0, RZ, R0 ;  /* 0x00000000ff00723e */ /* 0x000fc800000010ff */
[----:B------:R-:W-:Y:S01]  /*3840*/  PRMT R19, R0, 0x7610, R19 ;  /* 0x0000761000137816 */ /* 0x000fe20000000013 */
[----:B------:R-:W-:Y:S06]  /*3850*/  BRA `(.L_x_384) ;  /* 0x0000000c003c7947 */ /* 0x000fec0003800000 */
.L_x_392:
        /* <DEDUP_REMOVED lines=9> */
.L_x_395:
[----:B------:R-:W2:Y:S02]  /*38f0*/  LDG.E.U16 R4, desc[UR36][R4.64] ;  /* 0x0000002404047981 */ /* 0x000ea4000c1e1500 */
[----:B--2---:R-:W-:-:S05]  /*3900*/  HADD2.F32 R0, -RZ, R4.H0_H0 ;  /* 0x20000004ff007230 */ /* 0x004fca0000004100 */
[----:B------:R-:W-:-:S04]  /*3910*/  F2FP.BF16.F32.PACK_AB R0, RZ, R0 ;  /* 0x00000000ff00723e */ /* 0x000fc800000010ff */
[----:B------:R-:W-:Y:S01]  /*3920*/  PRMT R19, R0, 0x7610, R19 ;  /* 0x0000761000137816 */ /* 0x000fe20000000013 */
[----:B------:R-:W-:Y:S06]  /*3930*/  BRA `(.L_x_384) ;  /* 0x0000000c00047947 */ /* 0x000fec0003800000 */
.L_x_394:
        /* <DEDUP_REMOVED lines=9> */
.L_x_385:
        /* <DEDUP_REMOVED lines=14> */
.L_x_398:
        /* <DEDUP_REMOVED lines=9> */
.L_x_397:
        /* <DEDUP_REMOVED lines=28> */
.L_x_400:
        /* <DEDUP_REMOVED lines=15> */
.L_x_399:
[----:B------:R1:W5:Y:S01]  /*3df0*/  LDG.E.U16 R19, desc[UR36][R4.64] ;  /* 0x0000002404137981 */ /* 0x000362000c1e1500 */
[----:B------:R-:W-:Y:S05]  /*3e00*/  BRA `(.L_x_384) ;  /* 0x0000000400d07947 */ /* 0x000fea0003800000 */
.L_x_396:
        /* <DEDUP_REMOVED lines=13> */
.L_x_403:
        /* <DEDUP_REMOVED lines=21> */
.L_x_407:
[----:B------:R-:W-:Y:S05]  /*4030*/  BSYNC B1 ;  /* 0x0000000000017941 */ /* 0x000fea0003800000 */
.L_x_406:
[----:B------:R-:W-:Y:S01]  /*4040*/  LEA R5, R0, 0x3b800000, 0x17 ;  /* 0x3b80000000057811 */ /* 0x000fe200078eb8ff */
[----:B------:R-:W-:-:S05]  /*4050*/  IMAD.SHL.U32 R0, R3, 0x100000, RZ ;  /* 0x0010000003007824 */ /* 0x000fca00078e00ff */
[----:B------:R-:W-:-:S07]  /*4060*/  LOP3.LUT R0, R5, R0, R6, 0xfe, !PT ;  /* 0x0000000005007212 */ /* 0x000fce00078efe06 */
.L_x_405:
[----:B------:R-:W-:Y:S05]  /*4070*/  BSYNC B0 ;  /* 0x0000000000007941 */ /* 0x000fea0003800000 */
.L_x_404:
[----:B------:R-:W-:-:S04]  /*4080*/  F2FP.BF16.F32.PACK_AB R0, RZ, R0 ;  /* 0x00000000ff00723e */ /* 0x000fc800000010ff */
[----:B------:R-:W-:Y:S01]  /*4090*/  PRMT R19, R0, 0x7610, R19 ;  /* 0x0000761000137816 */ /* 0x000fe20000000013 */
[----:B------:R-:W-:Y:S06]  /*40a0*/  BRA `(.L_x_384) ;  /* 0x0000000400287947 */ /* 0x000fec0003800000 */
.L_x_402:
        /* <DEDUP_REMOVED lines=21> */
.L_x_411:
[----:B------:R-:W-:Y:S05]  /*4200*/  BSYNC B1 ;  /* 0x0000000000017941 */ /* 0x000fea0003800000 */
.L_x_410:
[----:B------:R-:W-:Y:S01]  /*4210*/  LEA R5, R0, 0x37800000, 0x17 ;  /* 0x3780000000057811 */ /* 0x000fe200078eb8ff */
[----:B------:R-:W-:-:S05]  /*4220*/  IMAD.SHL.U32 R0, R3, 0x200000, RZ ;  /* 0x0020000003007824 */ /* 0x000fca00078e00ff */
[----:B------:R-:W-:-:S07]  /*4230*/  LOP3.LUT R0, R5, R0, R6, 0xfe, !PT ;  /* 0x0000000005007212 */ /* 0x000fce00078efe06 */
.L_x_409:
[----:B------:R-:W-:Y:S05]  /*4240*/  BSYNC B0 ;  /* 0x0000000000007941 */ /* 0x000fea0003800000 */
.L_x_408:
[----:B------:R-:W-:-:S04]  /*4250*/  F2FP.BF16.F32.PACK_AB R0, RZ, R0 ;  /* 0x00000000ff00723e */ /* 0x000fc800000010ff */
[----:B------:R-:W-:Y:S01]  /*4260*/  PRMT R19, R0, 0x7610, R19 ;  /* 0x0000761000137816 */ /* 0x000fe20000000013 */
[----:B------:R-:W-:Y:S06]  /*4270*/  BRA `(.L_x_384) ;  /* 0x0000000000b47947 */ /* 0x000fec0003800000 */
.L_x_401:
        /* <DEDUP_REMOVED lines=14> */
.L_x_415:
[----:B------:R-:W-:Y:S05]  /*4360*/  BSYNC B0 ;  /* 0x0000000000007941 */ /* 0x000fea0003800000 */
.L_x_414:
[----:B------:R-:W-:-:S04]  /*4370*/  F2FP.BF16.F32.PACK_AB R0, RZ, R0 ;  /* 0x00000000ff00723e */ /* 0x000fc800000010ff */
[----:B------:R-:W-:Y:S01]  /*4380*/  PRMT R19, R0, 0x7610, R19 ;  /* 0x0000761000137816 */ /* 0x000fe20000000013 */
[----:B------:R-:W-:Y:S06]  /*4390*/  BRA `(.L_x_384) ;  /* 0x00000000006c7947 */ /* 0x000fec0003800000 */
.L_x_389:
        /* <DEDUP_REMOVED lines=16> */
.L_x_416:
[----:B------:R-:W-:Y:S01]  /*44a0*/  PRMT R19, RZ, 0x7610, R19 ;  /* 0x00007610ff137816 */ /* 0x000fe20000000013 */
[----:B------:R-:W-:Y:S06]  /*44b0*/  BRA `(.L_x_384) ;  /* 0x0000000000247947 */ /* 0x000fec0003800000 */
.L_x_413:
[----:B------:R-:W2:Y:S02]  /*44c0*/  LDG.E.64 R4, desc[UR36][R4.64] ;  /* 0x0000002404047981 */ /* 0x000ea4000c1e1b00 */
[----:B--2---:R-:W0:Y:S02]  /*44d0*/  I2F.U64 R0, R4 ;  /* 0x0000000400007312 */ /* 0x004e240000301000 */
[----:B0-----:R-:W-:-:S04]  /*44e0*/  F2FP.BF16.F32.PACK_AB R0, RZ, R0 ;  /* 0x00000000ff00723e */ /* 0x001fc800000010ff */
[----:B------:R-:W-:Y:S01]  /*44f0*/  PRMT R19, R0, 0x7610, R19 ;  /* 0x0000761000137816 */ /* 0x000fe20000000013 */
[----:B------:R-:W-:Y:S06]  /*4500*/  BRA `(.L_x_384) ;  /* 0x0000000000107947 */ /* 0x000fec0003800000 */
.L_x_412:
[----:B------:R-:W2:Y:S02]  /*4510*/  LDG.E R4, desc[UR36][R4.64] ;  /* 0x0000002404047981 */ /* 0x000ea4000c1e1900 */
[----:B--2---:R-:W-:-:S04]  /*4520*/  I2FP.F32.U32 R0, R4 ;  /* 0x0000000400007245 */ /* 0x004fc80000201000 */
[----:B------:R-:W-:-:S04]  /*4530*/  F2FP.BF16.F32.PACK_AB R0, RZ, R0 ;  /* 0x00000000ff00723e */ /* 0x000fc800000010ff */
[----:B------:R-:W-:-:S07]  /*4540*/  PRMT R19, R0, 0x7610, R19 ;  /* 0x0000761000137816 */ /* 0x000fce0000000013 */
.L_x_384:
[----:B------:R-:W-:Y:S05]  /*4550*/  BSYNC B6 ;  /* 0x0000000000067941 */ /* 0x000fea0003800000 */
.L_x_383:
[----:B------:R-:W2:Y:S01]  /*4560*/  S2R R25, SR_TID.X ;  /* 0x0000000000197919 */ /* 0x000ea20000002100 */
[----:B------:R-:W3:Y:S01]  /*4570*/  LDC.U8 R17, c[0x0][0x234] ;  /* 0x00008d00ff117b82 */ /* 0x000ee20000000000 */
[----:B------:R-:W-:Y:S01]  /*4580*/  BSSY B0, `(.L_x_417) ;  /* 0x000001e000007945 */ /* 0x000fe20003800000 */
[CC--:B--2---:R-:W-:Y:S01]  /*4590*/  ISETP.GE.AND P2, PT, R25.reuse, R16.reuse, PT ;  /* 0x000000101900720c */ /* 0x0c4fe20003f46270 */
[C---:B------:R-:W-:Y:S02]  /*45a0*/  VIADD R3, R25.reuse, 0x100 ;  /* 0x0000010019037836 */ /* 0x040fe40000000000 */
[C---:B01----:R-:W-:Y:S02]  /*45b0*/  VIADD R5, R25.reuse, 0x180 ;  /* 0x0000018019057836 */ /* 0x043fe40000000000 */
[----:B------:R-:W-:Y:S01]  /*45c0*/  VIADD R23, R25, 0x80 ;  /* 0x0000008019177836 */ /* 0x000fe20000000000 */
[-C--:B------:R-:W-:Y:S02]  /*45d0*/  ISETP.GE.AND P0, PT, R3, R16.reuse, PT ;  /* 0x000000100300720c */ /* 0x080fe40003f06270 */
[----:B------:R-:W-:-:S02]  /*45e0*/  ISETP.GE.AND P1, PT, R5, R16, PT ;  /* 0x000000100500720c */ /* 0x000fc40003f26270 */
[----:B------:R-:W-:-:S03]  /*45f0*/  ISETP.GE.AND P3, PT, R23, R16, PT ;  /* 0x000000101700720c */ /* 0x000fc60003f66270 */
[----:B------:R-:W-:Y:S10]  /*4600*/  @P2 BRA `(.L_x_418) ;  /* 0x0000000000542947 */ /* 0x000ff40003800000 */
[----:B-----5:R-:W-:Y:S02]  /*4610*/  IMAD.U32 R7, R22, 0x10000, RZ ;  /* 0x0001000016077824 */ /* 0x020fe400078e00ff */
[----:B------:R-:W-:Y:S02]  /*4620*/  IMAD.MOV.U32 R4, RZ, RZ, 0x3b2090aa ;  /* 0x3b2090aaff047424 */ /* 0x000fe400078e00ff */
        /* <DEDUP_REMOVED lines=12> */
[----:B------:R-:W-:-:S04]  /*46f0*/  FMUL.FTZ R3, R3, R4 ;  /* 0x0000000403037220 */ /* 0x000fc80000410000 */
[----:B------:R-:W-:-:S04]  /*4700*/  FFMA.FTZ R0, R0, R3, R0 ;  /* 0x0000000300007223 */ /* 0x000fc80000010000 */
[----:B------:R-:W-:Y:S01]  /*4710*/  @P4 FFMA.FTZ R0, R5, 0.93318945169448852539, -R0 ;  /* 0x3f6ee58105004823 */ /* 0x000fe20000010800 */
[----:B------:R-:W-:-:S04]  /*4720*/  FSETP.GTU.FTZ.AND P4, PT, |R7|, +INF , PT ;  /* 0x7f8000000700780b */ /* 0x000fc80003f9c200 */
[----:B------:R-:W-:-:S04]  /*4730*/  LOP3.LUT R3, R0, 0x80000000, R7, 0xb8, !PT ;  /* 0x8000000000037812 */ /* 0x000fc800078eb807 */
[----:B------:R-:W-:-:S06]  /*4740*/  FSEL R3, R3, R0, !P4 ;  /* 0x0000000003037208 */ /* 0x000fcc0006000000 */
[----:B------:R-:W0:Y:S02]  /*4750*/  F2F.BF16.F32 R3, R3 ;  /* 0x0000000300037304 */ /* 0x000e240000202000 */
.L_x_418:
[----:B------:R-:W-:Y:S05]  /*4760*/  BSYNC B0 ;  /* 0x0000000000007941 */ /* 0x000fea0003800000 */
.L_x_417:
[----:B------:R-:W-:Y:S04]  /*4770*/  BSSY B0, `(.L_x_419) ;  /* 0x0000017000007945 */ /* 0x000fe80003800000 */
[----:B------:R-:W-:Y:S05]  /*4780*/  @P3 BRA `(.L_x_420) ;  /* 0x0000000000543947 */ /* 0x000fea0003800000 */
[----:B-----5:R-:W-:Y:S02]  /*4790*/  IMAD.U32 R7, R18, 0x10000, RZ ;  /* 0x0001000012077824 */ /* 0x020fe400078e00ff */
[----:B------:R-:W-:Y:S02]  /*47a0*/  IMAD.MOV.U32 R5, RZ, RZ, 0x3b2090aa ;  /* 0x3b2090aaff057424 */ /* 0x000fe400078e00ff */
[C---:B------:R-:W-:Y:S01]  /*47b0*/  FADD.FTZ R0, |R7|.reuse, -RZ ;  /* 0x800000ff07007221 */ /* 0x040fe20000010200 */
[----:B------:R-:W-:-:S13]  /*47c0*/  FSETP.GT.FTZ.AND P3, PT, |R7|, 1, PT ;  /* 0x3f8000000700780b */ /* 0x000fda0003f74200 */
[----:B------:R-:W1:Y:S01]  /*47d0*/  @P3 MUFU.RCP R0, R0 ;  /* 0x0000000000003308 */ /* 0x000e620000001000 */
[----:B------:R-:W-:Y:S02]  /*47e0*/  @P3 IMAD.MOV.U32 R9, RZ, RZ, 0x3fd774eb ;  /* 0x3fd774ebff093424 */ /* 0x000fe400078e00ff */
[----:B-1----:R-:W-:-:S04]  /*47f0*/  FMUL.FTZ R4, R0, R0 ;  /* 0x0000000000047220 */ /* 0x002fc80000410000 */
        /* <DEDUP_REMOVED lines=12> */
[----:B------:R-:W-:-:S04]  /*48c0*/  FSEL R5, R5, R0, !P3 ;  /* 0x0000000005057208 */ /* 0x000fc80005800000 */
[----:B------:R1:W2:Y:S03]  /*48d0*/  F2F.BF16.F32 R22, R5 ;  /* 0x0000000500167304 */ /* 0x0002a60000202000 */
.L_x_420:
[----:B------:R-:W-:Y:S05]  /*48e0*/  BSYNC B0 ;  /* 0x0000000000007941 */ /* 0x000fea0003800000 */
.L_x_419:
[----:B------:R-:W-:Y:S04]  /*48f0*/  BSSY B0, `(.L_x_421) ;  /* 0x0000017000007945 */ /* 0x000fe80003800000 */
[----:B------:R-:W-:Y:S05]  /*4900*/  @P0 BRA `(.L_x_422) ;  /* 0x0000000000540947 */ /* 0x000fea0003800000 */
[----:B-----5:R-:W-:Y:S02]  /*4910*/  IMAD.U32 R7, R24, 0x10000, RZ ;  /* 0x0001000018077824 */ /* 0x020fe400078e00ff */
[----:B-1----:R-:W-:Y:S02]  /*4920*/  IMAD.MOV.U32 R5, RZ, RZ, 0x3b2090aa ;  /* 0x3b2090aaff057424 */ /* 0x002fe400078e00ff */
        /* <DEDUP_REMOVED lines=18> */
[----:B------:R4:W1:Y:S03]  /*4a50*/  F2F.BF16.F32 R18, R5 ;  /* 0x0000000500127304 */ /* 0x0008660000202000 */
.L_x_422:
[----:B------:R-:W-:Y:S05]  /*4a60*/  BSYNC B0 ;  /* 0x0000000000007941 */ /* 0x000fea0003800000 */
.L_x_421:
[----:B------:R-:W-:Y:S04]  /*4a70*/  BSSY B0, `(.L_x_423) ;  /* 0x0000017000007945 */ /* 0x000fe80003800000 */
[----:B------:R-:W-:Y:S05]  /*4a80*/  @P1 BRA `(.L_x_424) ;  /* 0x0000000000541947 */ /* 0x000fea0003800000 */
[----:B-----5:R-:W-:Y:S02]  /*4a90*/  IMAD.U32 R19, R19, 0x10000, RZ ;  /* 0x0001000013137824 */ /* 0x020fe400078e00ff */
[----:B-1--4-:R-:W-:Y:S02]  /*4aa0*/  IMAD.MOV.U32 R5, RZ, RZ, 0x3b2090aa ;  /* 0x3b2090aaff057424 */ /* 0x012fe400078e00ff */
        /* <DEDUP_REMOVED lines=18> */
[----:B------:R1:W4:Y:S03]  /*4bd0*/  F2F.BF16.F32 R19, R5 ;  /* 0x0000000500137304 */ /* 0x0003260000202000 */
.L_x_424:
[----:B------:R-:W-:Y:S05]  /*4be0*/  BSYNC B0 ;  /* 0x0000000000007941 */ /* 0x000fea0003800000 */
.L_x_423:
[----:B------:R-:W-:Y:S04]  /*4bf0*/  BSSY B6, `(.L_x_425) ;  /* 0x0000112000067945 */ /* 0x000fe80003800000 */
[----:B------:R-:W-:Y:S05]  /*4c00*/  @P2 BRA `(.L_x_426) ;  /* 0x0000001000402947 */ /* 0x000fea0003800000 */
[----:B------:R-:W0:Y:S01]  /*4c10*/  LDC.64 R8, c[0x0][0x218] ;  /* 0x00008600ff087b82 */ /* 0x000e220000000a00 */
[----:B---3--:R-:W-:Y:S01]  /*4c20*/  PRMT R0, R17, 0x9910, RZ ;  /* 0x0000991011007816 */ /* 0x008fe200000000ff */
        /* <DEDUP_REMOVED lines=15> */
[----:B------:R-:W-:Y:S02]  /*4d20*/  IMAD.U32 R3, R3, 0x10000, RZ ;  /* 0x0001000003037824 */ /* 0x000fe400078e00ff */
[----:B------:R-:W-:-:S04]  /*4d30*/  IMAD.MOV.U32 R25, RZ, RZ, R23 ;  /* 0x000000ffff197224 */ /* 0x000fc800078e0017 */
[----:B------:R-:W0:Y:S02]  /*4d40*/  F2I.FTZ.TRUNC.NTZ R3, R3 ;  /* 0x0000000300037305 */ /* 0x000e24000021f100 */
[----:B0-----:R0:W-:Y:S01]  /*4d50*/  STG.E.U8 desc[UR36][R8.64], R3 ;  /* 0x0000000308007986 */ /* 0x0011e2000c101124 */
[----:B------:R-:W-:Y:S05]  /*4d60*/  BRA `(.L_x_426) ;  /* 0x0000000c00e87947 */ /* 0x000fea0003800000 */
.L_x_430:
[----:B-1--4-:R-:W-:Y:S02]  /*4d70*/  IMAD.U32 R5, R3, 0x10000, RZ ;  /* 0x0001000003057824 */ /* 0x012fe400078e00ff */
[----:B------:R-:W-:-:S04]  /*4d80*/  IMAD.MOV.U32 R25, RZ, RZ, R23 ;  /* 0x000000ffff197224 */ /* 0x000fc800078e0017 */
[----:B------:R-:W0:Y:S02]  /*4d90*/  F2I.S64.TRUNC R4, R5 ;  /* 0x0000000500047311 */ /* 0x000e24000020d900 */
[----:B0-----:R0:W-:Y:S01]  /*4da0*/  STG.E.U8 desc[UR36][R8.64], R4 ;  /* 0x0000000408007986 */ /* 0x0011e2000c101124 */
[----:B------:R-:W-:Y:S05]  /*4db0*/  BRA `(.L_x_426) ;  /* 0x0000000c00d47947 */ /* 0x000fea0003800000 */
.L_x_429:
[----:B------:R-:W-:-:S13]  /*4dc0*/  ISETP.NE.AND P0, PT, R0, 0x2, PT ;  /* 0x000000020000780c */ /* 0x000fda0003f05270 */
[----:B------:R-:W-:Y:S05]  /*4dd0*/  @!P0 BRA `(.L_x_432) ;  /* 0x0000000000388947 */ /* 0x000fea0003800000 */
[----:B------:R-:W-:-:S13]  /*4de0*/  ISETP.NE.AND P0, PT, R0, 0x3, PT ;  /* 0x000000030000780c */ /* 0x000fda0003f05270 */
[----:B------:R-:W-:Y:S05]  /*4df0*/  @!P0 BRA `(.L_x_433) ;  /* 0x00000000001c8947 */ /* 0x000fea0003800000 */
[----:B------:R-:W-:-:S13]  /*4e00*/  ISETP.NE.AND P0, PT, R0, 0x4, PT ;  /* 0x000000040000780c */ /* 0x000fda0003f05270 */
[----:B------:R-:W-:Y:S05]  /*4e10*/  @P0 BRA `(.L_x_431) ;  /* 0x0000000c00500947 */ /* 0x000fea0003800000 */
[----:B------:R-:W-:Y:S02]  /*4e20*/  IMAD.U32 R4, R3, 0x10000, RZ ;  /* 0x0001000003047824 */ /* 0x000fe400078e00ff */
[----:B------:R-:W-:-:S04]  /*4e30*/  IMAD.MOV.U32 R25, RZ, RZ, R23 ;  /* 0x000000ffff197224 */ /* 0x000fc800078e0017 */
[----:B-1--4-:R-:W0:Y:S02]  /*4e40*/  F2I.S64.TRUNC R4, R4 ;  /* 0x0000000400047311 */ /* 0x012e24000020d900 */
[----:B0-----:R0:W-:Y:S01]  /*4e50*/  STG.E.64 desc[UR36][R8.64], R4 ;  /* 0x0000000408007986 */ /* 0x0011e2000c101b24 */
[----:B------:R-:W-:Y:S05]  /*4e60*/  BRA `(.L_x_426) ;  /* 0x0000000c00a87947 */ /* 0x000fea0003800000 */
.L_x_433:
[----:B------:R-:W-:Y:S02]  /*4e70*/  IMAD.U32 R3, R3, 0x10000, RZ ;  /* 0x0001000003037824 */ /* 0x000fe400078e00ff */
[----:B------:R-:W-:-:S04]  /*4e80*/  IMAD.MOV.U32 R25, RZ, RZ, R23 ;  /* 0x000000ffff197224 */ /* 0x000fc800078e0017 */
[----:B------:R-:W0:Y:S02]  /*4e90*/  F2I.FTZ.TRUNC.NTZ R3, R3 ;  /* 0x0000000300037305 */ /* 0x000e24000021f100 */
[----:B0-----:R0:W-:Y:S01]  /*4ea0*/  STG.E desc[UR36][R8.64], R3 ;  /* 0x0000000308007986 */ /* 0x0011e2000c101924 */
[----:B------:R-:W-:Y:S05]  /*4eb0*/  BRA `(.L_x_426) ;  /* 0x0000000c00947947 */ /* 0x000fea0003800000 */
.L_x_432:
[----:B------:R-:W-:Y:S02]  /*4ec0*/  IMAD.U32 R3, R3, 0x10000, RZ ;  /* 0x0001000003037824 */ /* 0x000fe400078e00ff */
[----:B------:R-:W-:-:S04]  /*4ed0*/  IMAD.MOV.U32 R25, RZ, RZ, R23 ;  /* 0x000000ffff197224 */ /* 0x000fc800078e0017 */
[----:B------:R-:W0:Y:S02]  /*4ee0*/  F2I.FTZ.TRUNC.NTZ R3, R3 ;  /* 0x0000000300037305 */ /* 0x000e24000021f100 */
[----:B0-----:R0:W-:Y:S01]  /*4ef0*/  STG.E.U16 desc[UR36][R8.64], R3 ;  /* 0x0000000308007986 */ /* 0x0011e2000c101524 */
[----:B------:R-:W-:Y:S05]  /*4f00*/  BRA `(.L_x_426) ;  /* 0x0000000c00807947 */ /* 0x000fea0003800000 */
.L_x_428:
[----:B------:R-:W-:-:S13]  /*4f10*/  ISETP.GT.AND P0, PT, R0, 0x6, PT ;  /* 0x000000060000780c */ /* 0x000fda0003f04270 */
[----:B------:R-:W-:Y:S05]  /*4f20*/  @P0 BRA `(.L_x_434) ;  /* 0x0000000000340947 */ /* 0x000fea0003800000 */
[----:B------:R-:W-:-:S13]  /*4f30*/  ISETP.NE.AND P0, PT, R0, 0x5, PT ;  /* 0x000000050000780c */ /* 0x000fda0003f05270 */
[----:B------:R-:W-:Y:S05]  /*4f40*/  @!P0 BRA `(.L_x_435) ;  /* 0x0000000000188947 */ /* 0x000fea0003800000 */
[----:B------:R-:W-:-:S13]  /*4f50*/  ISETP.NE.AND P0, PT, R0, 0x6, PT ;  /* 0x000000060000780c */ /* 0x000fda0003f05270 */
[----:B------:R-:W-:Y:S05]  /*4f60*/  @P0 BRA `(.L_x_431) ;  /* 0x0000000800fc0947 */ /* 0x000fea0003800000 */
[----:B------:R-:W-:Y:S02]  /*4f70*/  IMAD.U32 R3, R3, 0x10000, RZ ;  /* 0x0001000003037824 */ /* 0x000fe400078e00ff */
[----:B------:R-:W-:-:S03]  /*4f80*/  IMAD.MOV.U32 R25, RZ, RZ, R23 ;  /* 0x000000ffff197224 */ /* 0x000fc600078e0017 */
[----:B------:R0:W-:Y:S01]  /*4f90*/  STG.E desc[UR36][R8.64], R3 ;  /* 0x0000000308007986 */ /* 0x0001e2000c101924 */
[----:B------:R-:W-:Y:S05]  /*4fa0*/  BRA `(.L_x_426) ;  /* 0x0000000c00587947 */ /* 0x000fea0003800000 */
.L_x_435:
[----:B------:R-:W-:Y:S02]  /*4fb0*/  IMAD.U32 R0, R3, 0x10000, RZ ;  /* 0x0001000003007824 */ /* 0x000fe400078e00ff */
[----:B------:R-:W-:-:S03]  /*4fc0*/  IMAD.MOV.U32 R25, RZ, RZ, R23 ;  /* 0x000000ffff197224 */ /* 0x000fc600078e0017 */
[----:B------:R-:W-:-:S05]  /*4fd0*/  F2FP.F16.F32.PACK_AB R0, RZ, R0 ;  /* 0x00000000ff00723e */ /* 0x000fca00000000ff */
[----:B------:R0:W-:Y:S01]  /*4fe0*/  STG.E.U16 desc[UR36][R8.64], R0 ;  /* 0x0000000008007986 */ /* 0x0001e2000c101524 */
[----:B------:R-:W-:Y:S05]  /*4ff0*/  BRA `(.L_x_426) ;  /* 0x0000000c00447947 */ /* 0x000fea0003800000 */
.L_x_434:
[----:B------:R-:W-:-:S13]  /*5000*/  ISETP.NE.AND P0, PT, R0, 0x7, PT ;  /* 0x000000070000780c */ /* 0x000fda0003f05270 */
[----:B------:R-:W-:Y:S05]  /*5010*/  @!P0 BRA `(.L_x_436) ;  /* 0x00000000003c8947 */ /* 0x000fea0003800000 */
[----:B------:R-:W-:-:S13]  /*5020*/  ISETP.NE.AND P0, PT, R0, 0x8, PT ;  /* 0x000000080000780c */ /* 0x000fda0003f05270 */
[----:B------:R-:W-:Y:S05]  /*5030*/  @!P0 BRA `(.L_x_437) ;  /* 0x00000000001c8947 */ /* 0x000fea0003800000 */
[----:B------:R-:W-:-:S13]  /*5040*/  ISETP.NE.AND P0, PT, R0, 0x9, PT ;  /* 0x000000090000780c */ /* 0x000fda0003f05270 */
[----:B------:R-:W-:Y:S05]  /*5050*/  @P0 BRA `(.L_x_431) ;  /* 0x0000000800c00947 */ /* 0x000fea0003800000 */
[----:B------:R-:W-:Y:S02]  /*5060*/  IMAD.U32 R4, R3, 0x10000, RZ ;  /* 0x0001000003047824 */ /* 0x000fe400078e00ff */
[----:B-1--4-:R-:W-:Y:S02]  /*5070*/  IMAD.MOV.U32 R5, RZ, RZ, RZ ;  /* 0x000000ffff057224 */ /* 0x012fe400078e00ff */
[----:B------:R-:W-:-:S03]  /*5080*/  IMAD.MOV.U32 R25, RZ, RZ, R23 ;  /* 0x000000ffff197224 */ /* 0x000fc600078e0017 */
[----:B------:R0:W-:Y:S01]  /*5090*/  STG.E.64 desc[UR36][R8.64], R4 ;  /* 0x0000000408007986 */ /* 0x0001e2000c101b24 */
[----:B------:R-:W-:Y:S05]  /*50a0*/  BRA `(.L_x_426) ;  /* 0x0000000c00187947 */ /* 0x000fea0003800000 */
.L_x_437:
[----:B------:R-:W-:Y:S02]  /*50b0*/  IMAD.U32 R3, R3, 0x10000, RZ ;  /* 0x0001000003037824 */ /* 0x000fe400078e00ff */
[----:B------:R-:W-:-:S03]  /*50c0*/  IMAD.MOV.U32 R25, RZ, RZ, R23 ;  /* 0x000000ffff197224 */ /* 0x000fc600078e0017 */
[----:B------:R-:W-:-:S04]  /*50d0*/  F2FP.F16.F32.PACK_AB R3, RZ, R3 ;  /* 0x00000003ff03723e */ /* 0x000fc800000000ff */
[----:B------:R-:W-:-:S05]  /*50e0*/  PRMT R3, R3, 0x5410, RZ ;  /* 0x0000541003037816 */ /* 0x000fca00000000ff */
[----:B------:R0:W-:Y:S01]  /*50f0*/  STG.E desc[UR36][R8.64], R3 ;  /* 0x0000000308007986 */ /* 0x0001e2000c101924 */
[----:B------:R-:W-:Y:S05]  /*5100*/  BRA `(.L_x_426) ;  /* 0x0000000c00007947 */ /* 0x000fea0003800000 */
.L_x_436:
[----:B------:R-:W-:Y:S02]  /*5110*/  IMAD.U32 R4, R3, 0x10000, RZ ;  /* 0x0001000003047824 */ /* 0x000fe400078e00ff */
[----:B------:R-:W-:Y:S02]  /*5120*/  IMAD.MOV.U32 R25, RZ, RZ, R23 ;  /* 0x000000ffff197224 */ /* 0x000fe400078e0017 */
[----:B------:R-:W-:-:S06]  /*5130*/  FMUL.FTZ R4, R4, 1 ;  /* 0x3f80000004047820 */ /* 0x000fcc0000410000 */
[----:B-1--4-:R-:W0:Y:S02]  /*5140*/  F2F.F64.F32 R4, R4 ;  /* 0x0000000400047310 */ /* 0x012e240000201800 */
[----:B0-----:R0:W-:Y:S01]  /*5150*/  STG.E.64 desc[UR36][R8.64], R4 ;  /* 0x0000000408007986 */ /* 0x0011e2000c101b24 */
[----:B------:R-:W-:Y:S05]  /*5160*/  BRA `(.L_x_426) ;  /* 0x0000000800e87947 */ /* 0x000fea0003800000 */
.L_x_427:
        /* <DEDUP_REMOVED lines=10> */
[----:B------:R-:W-:-:S04]  /*5210*/  FSETP.NEU.FTZ.AND P0, PT, R3, RZ, PT ;  /* 0x000000ff0300720b */ /* 0x000fc80003f1d000 */
[----:B------:R-:W-:-:S05]  /*5220*/  SEL R3, RZ, 0x1, !P0 ;  /* 0x00000001ff037807 */ /* 0x000fca0004000000 */
[----:B------:R0:W-:Y:S01]  /*5230*/  STG.E.U8 desc[UR36][R8.64], R3 ;  /* 0x0000000308007986 */ /* 0x0001e2000c101124 */
[----:B------:R-:W-:Y:S05]  /*5240*/  BRA `(.L_x_426) ;  /* 0x0000000800b07947 */ /* 0x000fea0003800000 */
.L_x_440:
[----:B------:R-:W-:Y:S01]  /*5250*/  IMAD.U32 R3, R3, 0x10000, RZ ;  /* 0x0001000003037824 */ /* 0x000fe200078e00ff */
[----:B------:R-:W-:Y:S01]  /*5260*/  CS2R R6, SRZ ;  /* 0x0000000000067805 */ /* 0x000fe2000001ff00 */
[----:B------:R-:W-:Y:S02]  /*5270*/  IMAD.MOV.U32 R25, RZ, RZ, R23 ;  /* 0x000000ffff197224 */ /* 0x000fe400078e0017 */
[----:B------:R-:W-:-:S04]  /*5280*/  FMUL.FTZ R3, R3, 1 ;  /* 0x3f80000003037820 */ /* 0x000fc80000410000 */
[----:B-1--4-:R-:W0:Y:S02]  /*5290*/  F2F.F64.F32 R4, R3 ;  /* 0x0000000300047310 */ /* 0x012e240000201800 */
[----:B0-----:R0:W-:Y:S01]  /*52a0*/  STG.E.128 desc[UR36][R8.64], R4 ;  /* 0x0000000408007986 */ /* 0x0011e2000c101d24 */
[----:B------:R-:W-:Y:S05]  /*52b0*/  BRA `(.L_x_426) ;  /* 0x0000000800947947 */ /* 0x000fea0003800000 */
.L_x_439:
[----:B------:R-:W-:-:S13]  /*52c0*/  ISETP.NE.AND P0, PT, R0, 0xf, PT ;  /* 0x0000000f0000780c */ /* 0x000fda0003f05270 */
[----:B------:R-:W-:Y:S05]  /*52d0*/  @!P0 BRA `(.L_x_441) ;  /* 0x0000000000bc8947 */ /* 0x000fea0003800000 */
[----:B------:R-:W-:-:S13]  /*52e0*/  ISETP.NE.AND P0, PT, R0, 0x17, PT ;  /* 0x000000170000780c */ /* 0x000fda0003f05270 */
[----:B------:R-:W-:Y:S05]  /*52f0*/  @!P0 BRA `(.L_x_442) ;  /* 0x0000000000588947 */ /* 0x000fea0003800000 */
[----:B------:R-:W-:-:S13]  /*5300*/  ISETP.NE.AND P0, PT, R0, 0x18, PT ;  /* 0x000000180000780c */ /* 0x000fda0003f05270 */
[----:B------:R-:W-:Y:S05]  /*5310*/  @P0 BRA `(.L_x_431) ;  /* 0x0000000800100947 */ /* 0x000fea0003800000 */
[----:B------:R-:W-:Y:S01]  /*5320*/  IMAD.U32 R7, R3, 0x10000, RZ ;  /* 0x0001000003077824 */ /* 0x000fe200078e00ff */
[----:B------:R-:W-:Y:S04]  /*5330*/  BSSY B0, `(.L_x_443) ;  /* 0x000000e000007945 */ /* 0x000fe80003800000 */
[C---:B------:R-:W-:Y:S02]  /*5340*/  LOP3.LUT R3, R7.reuse, 0x7fffffff, RZ, 0xc0, !PT ;  /* 0x7fffffff07037812 */ /* 0x040fe400078ec0ff */
[----:B------:R-:W-:Y:S02]  /*5350*/  LOP3.LUT R0, R7, 0x80000000, RZ, 0xc0, !PT ;  /* 0x8000000007007812 */ /* 0x000fe400078ec0ff */
[----:B------:R-:W-:Y:S02]  /*5360*/  ISETP.GT.U32.AND P0, PT, R3, 0x43efffff, PT ;  /* 0x43efffff0300780c */ /* 0x000fe40003f04070 */
[----:B-1--4-:R-:W-:Y:S01]  /*5370*/  SHF.R.U32.HI R5, RZ, 0x18, R0 ;  /* 0x00000018ff057819 */ /* 0x012fe20000011600 */
        /* <DEDUP_REMOVED lines=9> */
.L_x_444:
[----:B------:R-:W-:Y:S05]  /*5410*/  BSYNC B0 ;  /* 0x0000000000007941 */ /* 0x000fea0003800000 */
.L_x_443:
[----:B------:R-:W-:Y:S01]  /*5420*/  LOP3.LUT R5, R0, R5, RZ, 0xfc, !PT ;  /* 0x0000000500057212 */ /* 0x000fe200078efcff */
[----:B------:R-:W-:-:S04]  /*5430*/  IMAD.MOV.U32 R25, RZ, RZ, R23 ;  /* 0x000000ffff197224 */ /* 0x000fc800078e0017 */
[----:B------:R0:W-:Y:S01]  /*5440*/  STG.E.U8 desc[UR36][R8.64], R5 ;  /* 0x0000000508007986 */ /* 0x0001e2000c101124 */
[----:B------:R-:W-:Y:S05]  /*5450*/  BRA `(.L_x_426) ;  /* 0x00000008002c7947 */ /* 0x000fea0003800000 */
.L_x_442:
[----:B-1--4-:R-:W-:Y:S01]  /*5460*/  IMAD.U32 R5, R3, 0x10000, RZ ;  /* 0x0001000003057824 */ /* 0x012fe200078e00ff */
        /* <DEDUP_REMOVED lines=12> */
.L_x_446:
[----:B------:R-:W-:Y:S01]  /*5530*/  IMAD.MOV.U32 R0, RZ, RZ, 0x7f ;  /* 0x0000007fff007424 */ /* 0x000fe200078e00ff */
[----:B------:R-:W-:-:S04]  /*5540*/  ISETP.GT.U32.AND P0, PT, R3, 0x7f800000, PT ;  /* 0x7f8000000300780c */ /* 0x000fc80003f04070 */
[----:B------:R-:W-:-:S09]  /*5550*/  SEL R0, R0, 0x7c, P0 ;  /* 0x0000007c00007807 */ /* 0x000fd20000000000 */
.L_x_447:
[----:B------:R-:W-:Y:S05]  /*5560*/  BSYNC B0 ;  /* 0x0000000000007941 */ /* 0x000fea0003800000 */
.L_x_445:
[----:B------:R-:W-:Y:S01]  /*5570*/  LOP3.LUT R3, R5, 0x80000000, RZ, 0xc0, !PT ;  /* 0x8000000005037812 */ /* 0x000fe200078ec0ff */
[----:B------:R-:W-:-:S03]  /*5580*/  IMAD.MOV.U32 R25, RZ, RZ, R23 ;  /* 0x000000ffff197224 */ /* 0x000fc600078e0017 */
[----:B------:R-:W-:-:S04]  /*5590*/  SHF.R.U32.HI R3, RZ, 0x18, R3 ;  /* 0x00000018ff037819 */ /* 0x000fc80000011603 */
[----:B------:R-:W-:-:S05]  /*55a0*/  LOP3.LUT R3, R0, R3, RZ, 0xfc, !PT ;  /* 0x0000000300037212 */ /* 0x000fca00078efcff */
[----:B------:R0:W-:Y:S01]  /*55b0*/  STG.E.U8 desc[UR36][R8.64], R3 ;  /* 0x0000000308007986 */ /* 0x0001e2000c101124 */
[----:B------:R-:W-:Y:S05]  /*55c0*/  BRA `(.L_x_426) ;  /* 0x0000000400d07947 */ /* 0x000fea0003800000 */
.L_x_441:
[----:B------:R0:W-:Y:S01]  /*55d0*/  STG.E.U16 desc[UR36][R8.64], R3 ;  /* 0x0000000308007986 */ /* 0x0001e2000c101524 */
[----:B------:R-:W-:Y:S01]  /*55e0*/  IMAD.MOV.U32 R25, RZ, RZ, R23 ;  /* 0x000000ffff197224 */ /* 0x000fe200078e0017 */
[----:B------:R-:W-:Y:S06]  /*55f0*/  BRA `(.L_x_426) ;  /* 0x0000000400c47947 */ /* 0x000fec0003800000 */
.L_x_438:
        /* <DEDUP_REMOVED lines=10> */
[----:B------:R-:W0:Y:S02]  /*56a0*/  F2I.FTZ.U32.TRUNC.NTZ R3, R3 ;  /* 0x0000000300037305 */ /* 0x000e24000021f000 */
[----:B0-----:R0:W-:Y:S01]  /*56b0*/  STG.E.U16 desc[UR36][R8.64], R3 ;  /* 0x0000000308007986 */ /* 0x0011e2000c101524 */
[----:B------:R-:W-:Y:S05]  /*56c0*/  BRA `(.L_x_426) ;  /* 0x0000000400907947 */ /* 0x000fea0003800000 */
.L_x_450:
[----:B-1--4-:R-:W-:Y:S01]  /*56d0*/  IMAD.U32 R5, R3, 0x10000, RZ ;  /* 0x0001000003057824 */ /* 0x012fe200078e00ff */
        /* <DEDUP_REMOVED lines=16> */
.L_x_453:
[----:B------:R-:W-:-:S04]  /*57e0*/  LOP3.LUT R3, R5, 0x80000000, RZ, 0xc0, !PT ;  /* 0x8000000005037812 */ /* 0x000fc800078ec0ff */
[----:B------:R-:W-:-:S04]  /*57f0*/  SHF.R.U32.HI R3, RZ, 0x18, R3 ;  /* 0x00000018ff037819 */ /* 0x000fc80000011603 */
[----:B------:R-:W-:-:S04]  /*5800*/  LOP3.LUT R0, R0, R3, RZ, 0xfc, !PT ;  /* 0x0000000300007212 */ /* 0x000fc800078efcff */
[----:B------:R-:W-:-:S07]  /*5810*/  PRMT R4, R0, 0x7610, R4 ;  /* 0x0000761000047816 */ /* 0x000fce0000000004 */
.L_x_452:
[----:B------:R-:W-:Y:S05]  /*5820*/  BSYNC B0 ;  /* 0x0000000000007941 */ /* 0x000fea0003800000 */
.L_x_451:
[----:B------:R0:W-:Y:S01]  /*5830*/  STG.E.U8 desc[UR36][R8.64], R4 ;  /* 0x0000000408007986 */ /* 0x0001e2000c101124 */
[----:B------:R-:W-:Y:S01]  /*5840*/  IMAD.MOV.U32 R25, RZ, RZ, R23 ;  /* 0x000000ffff197224 */ /* 0x000fe200078e0017 */
[----:B------:R-:W-:Y:S06]  /*5850*/  BRA `(.L_x_426) ;  /* 0x00000004002c7947 */ /* 0x000fec0003800000 */
.L_x_449:
        /* <DEDUP_REMOVED lines=17> */
.L_x_456:
[----:B------:R-:W-:-:S04]  /*5970*/  LOP3.LUT R3, R5, 0x80000000, RZ, 0xc0, !PT ;  /* 0x8000000005037812 */ /* 0x000fc800078ec0ff */
[----:B------:R-:W-:-:S04]  /*5980*/  SHF.R.U32.HI R3, RZ, 0x18, R3 ;  /* 0x00000018ff037819 */ /* 0x000fc80000011603 */
[----:B------:R-:W-:-:S04]  /*5990*/  LOP3.LUT R0, R0, R3, RZ, 0xfc, !PT ;  /* 0x0000000300007212 */ /* 0x000fc800078efcff */
[----:B------:R-:W-:-:S07]  /*59a0*/  PRMT R4, R0, 0x7610, R4 ;  /* 0x0000761000047816 */ /* 0x000fce0000000004 */
.L_x_455:
[----:B------:R-:W-:Y:S05]  /*59b0*/  BSYNC B0 ;  /* 0x0000000000007941 */ /* 0x000fea0003800000 */
.L_x_454:
[----:B------:R0:W-:Y:S01]  /*59c0*/  STG.E.U8 desc[UR36][R8.64], R4 ;  /* 0x0000000408007986 */ /* 0x0001e2000c101124 */
[----:B------:R-:W-:Y:S01]  /*59d0*/  IMAD.MOV.U32 R25, RZ, RZ, R23 ;  /* 0x000000ffff197224 */ /* 0x000fe200078e0017 */
[----:B------:R-:W-:Y:S06]  /*59e0*/  BRA `(.L_x_426) ;  /* 0x0000000000c87947 */ /* 0x000fec0003800000 */
.L_x_448:
[----:B------:R-:W-:-:S13]  /*59f0*/  ISETP.NE.AND P0, PT, R0, 0x1c, PT ;  /* 0x0000001c0000780c */ /* 0x000fda0003f05270 */
[----:B------:R-:W-:Y:S05]  /*5a00*/  @!P0 BRA `(.L_x_457) ;  /* 0x0000000000b08947 */ /* 0x000fea0003800000 */
[----:B------:R-:W-:-:S13]  /*5a10*/  ISETP.NE.AND P0, PT, R0, 0x1d, PT ;  /* 0x0000001d0000780c */ /* 0x000fda0003f05270 */
[----:B------:R-:W-:Y:S05]  /*5a20*/  @!P0 BRA `(.L_x_458) ;  /* 0x0000000000948947 */ /* 0x000fea0003800000 */
[----:B------:R-:W-:-:S13]  /*5a30*/  ISETP.NE.AND P0, PT, R0, 0x2c, PT ;  /* 0x0000002c0000780c */ /* 0x000fda0003f05270 */
[----:B------:R-:W-:Y:S05]  /*5a40*/  @P0 BRA `(.L_x_431) ;  /* 0x0000000000440947 */ /* 0x000fea0003800000 */
[----:B------:R-:W-:Y:S02]  /*5a50*/  IMAD.U32 R4, R3, 0x10000, RZ ;  /* 0x0001000003047824 */ /* 0x000fe400078e00ff */
[----:B------:R-:W-:-:S03]  /*5a60*/  IMAD.MOV.U32 R25, RZ, RZ, R23 ;  /* 0x000000ffff197224 */ /* 0x000fc600078e0017 */
[----:B-1--4-:R-:W-:-:S04]  /*5a70*/  SHF.R.U32.HI R5, RZ, 0x17, R4 ;  /* 0x00000017ff057819 */ /* 0x012fc80000011604 */
        /* <DEDUP_REMOVED lines=14> */
.L_x_431:
[----:B------:R-:W-:Y:S01]  /*5b60*/  MOV R14, 0x0 ;  /* 0x00000000000e7802 */ /* 0x000fe20000000f00 */
[----:B------:R-:W-:Y:S01]  /*5b70*/  ULDC.64 UR4, c[0x4][0x128] ;  /* 0x01004a0000047ab9 */ /* 0x000fe20000000a00 */
[----:B------:R-:W-:Y:S01]  /*5b80*/  ULDC.64 UR6, c[0x4][0x130] ;  /* 0x01004c0000067ab9 */ /* 0x000fe20000000a00 */
[----:B------:R-:W-:Y:S02]  /*5b90*/  IMAD.U32 R4, RZ, RZ, UR4 ;  /* 0x00000004ff047e24 */ /* 0x000fe4000f8e00ff */
[----:B-1--4-:R-:W-:Y:S01]  /*5ba0*/  IMAD.U32 R5, RZ, RZ, UR5 ;  /* 0x00000005ff057e24 */ /* 0x012fe2000f8e00ff */
        /* <DEDUP_REMOVED lines=10> */
[----:B0-2--5:R-:W-:Y:S05]  /*5c50*/  CALL.ABS.NOINC R14 ;  /* 0x000000000e007343 */ /* 0x025fea0003c00000 */
.L_x_459:
[----:B------:R-:W-:Y:S01]  /*5c60*/  IMAD.MOV.U32 R25, RZ, RZ, R23 ;  /* 0x000000ffff197224 */ /* 0x000fe200078e0017 */
[----:B------:R-:W-:Y:S06]  /*5c70*/  BRA `(.L_x_426) ;  /* 0x0000000000247947 */ /* 0x000fec0003800000 */
.L_x_458:
[----:B------:R-:W-:Y:S02]  /*5c80*/  IMAD.U32 R4, R3, 0x10000, RZ ;  /* 0x0001000003047824 */ /* 0x000fe400078e00ff */
[----:B------:R-:W-:-:S04]  /*5c90*/  IMAD.MOV.U32 R25, RZ, RZ, R23 ;  /* 0x000000ffff197224 */ /* 0x000fc800078e0017 */
[----:B-1--4-:R-:W0:Y:S02]  /*5ca0*/  F2I.U64.TRUNC R4, R4 ;  /* 0x0000000400047311 */ /* 0x012e24000020d800 */
[----:B0-----:R0:W-:Y:S01]  /*5cb0*/  STG.E.64 desc[UR36][R8.64], R4 ;  /* 0x0000000408007986 */ /* 0x0011e2000c101b24 */
[----:B------:R-:W-:Y:S05]  /*5cc0*/  BRA `(.L_x_426) ;  /* 0x0000000000107947 */ /* 0x000fea0003800000 */
.L_x_457:
[----:B------:R-:W-:Y:S02]  /*5cd0*/  IMAD.U32 R3, R3, 0x10000, RZ ;  /* 0x0001000003037824 */ /* 0x000fe400078e00ff */
[----:B------:R-:W-:-:S04]  /*5ce0*/  IMAD.MOV.U32 R25, RZ, RZ, R23 ;  /* 0x000000ffff197224 */ /* 0x000fc800078e0017 */
[----:B------:R-:W0:Y:S02]  /*5cf0*/  F2I.FTZ.U32.TRUNC.NTZ R3, R3 ;  /* 0x0000000300037305 */ /* 0x000e24000021f000 */
[----:B0-----:R0:W-:Y:S02]  /*5d00*/  STG.E desc[UR36][R8.64], R3 ;  /* 0x0000000308007986 */ /* 0x0011e4000c101924 */
.L_x_426:
[----:B------:R-:W-:Y:S05]  /*5d10*/  BSYNC B6 ;  /* 0x0000000000067941 */ /* 0x000fea0003800000 */
.L_x_425:
[----:B------:R-:W-:Y:S01]  /*5d20*/  ISETP.GE.AND P0, PT, R25, R16, PT ;  /* 0x000000101900720c */ /* 0x000fe20003f06270 */
[----:B------:R-:W-:-:S12]  /*5d30*/  BSSY B6, `(.L_x_460) ;  /* 0x00001fc000067945 */ /* 0x000fd80003800000 */
[----:B------:R-:W-:Y:S05]  /*5d40*/  @P0 BRA `(.L_x_461) ;  /* 0x0000001c00e80947 */ /* 0x000fea0003800000 */
[----:B0-----:R-:W0:Y:S01]  /*5d50*/  LDC.64 R8, c[0x0][0x218] ;  /* 0x00008600ff087b82 */ /* 0x001e220000000a00 */
[----:B------:R-:W-:Y:S01]  /*5d60*/  IMAD R0, R2, 0x200, R25 ;  /* 0x0000020002007824 */ /* 0x000fe200078e0219 */
[----:B---3--:R-:W-:Y:S01]  /*5d70*/  PRMT R4, R17, 0x9910, RZ ;  /* 0x0000991011047816 */ /* 0x008fe200000000ff */
        /* <DEDUP_REMOVED lines=15> */
[----:B--2--5:R-:W-:-:S04]  /*5e70*/  IMAD.U32 R22, R22, 0x10000, RZ ;  /* 0x0001000016167824 */ /* 0x024fc800078e00ff */
[----:B------:R-:W0:Y:S02]  /*5e80*/  F2I.FTZ.TRUNC.NTZ R3, R22 ;  /* 0x0000001600037305 */ /* 0x000e24000021f100 */
[----:B0-----:R0:W-:Y:S01]  /*5e90*/  STG.E.U8 desc[UR36][R8.64], R3 ;  /* 0x0000000308007986 */ /* 0x0011e2000c101124 */
[----:B------:R-:W-:Y:S05]  /*5ea0*/  BRA `(.L_x_467) ;  /* 0x0000000c00947947 */ /* 0x000fea0003800000 */
.L_x_465:
[----:B-12-45:R-:W-:-:S06]  /*5eb0*/  IMAD.U32 R5, R22, 0x10000, RZ ;  /* 0x0001000016057824 */ /* 0x036fcc00078e00ff */
[----:B------:R-:W0:Y:S02]  /*5ec0*/  F2I.S64.TRUNC R4, R5 ;  /* 0x0000000500047311 */ /* 0x000e24000020d900 */
[----:B0-----:R0:W-:Y:S01]  /*5ed0*/  STG.E.U8 desc[UR36][R8.64], R4 ;  /* 0x0000000408007986 */ /* 0x0011e2000c101124 */
[----:B------:R-:W-:Y:S05]  /*5ee0*/  BRA `(.L_x_467) ;  /* 0x0000000c00847947 */ /* 0x000fea0003800000 */
.L_x_464:
[----:B------:R-:W-:-:S13]  /*5ef0*/  ISETP.NE.AND P0, PT, R0, 0x2, PT ;  /* 0x000000020000780c */ /* 0x000fda0003f05270 */
[----:B------:R-:W-:Y:S05]  /*5f00*/  @!P0 BRA `(.L_x_468) ;  /* 0x0000000000308947 */ /* 0x000fea0003800000 */
[----:B------:R-:W-:-:S13]  /*5f10*/  ISETP.NE.AND P0, PT, R0, 0x3, PT ;  /* 0x000000030000780c */ /* 0x000fda0003f05270 */
[----:B------:R-:W-:Y:S05]  /*5f20*/  @!P0 BRA `(.L_x_469) ;  /* 0x0000000000188947 */ /* 0x000fea0003800000 */
[----:B------:R-:W-:-:S13]  /*5f30*/  ISETP.NE.AND P0, PT, R0, 0x4, PT ;  /* 0x000000040000780c */ /* 0x000fda0003f05270 */
[----:B------:R-:W-:Y:S05]  /*5f40*/  @P0 BRA `(.L_x_466) ;  /* 0x0000000c000c0947 */ /* 0x000fea0003800000 */
[----:B--2--5:R-:W-:-:S06]  /*5f50*/  IMAD.U32 R4, R22, 0x10000, RZ ;  /* 0x0001000016047824 */ /* 0x024fcc00078e00ff */
[----:B-1--4-:R-:W0:Y:S02]  /*5f60*/  F2I.S64.TRUNC R4, R4 ;  /* 0x0000000400047311 */ /* 0x012e24000020d900 */
[----:B0-----:R2:W-:Y:S01]  /*5f70*/  STG.E.64 desc[UR36][R8.64], R4 ;  /* 0x0000000408007986 */ /* 0x0015e2000c101b24 */
[----:B------:R-:W-:Y:S05]  /*5f80*/  BRA `(.L_x_467) ;  /* 0x0000000c005c7947 */ /* 0x000fea0003800000 */
.L_x_469:
[----:B--2--5:R-:W-:-:S04]  /*5f90*/  IMAD.U32 R22, R22, 0x10000, RZ ;  /* 0x0001000016167824 */ /* 0x024fc800078e00ff */
[----:B------:R-:W0:Y:S02]  /*5fa0*/  F2I.FTZ.TRUNC.NTZ R3, R22 ;  /* 0x0000001600037305 */ /* 0x000e24000021f100 */
[----:B0-----:R3:W-:Y:S01]  /*5fb0*/  STG.E desc[UR36][R8.64], R3 ;  /* 0x0000000308007986 */ /* 0x0017e2000c101924 */
[----:B------:R-:W-:Y:S05]  /*5fc0*/  BRA `(.L_x_467) ;  /* 0x0000000c004c7947 */ /* 0x000fea0003800000 */
.L_x_468:
[----:B--2--5:R-:W-:-:S04]  /*5fd0*/  IMAD.U32 R22, R22, 0x10000, RZ ;  /* 0x0001000016167824 */ /* 0x024fc800078e00ff */
[----:B------:R-:W0:Y:S02]  /*5fe0*/  F2I.FTZ.TRUNC.NTZ R3, R22 ;  /* 0x0000001600037305 */ /* 0x000e24000021f100 */
[----:B0-----:R0:W-:Y:S01]  /*5ff0*/  STG.E.U16 desc[UR36][R8.64], R3 ;  /* 0x0000000308007986 */ /* 0x0011e2000c101524 */
[----:B------:R-:W-:Y:S05]  /*6000*/  BRA `(.L_x_467) ;  /* 0x0000000c003c7947 */ /* 0x000fea0003800000 */
.L_x_463:
[----:B------:R-:W-:-:S13]  /*6010*/  ISETP.GT.AND P0, PT, R0, 0x6, PT ;  /* 0x000000060000780c */ /* 0x000fda0003f04270 */
[----:B------:R-:W-:Y:S05]  /*6020*/  @P0 BRA `(.L_x_470) ;  /* 0x00000000002c0947 */ /* 0x000fea0003800000 */
[----:B------:R-:W-:-:S13]  /*6030*/  ISETP.NE.AND P0, PT, R0, 0x5, PT ;  /* 0x000000050000780c */ /* 0x000fda0003f05270 */
[----:B------:R-:W-:Y:S05]  /*6040*/  @!P0 BRA `(.L_x_471) ;  /* 0x0000000000148947 */ /* 0x000fea0003800000 */
[----:B------:R-:W-:-:S13]  /*6050*/  ISETP.NE.AND P0, PT, R0, 0x6, PT ;  /* 0x000000060000780c */ /* 0x000fda0003f05270 */
[----:B------:R-:W-:Y:S05]  /*6060*/  @P0 BRA `(.L_x_466) ;  /* 0x0000000800c40947 */ /* 0x000fea0003800000 */
[----:B--2--5:R-:W-:-:S05]  /*6070*/  IMAD.U32 R3, R22, 0x10000, RZ ;  /* 0x0001000016037824 */ /* 0x024fca00078e00ff */
[----:B------:R0:W-:Y:S01]  /*6080*/  STG.E desc[UR36][R8.64], R3 ;  /* 0x0000000308007986 */ /* 0x0001e2000c101924 */
[----:B------:R-:W-:Y:S05]  /*6090*/  BRA `(.L_x_467) ;  /* 0x0000000c00187947 */ /* 0x000fea0003800000 */
.L_x_471:
[----:B--2--5:R-:W-:-:S05]  /*60a0*/  IMAD.U32 R0, R22, 0x10000, RZ ;  /* 0x0001000016007824 */ /* 0x024fca00078e00ff */
[----:B------:R-:W-:-:S05]  /*60b0*/  F2FP.F16.F32.PACK_AB R0, RZ, R0 ;  /* 0x00000000ff00723e */ /* 0x000fca00000000ff */
[----:B------:R0:W-:Y:S01]  /*60c0*/  STG.E.U16 desc[UR36][R8.64], R0 ;  /* 0x0000000008007986 */ /* 0x0001e2000c101524 */
[----:B------:R-:W-:Y:S05]  /*60d0*/  BRA `(.L_x_467) ;  /* 0x0000000c00087947 */ /* 0x000fea0003800000 */
.L_x_470:
[----:B------:R-:W-:-:S13]  /*60e0*/  ISETP.NE.AND P0, PT, R0, 0x7, PT ;  /* 0x000000070000780c */ /* 0x000fda0003f05270 */
[----:B------:R-:W-:Y:S05]  /*60f0*/  @!P0 BRA `(.L_x_472) ;  /* 0x0000000000348947 */ /* 0x000fea0003800000 */
[----:B------:R-:W-:-:S13]  /*6100*/  ISETP.NE.AND P0, PT, R0, 0x8, PT ;  /* 0x000000080000780c */ /* 0x000fda0003f05270 */
[----:B------:R-:W-:Y:S05]  /*6110*/  @!P0 BRA `(.L_x_473) ;  /* 0x0000000000188947 */ /* 0x000fea0003800000 */
[----:B------:R-:W-:-:S13]  /*6120*/  ISETP.NE.AND P0, PT, R0, 0x9, PT ;  /* 0x000000090000780c */ /* 0x000fda0003f05270 */
[----:B------:R-:W-:Y:S05]  /*6130*/  @P0 BRA `(.L_x_466) ;  /* 0x0000000800900947 */ /* 0x000fea0003800000 */
[----:B--2--5:R-:W-:Y:S02]  /*6140*/  IMAD.U32 R22, R22, 0x10000, RZ ;  /* 0x0001000016167824 */ /* 0x024fe400078e00ff */
[----:B------:R-:W-:-:S05]  /*6150*/  IMAD.MOV.U32 R23, RZ, RZ, RZ ;  /* 0x000000ffff177224 */ /* 0x000fca00078e00ff */
[----:B------:R0:W-:Y:S01]  /*6160*/  STG.E.64 desc[UR36][R8.64], R22 ;  /* 0x0000001608007986 */ /* 0x0001e2000c101b24 */
[----:B------:R-:W-:Y:S05]  /*6170*/  BRA `(.L_x_467) ;  /* 0x0000000800e07947 */ /* 0x000fea0003800000 */
.L_x_473:
[----:B--2--5:R-:W-:-:S05]  /*6180*/  IMAD.U32 R22, R22, 0x10000, RZ ;  /* 0x0001000016167824 */ /* 0x024fca00078e00ff */
[----:B------:R-:W-:-:S04]  /*6190*/  F2FP.F16.F32.PACK_AB R3, RZ, R22 ;  /* 0x00000016ff03723e */ /* 0x000fc800000000ff */
[----:B------:R-:W-:-:S05]  /*61a0*/  PRMT R3, R3, 0x5410, RZ ;  /* 0x0000541003037816 */ /* 0x000fca00000000ff */
[----:B------:R0:W-:Y:S01]  /*61b0*/  STG.E desc[UR36][R8.64], R3 ;  /* 0x0000000308007986 */ /* 0x0001e2000c101924 */
[----:B------:R-:W-:Y:S05]  /*61c0*/  BRA `(.L_x_467) ;  /* 0x0000000800cc7947 */ /* 0x000fea0003800000 */
.L_x_472:
[----:B--2--5:R-:W-:-:S04]  /*61d0*/  IMAD.U32 R4, R22, 0x10000, RZ ;  /* 0x0001000016047824 */ /* 0x024fc800078e00ff */
[----:B------:R-:W-:-:S06]  /*61e0*/  FMUL.FTZ R4, R4, 1 ;  /* 0x3f80000004047820 */ /* 0x000fcc0000410000 */
[----:B-1--4-:R-:W0:Y:S02]  /*61f0*/  F2F.F64.F32 R4, R4 ;  /* 0x0000000400047310 */ /* 0x012e240000201800 */
[----:B0-----:R0:W-:Y:S01]  /*6200*/  STG.E.64 desc[UR36][R8.64], R4 ;  /* 0x0000000408007986 */ /* 0x0011e2000c101b24 */
[----:B------:R-:W-:Y:S05]  /*6210*/  BRA `(.L_x_467) ;  /* 0x0000000800b87947 */ /* 0x000fea0003800000 */
.L_x_462:
        /* <DEDUP_REMOVED lines=8> */
[----:B--2--5:R-:W-:-:S05]  /*62a0*/  IMAD.U32 R22, R22, 0x10000, RZ ;  /* 0x0001000016167824 */ /* 0x024fca00078e00ff */
[----:B------:R-:W-:-:S04]  /*62b0*/  FSETP.NEU.FTZ.AND P0, PT, R22, RZ, PT ;  /* 0x000000ff1600720b */ /* 0x000fc80003f1d000 */
[----:B------:R-:W-:-:S05]  /*62c0*/  SEL R3, RZ, 0x1, !P0 ;  /* 0x00000001ff037807 */ /* 0x000fca0004000000 */
[----:B------:R0:W-:Y:S01]  /*62d0*/  STG.E.U8 desc[UR36][R8.64], R3 ;  /* 0x0000000308007986 */ /* 0x0001e2000c101124 */
[----:B------:R-:W-:Y:S05]  /*62e0*/  BRA `(.L_x_467) ;  /* 0x0000000800847947 */ /* 0x000fea0003800000 */
.L_x_476:
[----:B--2--5:R-:W-:Y:S01]  /*62f0*/  IMAD.U32 R22, R22, 0x10000, RZ ;  /* 0x0001000016167824 */ /* 0x024fe200078e00ff */
[----:B------:R-:W-:-:S03]  /*6300*/  CS2R R6, SRZ ;  /* 0x0000000000067805 */ /* 0x000fc6000001ff00 */
[----:B------:R-:W-:-:S06]  /*6310*/  FMUL.FTZ R4, R22, 1 ;  /* 0x3f80000016047820 */ /* 0x000fcc0000410000 */
[----:B-1--4-:R-:W0:Y:S02]  /*6320*/  F2F.F64.F32 R4, R4 ;  /* 0x0000000400047310 */ /* 0x012e240000201800 */
[----:B0-----:R0:W-:Y:S01]  /*6330*/  STG.E.128 desc[UR36][R8.64], R4 ;  /* 0x0000000408007986 */ /* 0x0011e2000c101d24 */
[----:B------:R-:W-:Y:S05]  /*6340*/  BRA `(.L_x_467) ;  /* 0x00000008006c7947 */ /* 0x000fea0003800000 */
.L_x_475:
[----:B------:R-:W-:-:S13]  /*6350*/  ISETP.NE.AND P0, PT, R0, 0xf, PT ;  /* 0x0000000f0000780c */ /* 0x000fda0003f05270 */
[----:B------:R-:W-:Y:S05]  /*6360*/  @!P0 BRA `(.L_x_477) ;  /* 0x0000000000b48947 */ /* 0x000fea0003800000 */
[----:B------:R-:W-:-:S13]  /*6370*/  ISETP.NE.AND P0, PT, R0, 0x17, PT ;  /* 0x000000170000780c */ /* 0x000fda0003f05270 */
[----:B------:R-:W-:Y:S05]  /*6380*/  @!P0 BRA `(.L_x_478) ;  /* 0x0000000000548947 */ /* 0x000fea0003800000 */
[----:B------:R-:W-:-:S13]  /*6390*/  ISETP.NE.AND P0, PT, R0, 0x18, PT ;  /* 0x000000180000780c */ /* 0x000fda0003f05270 */
[----:B------:R-:W-:Y:S05]  /*63a0*/  @P0 BRA `(.L_x_466) ;  /* 0x0000000400f40947 */ /* 0x000fea0003800000 */
[----:B--2--5:R-:W-:Y:S01]  /*63b0*/  IMAD.U32 R7, R22, 0x10000, RZ ;  /* 0x0001000016077824 */ /* 0x024fe200078e00ff */
        /* <DEDUP_REMOVED lines=14> */
.L_x_480:
[----:B------:R-:W-:Y:S05]  /*64a0*/  BSYNC B0 ;  /* 0x0000000000007941 */ /* 0x000fea0003800000 */
.L_x_479:
[----:B------:R-:W-:-:S05]  /*64b0*/  LOP3.LUT R5, R0, R5, RZ, 0xfc, !PT ;  /* 0x0000000500057212 */ /* 0x000fca00078efcff */
[----:B------:R0:W-:Y:S01]  /*64c0*/  STG.E.U8 desc[UR36][R8.64], R5 ;  /* 0x0000000508007986 */ /* 0x0001e2000c101124 */
[----:B------:R-:W-:Y:S05]  /*64d0*/  BRA `(.L_x_467) ;  /* 0x0000000800087947 */ /* 0x000fea0003800000 */
.L_x_478:
[----:B-12-45:R-:W-:Y:S01]  /*64e0*/  IMAD.U32 R5, R22, 0x10000, RZ ;  /* 0x0001000016057824 */ /* 0x036fe200078e00ff */
        /* <DEDUP_REMOVED lines=12> */
.L_x_482:
[----:B------:R-:W-:Y:S01]  /*65b0*/  IMAD.MOV.U32 R0, RZ, RZ, 0x7f ;  /* 0x0000007fff007424 */ /* 0x000fe200078e00ff */
[----:B------:R-:W-:-:S04]  /*65c0*/  ISETP.GT.U32.AND P0, PT, R3, 0x7f800000, PT ;  /* 0x7f8000000300780c */ /* 0x000fc80003f04070 */
[----:B------:R-:W-:-:S09]  /*65d0*/  SEL R0, R0, 0x7c, P0 ;  /* 0x0000007c00007807 */ /* 0x000fd20000000000 */
.L_x_483:
[----:B------:R-:W-:Y:S05]  /*65e0*/  BSYNC B0 ;  /* 0x0000000000007941 */ /* 0x000fea0003800000 */
.L_x_481:
[----:B------:R-:W-:-:S04]  /*65f0*/  LOP3.LUT R3, R5, 0x80000000, RZ, 0xc0, !PT ;  /* 0x8000000005037812 */ /* 0x000fc800078ec0ff */
[----:B------:R-:W-:-:S04]  /*6600*/  SHF.R.U32.HI R3, RZ, 0x18, R3 ;  /* 0x00000018ff037819 */ /* 0x000fc80000011603 */
[----:B------:R-:W-:-:S05]  /*6610*/  LOP3.LUT R3, R0, R3, RZ, 0xfc, !PT ;  /* 0x0000000300037212 */ /* 0x000fca00078efcff */
[----:B------:R0:W-:Y:S01]  /*6620*/  STG.E.U8 desc[UR36][R8.64], R3 ;  /* 0x0000000308007986 */ /* 0x0001e2000c101124 */
[----:B------:R-:W-:Y:S05]  /*6630*/  BRA `(.L_x_467) ;  /* 0x0000000400b07947 */ /* 0x000fea0003800000 */
.L_x_477:
[----:B--2--5:R0:W-:Y:S01]  /*6640*/  STG.E.U16 desc[UR36][R8.64], R22 ;  /* 0x0000001608007986 */ /* 0x0241e2000c101524 */
[----:B------:R-:W-:Y:S05]  /*6650*/  BRA `(.L_x_467) ;  /* 0x0000000400a87947 */ /* 0x000fea0003800000 */
.L_x_474:
        /* <DEDUP_REMOVED lines=8> */
[----:B--2--5:R-:W-:-:S06]  /*66e0*/  IMAD.U32 R3, R22, 0x10000, RZ ;  /* 0x0001000016037824 */ /* 0x024fcc00078e00ff */
[----:B------:R-:W0:Y:S02]  /*66f0*/  F2I.FTZ.U32.TRUNC.NTZ R3, R3 ;  /* 0x0000000300037305 */ /* 0x000e24000021f000 */
[----:B0-----:R0:W-:Y:S01]  /*6700*/  STG.E.U16 desc[UR36][R8.64], R3 ;  /* 0x0000000308007986 */ /* 0x0011e2000c101524 */
[----:B------:R-:W-:Y:S05]  /*6710*/  BRA `(.L_x_467) ;  /* 0x0000000400787947 */ /* 0x000fea0003800000 */
.L_x_486:
[----:B-12-45:R-:W-:Y:S01]  /*6720*/  IMAD.U32 R5, R22, 0x10000, RZ ;  /* 0x0001000016057824 */ /* 0x036fe200078e00ff */
        /* <DEDUP_REMOVED lines=16> */
.L_x_489:
[----:B------:R-:W-:-:S04]  /*6830*/  LOP3.LUT R3, R5, 0x80000000, RZ, 0xc0, !PT ;  /* 0x8000000005037812 */ /* 0x000fc800078ec0ff */
[----:B------:R-:W-:-:S04]  /*6840*/  SHF.R.U32.HI R3, RZ, 0x18, R3 ;  /* 0x00000018ff037819 */ /* 0x000fc80000011603 */
[----:B------:R-:W-:-:S04]  /*6850*/  LOP3.LUT R0, R0, R3, RZ, 0xfc, !PT ;  /* 0x0000000300007212 */ /* 0x000fc800078efcff */
[----:B------:R-:W-:-:S07]  /*6860*/  PRMT R4, R0, 0x7610, R4 ;  /* 0x0000761000047816 */ /* 0x000fce0000000004 */
.L_x_488:
[----:B------:R-:W-:Y:S05]  /*6870*/  BSYNC B0 ;  /* 0x0000000000007941 */ /* 0x000fea0003800000 */
.L_x_487:
[----:B------:R0:W-:Y:S01]  /*6880*/  STG.E.U8 desc[UR36][R8.64], R4 ;  /* 0x0000000408007986 */ /* 0x0001e2000c101124 */
[----:B------:R-:W-:Y:S05]  /*6890*/  BRA `(.L_x_467) ;  /* 0x0000000400187947 */ /* 0x000fea0003800000 */
.L_x_485:
        /* <DEDUP_REMOVED lines=17> */
.L_x_492:
[----:B------:R-:W-:-:S04]  /*69b0*/  LOP3.LUT R3, R5, 0x80000000, RZ, 0xc0, !PT ;  /* 0x8000000005037812 */ /* 0x000fc800078ec0ff */
[----:B------:R-:W-:-:S04]  /*69c0*/  SHF.R.U32.HI R3, RZ, 0x18, R3 ;  /* 0x00000018ff037819 */ /* 0x000fc80000011603 */
[----:B------:R-:W-:-:S04]  /*69d0*/  LOP3.LUT R0, R0, R3, RZ, 0xfc, !PT ;  /* 0x0000000300007212 */ /* 0x000fc800078efcff */
[----:B------:R-:W-:-:S07]  /*69e0*/  PRMT R4, R0, 0x7610, R4 ;  /* 0x0000761000047816 */ /* 0x000fce0000000004 */
.L_x_491:
[----:B------:R-:W-:Y:S05]  /*69f0*/  BSYNC B0 ;  /* 0x0000000000007941 */ /* 0x000fea0003800000 */
.L_x_490:
[----:B------:R0:W-:Y:S01]  /*6a00*/  STG.E.U8 desc[UR36][R8.64], R4 ;  /* 0x0000000408007986 */ /* 0x0001e2000c101124 */
[----:B------:R-:W-:Y:S05]  /*6a10*/  BRA `(.L_x_467) ;  /* 0x0000000000b87947 */ /* 0x000fea0003800000 */
.L_x_484:
[----:B------:R-:W-:-:S13]  /*6a20*/  ISETP.NE.AND P0, PT, R0, 0x1c, PT ;  /* 0x0000001c0000780c */ /* 0x000fda0003f05270 */
[----:B------:R-:W-:Y:S05]  /*6a30*/  @!P0 BRA `(.L_x_493) ;  /* 0x0000000000a48947 */ /* 0x000fea0003800000 */
[----:B------:R-:W-:-:S13]  /*6a40*/  ISETP.NE.AND P0, PT, R0, 0x1d, PT ;  /* 0x0000001d0000780c */ /* 0x000fda0003f05270 */
[----:B------:R-:W-:Y:S05]  /*6a50*/  @!P0 BRA `(.L_x_494) ;  /* 0x00000000008c8947 */ /* 0x000fea0003800000 */
[----:B------:R-:W-:-:S13]  /*6a60*/  ISETP.NE.AND P0, PT, R0, 0x2c, PT ;  /* 0x0000002c0000780c */ /* 0x000fda0003f05270 */
[----:B------:R-:W-:Y:S05]  /*6a70*/  @P0 BRA `(.L_x_466) ;  /* 0x0000000000400947 */ /* 0x000fea0003800000 */
[----:B--2--5:R-:W-:-:S05]  /*6a80*/  IMAD.U32 R22, R22, 0x10000, RZ ;  /* 0x0001000016167824 */ /* 0x024fca00078e00ff */
        /* <DEDUP_REMOVED lines=15> */
.L_x_466:
        /* <DEDUP_REMOVED lines=16> */
.L_x_495:
[----:B------:R-:W-:Y:S05]  /*6c80*/  BRA `(.L_x_467) ;  /* 0x00000000001c7947 */ /* 0x000fea0003800000 */
.L_x_494:
[----:B--2--5:R-:W-:-:S06]  /*6c90*/  IMAD.U32 R4, R22, 0x10000, RZ ;  /* 0x0001000016047824 */ /* 0x024fcc00078e00ff */
[----:B-1--4-:R-:W0:Y:S02]  /*6ca0*/  F2I.U64.TRUNC R4, R4 ;  /* 0x0000000400047311 */ /* 0x012e24000020d800 */
[----:B0-----:R0:W-:Y:S01]  /*6cb0*/  STG.E.64 desc[UR36][R8.64], R4 ;  /* 0x0000000408007986 */ /* 0x0011e2000c101b24 */
[----:B------:R-:W-:Y:S05]  /*6cc0*/  BRA `(.L_x_467) ;  /* 0x00000000000c7947 */ /* 0x000fea0003800000 */
.L_x_493:
[----:B--2--5:R-:W-:-:S04]  /*6cd0*/  IMAD.U32 R22, R22, 0x10000, RZ ;  /* 0x0001000016167824 */ /* 0x024fc800078e00ff */
[----:B------:R-:W0:Y:S02]  /*6ce0*/  F2I.FTZ.U32.TRUNC.NTZ R3, R22 ;  /* 0x0000001600037305 */ /* 0x000e24000021f000 */
[----:B0-----:R0:W-:Y:S02]  /*6cf0*/  STG.E desc[UR36][R8.64], R3 ;  /* 0x0000000308007986 */ /* 0x0011e4000c101924 */
.L_x_467:
[----:B------:R-:W-:-:S05]  /*6d00*/  VIADD R25, R25, 0x80 ;  /* 0x0000008019197836 */ /* 0x000fca0000000000 */
[----:B------:R-:W-:-:S13]  /*6d10*/  ISETP.GE.AND P0, PT, R25, R16, PT ;  /* 0x000000101900720c */ /* 0x000fda0003f06270 */
[----:B------:R-:W-:Y:S05]  /*6d20*/  @P0 BRA `(.L_x_461) ;  /* 0x0000000c00f00947 */ /* 0x000fea0003800000 */
[----:B0-23--:R-:W0:Y:S01]  /*6d30*/  LDC.64 R8, c[0x0][0x218] ;  /* 0x00008600ff087b82 */ /* 0x00de220000000a00 */
        /* <DEDUP_REMOVED lines=17> */
[----:B-1----:R-:W-:-:S04]  /*6e50*/  IMAD.U32 R18, R18, 0x10000, RZ ;  /* 0x0001000012127824 */ /* 0x002fc800078e00ff */
[----:B------:R-:W0:Y:S02]  /*6e60*/  F2I.FTZ.TRUNC.NTZ R3, R18 ;  /* 0x0000001200037305 */ /* 0x000e24000021f100 */
[----:B0-----:R0:W-:Y:S01]  /*6e70*/  STG.E.U8 desc[UR36][R8.64], R3 ;  /* 0x0000000308007986 */ /* 0x0011e2000c101124 */
[----:B------:R-:W-:Y:S05]  /*6e80*/  BRA `(.L_x_501) ;  /* 0x0000000c00947947 */ /* 0x000fea0003800000 */
.L_x_499:
[----:B-1--4-:R-:W-:-:S06]  /*6e90*/  IMAD.U32 R5, R18, 0x10000, RZ ;  /* 0x0001000012057824 */ /* 0x012fcc00078e00ff */
[----:B------:R-:W0:Y:S02]  /*6ea0*/  F2I.S64.TRUNC R4, R5 ;  /* 0x0000000500047311 */ /* 0x000e24000020d900 */
[----:B0-----:R0:W-:Y:S01]  /*6eb0*/  STG.E.U8 desc[UR36][R8.64], R4 ;  /* 0x0000000408007986 */ /* 0x0011e2000c101124 */
[----:B------:R-:W-:Y:S05]  /*6ec0*/  BRA `(.L_x_501) ;  /* 0x0000000c00847947 */ /* 0x000fea0003800000 */
.L_x_498:
[----:B------:R-:W-:-:S13]  /*6ed0*/  ISETP.NE.AND P0, PT, R0, 0x2, PT ;  /* 0x000000020000780c */ /* 0x000fda0003f05270 */
[----:B------:R-:W-:Y:S05]  /*6ee0*/  @!P0 BRA `(.L_x_502) ;  /* 0x0000000000308947 */ /* 0x000fea0003800000 */
[----:B------:R-:W-:-:S13]  /*6ef0*/  ISETP.NE.AND P0, PT, R0, 0x3, PT ;  /* 0x000000030000780c */ /* 0x000fda0003f05270 */
[----:B------:R-:W-:Y:S05]  /*6f00*/  @!P0 BRA `(.L_x_503) ;  /* 0x0000000000188947 */ /* 0x000fea0003800000 */
[----:B------:R-:W-:-:S13]  /*6f10*/  ISETP.NE.AND P0, PT, R0, 0x4, PT ;  /* 0x000000040000780c */ /* 0x000fda0003f05270 */
[----:B------:R-:W-:Y:S05]  /*6f20*/  @P0 BRA `(.L_x_500) ;  /* 0x0000000c000c0947 */ /* 0x000fea0003800000 */
[----:B-1----:R-:W-:-:S06]  /*6f30*/  IMAD.U32 R4, R18, 0x10000, RZ ;  /* 0x0001000012047824 */ /* 0x002fcc00078e00ff */
[----:B----4-:R-:W0:Y:S02]  /*6f40*/  F2I.S64.TRUNC R4, R4 ;  /* 0x0000000400047311 */ /* 0x010e24000020d900 */
[----:B0-----:R0:W-:Y:S01]  /*6f50*/  STG.E.64 desc[UR36][R8.64], R4 ;  /* 0x0000000408007986 */ /* 0x0011e2000c101b24 */
[----:B------:R-:W-:Y:S05]  /*6f60*/  BRA `(.L_x_501) ;  /* 0x0000000c005c7947 */ /* 0x000fea0003800000 */
.L_x_503:
[----:B-1----:R-:W-:-:S04]  /*6f70*/  IMAD.U32 R18, R18, 0x10000, RZ ;  /* 0x0001000012127824 */ /* 0x002fc800078e00ff */
[----:B------:R-:W0:Y:S02]  /*6f80*/  F2I.FTZ.TRUNC.NTZ R3, R18 ;  /* 0x0000001200037305 */ /* 0x000e24000021f100 */
[----:B0-----:R0:W-:Y:S01]  /*6f90*/  STG.E desc[UR36][R8.64], R3 ;  /* 0x0000000308007986 */ /* 0x0011e2000c101924 */
[----:B------:R-:W-:Y:S05]  /*6fa0*/  BRA `(.L_x_501) ;  /* 0x0000000c004c7947 */ /* 0x000fea0003800000 */
.L_x_502:
[----:B-1----:R-:W-:-:S04]  /*6fb0*/  IMAD.U32 R18, R18, 0x10000, RZ ;  /* 0x0001000012127824 */ /* 0x002fc800078e00ff */
[----:B------:R-:W0:Y:S02]  /*6fc0*/  F2I.FTZ.TRUNC.NTZ R3, R18 ;  /* 0x0000001200037305 */ /* 0x000e24000021f100 */
[----:B0-----:R0:W-:Y:S01]  /*6fd0*/  STG.E.U16 desc[UR36][R8.64], R3 ;  /* 0x0000000308007986 */ /* 0x0011e2000c101524 */
[----:B------:R-:W-:Y:S05]  /*6fe0*/  BRA `(.L_x_501) ;  /* 0x0000000c003c7947 */ /* 0x000fea0003800000 */
.L_x_497:
[----:B------:R-:W-:-:S13]  /*6ff0*/  ISETP.GT.AND P0, PT, R0, 0x6, PT ;  /* 0x000000060000780c */ /* 0x000fda0003f04270 */
[----:B------:R-:W-:Y:S05]  /*7000*/  @P0 BRA `(.L_x_504) ;  /* 0x00000000002c0947 */ /* 0x000fea0003800000 */
[----:B------:R-:W-:-:S13]  /*7010*/  ISETP.NE.AND P0, PT, R0, 0x5, PT ;  /* 0x000000050000780c */ /* 0x000fda0003f05270 */
[----:B------:R-:W-:Y:S05]  /*7020*/  @!P0 BRA `(.L_x_505) ;  /* 0x0000000000148947 */ /* 0x000fea0003800000 */
[----:B------:R-:W-:-:S13]  /*7030*/  ISETP.NE.AND P0, PT, R0, 0x6, PT ;  /* 0x000000060000780c */ /* 0x000fda0003f05270 */
[----:B------:R-:W-:Y:S05]  /*7040*/  @P0 BRA `(.L_x_500) ;  /* 0x0000000800c40947 */ /* 0x000fea0003800000 */
[----:B-1----:R-:W-:-:S05]  /*7050*/  IMAD.U32 R3, R18, 0x10000, RZ ;  /* 0x0001000012037824 */ /* 0x002fca00078e00ff */
[----:B------:R0:W-:Y:S01]  /*7060*/  STG.E desc[UR36][R8.64], R3 ;  /* 0x0000000308007986 */ /* 0x0001e2000c101924 */
[----:B------:R-:W-:Y:S05]  /*7070*/  BRA `(.L_x_501) ;  /* 0x0000000c00187947 */ /* 0x000fea0003800000 */
.L_x_505:
[----:B-1----:R-:W-:-:S05]  /*7080*/  IMAD.U32 R0, R18, 0x10000, RZ ;  /* 0x0001000012007824 */ /* 0x002fca00078e00ff */
[----:B------:R-:W-:-:S05]  /*7090*/  F2FP.F16.F32.PACK_AB R0, RZ, R0 ;  /* 0x00000000ff00723e */ /* 0x000fca00000000ff */
[----:B------:R0:W-:Y:S01]  /*70a0*/  STG.E.U16 desc[UR36][R8.64], R0 ;  /* 0x0000000008007986 */ /* 0x0001e2000c101524 */
[----:B------:R-:W-:Y:S05]  /*70b0*/  BRA `(.L_x_501) ;  /* 0x0000000c00087947 */ /* 0x000fea0003800000 */
.L_x_504:
[----:B------:R-:W-:-:S13]  /*70c0*/  ISETP.NE.AND P0, PT, R0, 0x7, PT ;  /* 0x000000070000780c */ /* 0x000fda0003f05270 */
[----:B------:R-:W-:Y:S05]  /*70d0*/  @!P0 BRA `(.L_x_506) ;  /* 0x0000000000348947 */ /* 0x000fea0003800000 */
[----:B------:R-:W-:-:S13]  /*70e0*/  ISETP.NE.AND P0, PT, R0, 0x8, PT ;  /* 0x000000080000780c */ /* 0x000fda0003f05270 */
[----:B------:R-:W-:Y:S05]  /*70f0*/  @!P0 BRA `(.L_x_507) ;  /* 0x0000000000188947 */ /* 0x000fea0003800000 */
[----:B------:R-:W-:-:S13]  /*7100*/  ISETP.NE.AND P0, PT, R0, 0x9, PT ;  /* 0x000000090000780c */ /* 0x000fda0003f05270 */
[----:B------:R-:W-:Y:S05]  /*7110*/  @P0 BRA `(.L_x_500) ;  /* 0x0000000800900947 */ /* 0x000fea0003800000 */
[----:B-1----:R-:W-:Y:S02]  /*7120*/  IMAD.U32 R4, R18, 0x10000, RZ ;  /* 0x0001000012047824 */ /* 0x002fe400078e00ff */
[----:B----4-:R-:W-:-:S05]  /*7130*/  IMAD.MOV.U32 R5, RZ, RZ, RZ ;  /* 0x000000ffff057224 */ /* 0x010fca00078e00ff */
[----:B------:R0:W-:Y:S01]  /*7140*/  STG.E.64 desc[UR36][R8.64], R4 ;  /* 0x0000000408007986 */ /* 0x0001e2000c101b24 */
[----:B------:R-:W-:Y:S05]  /*7150*/  BRA `(.L_x_501) ;  /* 0x0000000800e07947 */ /* 0x000fea0003800000 */
.L_x_507:
[----:B-1----:R-:W-:-:S05]  /*7160*/  IMAD.U32 R18, R18, 0x10000, RZ ;  /* 0x0001000012127824 */ /* 0x002fca00078e00ff */
[----:B------:R-:W-:-:S04]  /*7170*/  F2FP.F16.F32.PACK_AB R3, RZ, R18 ;  /* 0x00000012ff03723e */ /* 0x000fc800000000ff */
[----:B------:R-:W-:-:S05]  /*7180*/  PRMT R3, R3, 0x5410, RZ ;  /* 0x0000541003037816 */ /* 0x000fca00000000ff */
[----:B------:R0:W-:Y:S01]  /*7190*/  STG.E desc[UR36][R8.64], R3 ;  /* 0x0000000308007986 */ /* 0x0001e2000c101924 */
[----:B------:R-:W-:Y:S05]  /*71a0*/  BRA `(.L_x_501) ;  /* 0x0000000800cc7947 */ /* 0x000fea0003800000 */
.L_x_506:
[----:B-1----:R-:W-:-:S04]  /*71b0*/  IMAD.U32 R4, R18, 0x10000, RZ ;  /* 0x0001000012047824 */ /* 0x002fc800078e00ff */
[----:B------:R-:W-:-:S06]  /*71c0*/  FMUL.FTZ R4, R4, 1 ;  /* 0x3f80000004047820 */ /* 0x000fcc0000410000 */
[----:B----4-:R-:W0:Y:S02]  /*71d0*/  F2F.F64.F32 R4, R4 ;  /* 0x0000000400047310 */ /* 0x010e240000201800 */
[----:B0-----:R0:W-:Y:S01]  /*71e0*/  STG.E.64 desc[UR36][R8.64], R4 ;  /* 0x0000000408007986 */ /* 0x0011e2000c101b24 */
[----:B------:R-:W-:Y:S05]  /*71f0*/  BRA `(.L_x_501) ;  /* 0x0000000800b87947 */ /* 0x000fea0003800000 */
.L_x_496:
        /* <DEDUP_REMOVED lines=8> */
[----:B-1----:R-:W-:-:S05]  /*7280*/  IMAD.U32 R18, R18, 0x10000, RZ ;  /* 0x0001000012127824 */ /* 0x002fca00078e00ff */
[----:B------:R-:W-:-:S04]  /*7290*/  FSETP.NEU.FTZ.AND P0, PT, R18, RZ, PT ;  /* 0x000000ff1200720b */ /* 0x000fc80003f1d000 */
[----:B------:R-:W-:-:S05]  /*72a0*/  SEL R3, RZ, 0x1, !P0 ;  /* 0x00000001ff037807 */ /* 0x000fca0004000000 */
[----:B------:R0:W-:Y:S01]  /*72b0*/  STG.E.U8 desc[UR36][R8.64], R3 ;  /* 0x0000000308007986 */ /* 0x0001e2000c101124 */
[----:B------:R-:W-:Y:S05]  /*72c0*/  BRA `(.L_x_501) ;  /* 0x0000000800847947 */ /* 0x000fea0003800000 */
.L_x_510:
[----:B-1----:R-:W-:Y:S01]  /*72d0*/  IMAD.U32 R18, R18, 0x10000, RZ ;  /* 0x0001000012127824 */ /* 0x002fe200078e00ff */
[----:B------:R-:W-:-:S03]  /*72e0*/  CS2R R6, SRZ ;  /* 0x0000000000067805 */ /* 0x000fc6000001ff00 */
[----:B------:R-:W-:-:S06]  /*72f0*/  FMUL.FTZ R4, R18, 1 ;  /* 0x3f80000012047820 */ /* 0x000fcc0000410000 */
[----:B----4-:R-:W0:Y:S02]  /*7300*/  F2F.F64.F32 R4, R4 ;  /* 0x0000000400047310 */ /* 0x010e240000201800 */
[----:B0-----:R0:W-:Y:S01]  /*7310*/  STG.E.128 desc[UR36][R8.64], R4 ;  /* 0x0000000408007986 */ /* 0x0011e2000c101d24 */
[----:B------:R-:W-:Y:S05]  /*7320*/  BRA `(.L_x_501) ;  /* 0x00000008006c7947 */ /* 0x000fea0003800000 */
.L_x_509:
[----:B------:R-:W-:-:S13]  /*7330*/  ISETP.NE.AND P0, PT, R0, 0xf, PT ;  /* 0x0000000f0000780c */ /* 0x000fda0003f05270 */
[----:B------:R-:W-:Y:S05]  /*7340*/  @!P0 BRA `(.L_x_511) ;  /* 0x0000000000b48947 */ /* 0x000fea0003800000 */
[----:B------:R-:W-:-:S13]  /*7350*/  ISETP.NE.AND P0, PT, R0, 0x17, PT ;  /* 0x000000170000780c */ /* 0x000fda0003f05270 */
[----:B------:R-:W-:Y:S05]  /*7360*/  @!P0 BRA `(.L_x_512) ;  /* 0x0000000000548947 */ /* 0x000fea0003800000 */
[----:B------:R-:W-:-:S13]  /*7370*/  ISETP.NE.AND P0, PT, R0, 0x18, PT ;  /* 0x000000180000780c */ /* 0x000fda0003f05270 */
[----:B------:R-:W-:Y:S05]  /*7380*/  @P0 BRA `(.L_x_500) ;  /* 0x0000000400f40947 */ /* 0x000fea0003800000 */
[----:B-1----:R-:W-:Y:S01]  /*7390*/  IMAD.U32 R7, R18, 0x10000, RZ ;  /* 0x0001000012077824 */ /* 0x002fe200078e00ff */
[----:B------:R-:W-:Y:S04]  /*73a0*/  BSSY B0, `(.L_x_513) ;  /* 0x000000e000007945 */ /* 0x000fe80003800000 */
[C---:B------:R-:W-:Y:S02]  /*73b0*/  LOP3.LUT R3, R7.reuse, 0x7fffffff, RZ, 0xc0, !PT ;  /* 0x7fffffff07037812 */ /* 0x040fe400078ec0ff */
[----:B------:R-:W-:Y:S02]  /*73c0*/  LOP3.LUT R0, R7, 0x80000000, RZ, 0xc0, !PT ;  /* 0x8000000007007812 */ /* 0x000fe400078ec0ff */
[----:B------:R-:W-:Y:S02]  /*73d0*/  ISETP.GT.U32.AND P0, PT, R3, 0x43efffff, PT ;  /* 0x43efffff0300780c */ /* 0x000fe40003f04070 */
[----:B----4-:R-:W-:Y:S01]  /*73e0*/  SHF.R.U32.HI R5, RZ, 0x18, R0 ;  /* 0x00000018ff057819 */ /* 0x010fe20000011600 */
        /* <DEDUP_REMOVED lines=9> */
.L_x_514:
[----:B------:R-:W-:Y:S05]  /*7480*/  BSYNC B0 ;  /* 0x0000000000007941 */ /* 0x000fea0003800000 */
.L_x_513:
[----:B------:R-:W-:-:S05]  /*7490*/  LOP3.LUT R5, R0, R5, RZ, 0xfc, !PT ;  /* 0x0000000500057212 */ /* 0x000fca00078efcff */
[----:B------:R0:W-:Y:S01]  /*74a0*/  STG.E.U8 desc[UR36][R8.64], R5 ;  /* 0x0000000508007986 */ /* 0x0001e2000c101124 */
[----:B------:R-:W-:Y:S05]  /*74b0*/  BRA `(.L_x_501) ;  /* 0x0000000800087947 */ /* 0x000fea0003800000 */
.L_x_512:
        /* <DEDUP_REMOVED lines=13> */
.L_x_516:
[----:B------:R-:W-:Y:S01]  /*7590*/  IMAD.MOV.U32 R0, RZ, RZ, 0x7f ;  /* 0x0000007fff007424 */ /* 0x000fe200078e00ff */
[----:B------:R-:W-:-:S04]  /*75a0*/  ISETP.GT.U32.AND P0, PT, R3, 0x7f800000, PT ;  /* 0x7f8000000300780c */ /* 0x000fc80003f04070 */
[----:B------:R-:W-:-:S09]  /*75b0*/  SEL R0, R0, 0x7c, P0 ;  /* 0x0000007c00007807 */ /* 0x000fd20000000000 */
.L_x_517:
[----:B------:R-:W-:Y:S05]  /*75c0*/  BSYNC B0 ;  /* 0x0000000000007941 */ /* 0x000fea0003800000 */
.L_x_515:
[----:B------:R-:W-:-:S04]  /*75d0*/  LOP3.LUT R3, R5, 0x80000000, RZ, 0xc0, !PT ;  /* 0x8000000005037812 */ /* 0x000fc800078ec0ff */
[----:B------:R-:W-:-:S04]  /*75e0*/  SHF.R.U32.HI R3, RZ, 0x18, R3 ;  /* 0x00000018ff037819 */ /* 0x000fc80000011603 */
[----:B------:R-:W-:-:S05]  /*75f0*/  LOP3.LUT R3, R0, R3, RZ, 0xfc, !PT ;  /* 0x0000000300037212 */ /* 0x000fca00078efcff */
[----:B------:R0:W-:Y:S01]  /*7600*/  STG.E.U8 desc[UR36][R8.64], R3 ;  /* 0x0000000308007986 */ /* 0x0001e2000c101124 */
[----:B------:R-:W-:Y:S05]  /*7610*/  BRA `(.L_x_501) ;  /* 0x0000000400b07947 */ /* 0x000fea0003800000 */
.L_x_511:
[----:B-1----:R0:W-:Y:S01]  /*7620*/  STG.E.U16 desc[UR36][R8.64], R18 ;  /* 0x0000001208007986 */ /* 0x0021e2000c101524 */
[----:B------:R-:W-:Y:S05]  /*7630*/  BRA `(.L_x_501) ;  /* 0x0000000400a87947 */ /* 0x000fea0003800000 */
.L_x_508:
        /* <DEDUP_REMOVED lines=8> */
[----:B-1----:R-:W-:-:S06]  /*76c0*/  IMAD.U32 R3, R18, 0x10000, RZ ;  /* 0x0001000012037824 */ /* 0x002fcc00078e00ff */
[----:B------:R-:W0:Y:S02]  /*76d0*/  F2I.FTZ.U32.TRUNC.NTZ R3, R3 ;  /* 0x0000000300037305 */ /* 0x000e24000021f000 */
[----:B0-----:R0:W-:Y:S01]  /*76e0*/  STG.E.U16 desc[UR36][R8.64], R3 ;  /* 0x0000000308007986 */ /* 0x0011e2000c101524 */
[----:B------:R-:W-:Y:S05]  /*76f0*/  BRA `(.L_x_501) ;  /* 0x0000000400787947 */ /* 0x000fea0003800000 */
.L_x_520:
        /* <DEDUP_REMOVED lines=17> */
.L_x_523:
[----:B------:R-:W-:-:S04]  /*7810*/  LOP3.LUT R3, R5, 0x80000000, RZ, 0xc0, !PT ;  /* 0x8000000005037812 */ /* 0x000fc800078ec0ff */
[----:B------:R-:W-:-:S04]  /*7820*/  SHF.R.U32.HI R3, RZ, 0x18, R3 ;  /* 0x00000018ff037819 */ /* 0x000fc80000011603 */
[----:B------:R-:W-:-:S04]  /*7830*/  LOP3.LUT R0, R0, R3, RZ, 0xfc, !PT ;  /* 0x0000000300007212 */ /* 0x000fc800078efcff */
[----:B------:R-:W-:-:S07]  /*7840*/  PRMT R4, R0, 0x7610, R4 ;  /* 0x0000761000047816 */ /* 0x000fce0000000004 */
.L_x_522:
[----:B------:R-:W-:Y:S05]  /*7850*/  BSYNC B0 ;  /* 0x0000000000007941 */ /* 0x000fea0003800000 */
.L_x_521:
[----:B------:R3:W-:Y:S01]  /*7860*/  STG.E.U8 desc[UR36][R8.64], R4 ;  /* 0x0000000408007986 */ /* 0x0007e2000c101124 */
[----:B------:R-:W-:Y:S05]  /*7870*/  BRA `(.L_x_501) ;  /* 0x0000000400187947 */ /* 0x000fea0003800000 */
.L_x_519:
        /* <DEDUP_REMOVED lines=17> */
.L_x_526:
[----:B------:R-:W-:-:S04]  /*7990*/  LOP3.LUT R3, R5, 0x80000000, RZ, 0xc0, !PT ;  /* 0x8000000005037812 */ /* 0x000fc800078ec0ff */
[----:B------:R-:W-:-:S04]  /*79a0*/  SHF.R.U32.HI R3, RZ, 0x18, R3 ;  /* 0x00000018ff037819 */ /* 0x000fc80000011603 */
[----:B------:R-:W-:-:S04]  /*79b0*/  LOP3.LUT R0, R0, R3, RZ, 0xfc, !PT ;  /* 0x0000000300007212 */ /* 0x000fc800078efcff */
[----:B------:R-:W-:-:S07]  /*79c0*/  PRMT R4, R0, 0x7610, R4 ;  /* 0x0000761000047816 */ /* 0x000fce0000000004 */
.L_x_525:
[----:B------:R-:W-:Y:S05]  /*79d0*/  BSYNC B0 ;  /* 0x0000000000007941 */ /* 0x000fea0003800000 */
.L_x_524:
[----:B------:R0:W-:Y:S01]  /*79e0*/  STG.E.U8 desc[UR36][R8.64], R4 ;  /* 0x0000000408007986 */ /* 0x0001e2000c101124 */
[----:B------:R-:W-:Y:S05]  /*79f0*/  BRA `(.L_x_501) ;  /* 0x0000000000b87947 */ /* 0x000fea0003800000 */
.L_x_518:
[----:B------:R-:W-:-:S13]  /*7a00*/  ISETP.NE.AND P0, PT, R0, 0x1c, PT ;  /* 0x0000001c0000780c */ /* 0x000fda0003f05270 */
[----:B------:R-:W-:Y:S05]  /*7a10*/  @!P0 BRA `(.L_x_527) ;  /* 0x0000000000a48947 */ /* 0x000fea0003800000 */
[----:B------:R-:W-:-:S13]  /*7a20*/  ISETP.NE.AND P0, PT, R0, 0x1d, PT ;  /* 0x0000001d0000780c */ /* 0x000fda0003f05270 */
[----:B------:R-:W-:Y:S05]  /*7a30*/  @!P0 BRA `(.L_x_528) ;  /* 0x00000000008c8947 */ /* 0x000fea0003800000 */
[----:B------:R-:W-:-:S13]  /*7a40*/  ISETP.NE.AND P0, PT, R0, 0x2c, PT ;  /* 0x0000002c0000780c */ /* 0x000fda0003f05270 */
[----:B------:R-:W-:Y:S05]  /*7a50*/  @P0 BRA `(.L_x_500) ;  /* 0x0000000000400947 */ /* 0x000fea0003800000 */
[----:B-1----:R-:W-:-:S05]  /*7a60*/  IMAD.U32 R18, R18, 0x10000, RZ ;  /* 0x0001000012127824 */ /* 0x002fca00078e00ff */
        /* <DEDUP_REMOVED lines=15> */
.L_x_500:
        /* <DEDUP_REMOVED lines=16> */
.L_x_529:
[----:B------:R-:W-:Y:S05]  /*7c60*/  BRA `(.L_x_501) ;  /* 0x00000000001c7947 */ /* 0x000fea0003800000 */
.L_x_528:
[----:B-1----:R-:W-:-:S06]  /*7c70*/  IMAD.U32 R4, R18, 0x10000, RZ ;  /* 0x0001000012047824 */ /* 0x002fcc00078e00ff */
[----:B----4-:R-:W0:Y:S02]  /*7c80*/  F2I.U64.TRUNC R4, R4 ;  /* 0x0000000400047311 */ /* 0x010e24000020d800 */
[----:B0-----:R1:W-:Y:S01]  /*7c90*/  STG.E.64 desc[UR36][R8.64], R4 ;  /* 0x0000000408007986 */ /* 0x0013e2000c101b24 */
[----:B------:R-:W-:Y:S05]  /*7ca0*/  BRA `(.L_x_501) ;  /* 0x00000000000c7947 */ /* 0x000fea0003800000 */
.L_x_527:
[----:B-1----:R-:W-:-:S04]  /*7cb0*/  IMAD.U32 R18, R18, 0x10000, RZ ;  /* 0x0001000012127824 */ /* 0x002fc800078e00ff */
[----:B------:R-:W0:Y:S02]  /*7cc0*/  F2I.FTZ.U32.TRUNC.NTZ R3, R18 ;  /* 0x0000001200037305 */ /* 0x000e24000021f000 */
[----:B0-----:R2:W-:Y:S02]  /*7cd0*/  STG.E desc[UR36][R8.64], R3 ;  /* 0x0000000308007986 */ /* 0x0015e4000c101924 */
.L_x_501:
[----:B------:R-:W-:-:S07]  /*7ce0*/  VIADD R25, R25, 0x80 ;  /* 0x0000008019197836 */ /* 0x000fce0000000000 */
.L_x_461:
[----:B------:R-:W-:Y:S05]  /*7cf0*/  BSYNC B6 ;  /* 0x0000000000067941 */ /* 0x000fea0003800000 */
.L_x_460:
[----:B------:R-:W-:-:S13]  /*7d00*/  ISETP.GE.AND P0, PT, R25, R16, PT ;  /* 0x000000101900720c */ /* 0x000fda0003f06270 */
[----:B------:R-:W-:Y:S05]  /*7d10*/  @P0 EXIT ;  /* 0x000000000000094d */ /* 0x000fea0003800000 */
[----:B01234-:R-:W0:Y:S01]  /*7d20*/  LDC.64 R4, c[0x0][0x218] ;  /* 0x00008600ff047b82 */ /* 0x01fe220000000a00 */
        /* <DEDUP_REMOVED lines=16> */
[----:B-----5:R-:W-:-:S06]  /*7e30*/  IMAD.U32 R19, R19, 0x10000, RZ ;  /* 0x0001000013137824 */ /* 0x020fcc00078e00ff */
[----:B------:R-:W0:Y:S02]  /*7e40*/  F2I.FTZ.TRUNC.NTZ R19, R19 ;  /* 0x0000001300137305 */ /* 0x000e24000021f100 */
[----:B0-----:R-:W-:Y:S01]  /*7e50*/  STG.E.U8 desc[UR36][R2.64], R19 ;  /* 0x0000001302007986 */ /* 0x001fe2000c101124 */
[----:B------:R-:W-:Y:S05]  /*7e60*/  EXIT ;  /* 0x000000000000794d */ /* 0x000fea0003800000 */
.L_x_533:
[----:B-----5:R-:W-:-:S06]  /*7e70*/  IMAD.U32 R5, R19, 0x10000, RZ ;  /* 0x0001000013057824 */ /* 0x020fcc00078e00ff */
[----:B------:R-:W0:Y:S02]  /*7e80*/  F2I.S64.TRUNC R4, R5 ;  /* 0x0000000500047311 */ /* 0x000e24000020d900 */
[----:B0-----:R-:W-:Y:S01]  /*7e90*/  STG.E.U8 desc[UR36][R2.64], R4 ;  /* 0x0000000402007986 */ /* 0x001fe2000c101124 */
[----:B------:R-:W-:Y:S05]  /*7ea0*/  EXIT ;  /* 0x000000000000794d */ /* 0x000fea0003800000 */
.L_x_532:
[----:B------:R-:W-:-:S13]  /*7eb0*/  ISETP.NE.AND P0, PT, R0, 0x2, PT ;  /* 0x000000020000780c */ /* 0x000fda0003f05270 */
[----:B------:R-:W-:Y:S05]  /*7ec0*/  @!P0 BRA `(.L_x_535) ;  /* 0x0000000000308947 */ /* 0x000fea0003800000 */
[----:B------:R-:W-:-:S13]  /*7ed0*/  ISETP.NE.AND P0, PT, R0, 0x3, PT ;  /* 0x000000030000780c */ /* 0x000fda0003f05270 */
[----:B------:R-:W-:Y:S05]  /*7ee0*/  @!P0 BRA `(.L_x_536) ;  /* 0x0000000000188947 */ /* 0x000fea0003800000 */
[----:B------:R-:W-:-:S13]  /*7ef0*/  ISETP.NE.AND P0, PT, R0, 0x4, PT ;  /* 0x000000040000780c */ /* 0x000fda0003f05270 */
[----:B------:R-:W-:Y:S05]  /*7f00*/  @P0 BRA `(.L_x_534) ;  /* 0x0000000c000c0947 */ /* 0x000fea0003800000 */
[----:B-----5:R-:W-:-:S06]  /*7f10*/  IMAD.U32 R4, R19, 0x10000, RZ ;  /* 0x0001000013047824 */ /* 0x020fcc00078e00ff */
[----:B------:R-:W0:Y:S02]  /*7f20*/  F2I.S64.TRUNC R4, R4 ;  /* 0x0000000400047311 */ /* 0x000e24000020d900 */
[----:B0-----:R-:W-:Y:S01]  /*7f30*/  STG.E.64 desc[UR36][R2.64], R4 ;  /* 0x0000000402007986 */ /* 0x001fe2000c101b24 */
[----:B------:R-:W-:Y:S05]  /*7f40*/  EXIT ;  /* 0x000000000000794d */ /* 0x000fea0003800000 */
.L_x_536:
[----:B-----5:R-:W-:-:S06]  /*7f50*/  IMAD.U32 R19, R19, 0x10000, RZ ;  /* 0x0001000013137824 */ /* 0x020fcc00078e00ff */
[----:B------:R-:W0:Y:S02]  /*7f60*/  F2I.FTZ.TRUNC.NTZ R19, R19 ;  /* 0x0000001300137305 */ /* 0x000e24000021f100 */
[----:B0-----:R-:W-:Y:S01]  /*7f70*/  STG.E desc[UR36][R2.64], R19 ;  /* 0x0000001302007986 */ /* 0x001fe2000c101924 */
[----:B------:R-:W-:Y:S05]  /*7f80*/  EXIT ;  /* 0x000000000000794d */ /* 0x000fea0003800000 */
.L_x_535:
[----:B-----5:R-:W-:-:S06]  /*7f90*/  IMAD.U32 R19, R19, 0x10000, RZ ;  /* 0x0001000013137824 */ /* 0x020fcc00078e00ff */
[----:B------:R-:W0:Y:S02]  /*7fa0*/  F2I.FTZ.TRUNC.NTZ R19, R19 ;  /* 0x0000001300137305 */ /* 0x000e24000021f100 */
[----:B0-----:R-:W-:Y:S01]  /*7fb0*/  STG.E.U16 desc[UR36][R2.64], R19 ;  /* 0x0000001302007986 */ /* 0x001fe2000c101524 */
[----:B------:R-:W-:Y:S05]  /*7fc0*/  EXIT ;  /* 0x000000000000794d */ /* 0x000fea0003800000 */
.L_x_531:
[----:B------:R-:W-:-:S13]  /*7fd0*/  ISETP.GT.AND P0, PT, R0, 0x6, PT ;  /* 0x000000060000780c */ /* 0x000fda0003f04270 */
[----:B------:R-:W-:Y:S05]  /*7fe0*/  @P0 BRA `(.L_x_537) ;  /* 0x00000000002c0947 */ /* 0x000fea0003800000 */
[----:B------:R-:W-:-:S13]  /*7ff0*/  ISETP.NE.AND P0, PT, R0, 0x5, PT ;  /* 0x000000050000780c */ /* 0x000fda0003f05270 */
[----:B------:R-:W-:Y:S05]  /*8000*/  @!P0 BRA `(.L_x_538) ;  /* 0x0000000000148947 */ /* 0x000fea0003800000 */
[----:B------:R-:W-:-:S13]  /*8010*/  ISETP.NE.AND P0, PT, R0, 0x6, PT ;  /* 0x000000060000780c */ /* 0x000fda0003f05270 */
[----:B------:R-:W-:Y:S05]  /*8020*/  @P0 BRA `(.L_x_534) ;  /* 0x0000000800c40947 */ /* 0x000fea0003800000 */
[----:B-----5:R-:W-:-:S05]  /*8030*/  IMAD.U32 R19, R19, 0x10000, RZ ;  /* 0x0001000013137824 */ /* 0x020fca00078e00ff */
[----:B------:R-:W-:Y:S01]  /*8040*/  STG.E desc[UR36][R2.64], R19 ;  /* 0x0000001302007986 */ /* 0x000fe2000c101924 */
[----:B------:R-:W-:Y:S05]  /*8050*/  EXIT ;  /* 0x000000000000794d */ /* 0x000fea0003800000 */
.L_x_538:
[----:B-----5:R-:W-:-:S05]  /*8060*/  IMAD.U32 R0, R19, 0x10000, RZ ;  /* 0x0001000013007824 */ /* 0x020fca00078e00ff */
[----:B------:R-:W-:-:S05]  /*8070*/  F2FP.F16.F32.PACK_AB R0, RZ, R0 ;  /* 0x00000000ff00723e */ /* 0x000fca00000000ff */
[----:B------:R-:W-:Y:S01]  /*8080*/  STG.E.U16 desc[UR36][R2.64], R0 ;  /* 0x0000000002007986 */ /* 0x000fe2000c101524 */
[----:B------:R-:W-:Y:S05]  /*8090*/  EXIT ;  /* 0x000000000000794d */ /* 0x000fea0003800000 */
.L_x_537:
[----:B------:R-:W-:-:S13]  /*80a0*/  ISETP.NE.AND P0, PT, R0, 0x7, PT ;  /* 0x000000070000780c */ /* 0x000fda0003f05270 */
[----:B------:R-:W-:Y:S05]  /*80b0*/  @!P0 BRA `(.L_x_539) ;  /* 0x0000000000348947 */ /* 0x000fea0003800000 */
[----:B------:R-:W-:-:S13]  /*80c0*/  ISETP.NE.AND P0, PT, R0, 0x8, PT ;  /* 0x000000080000780c */ /* 0x000fda0003f05270 */
[----:B------:R-:W-:Y:S05]  /*80d0*/  @!P0 BRA `(.L_x_540) ;  /* 0x0000000000188947 */ /* 0x000fea0003800000 */
[----:B------:R-:W-:-:S13]  /*80e0*/  ISETP.NE.AND P0, PT, R0, 0x9, PT ;  /* 0x000000090000780c */ /* 0x000fda0003f05270 */
[----:B------:R-:W-:Y:S05]  /*80f0*/  @P0 BRA `(.L_x_534) ;  /* 0x0000000800900947 */ /* 0x000fea0003800000 */
[----:B-----5:R-:W-:Y:S02]  /*8100*/  IMAD.U32 R4, R19, 0x10000, RZ ;  /* 0x0001000013047824 */ /* 0x020fe400078e00ff */
[----:B------:R-:W-:-:S05]  /*8110*/  IMAD.MOV.U32 R5, RZ, RZ, RZ ;  /* 0x000000ffff057224 */ /* 0x000fca00078e00ff */
[----:B------:R-:W-:Y:S01]  /*8120*/  STG.E.64 desc[UR36][R2.64], R4 ;  /* 0x0000000402007986 */ /* 0x000fe2000c101b24 */
[----:B------:R-:W-:Y:S05]  /*8130*/  EXIT ;  /* 0x000000000000794d */ /* 0x000fea0003800000 */
.L_x_540:
[----:B-----5:R-:W-:-:S05]  /*8140*/  IMAD.U32 R19, R19, 0x10000, RZ ;  /* 0x0001000013137824 */ /* 0x020fca00078e00ff */
[----:B------:R-:W-:-:S04]  /*8150*/  F2FP.F16.F32.PACK_AB R5, RZ, R19 ;  /* 0x00000013ff05723e */ /* 0x000fc800000000ff */
[----:B------:R-:W-:-:S05]  /*8160*/  PRMT R5, R5, 0x5410, RZ ;  /* 0x0000541005057816 */ /* 0x000fca00000000ff */
[----:B------:R-:W-:Y:S01]  /*8170*/  STG.E desc[UR36][R2.64], R5 ;  /* 0x0000000502007986 */ /* 0x000fe2000c101924 */
[----:B------:R-:W-:Y:S05]  /*8180*/  EXIT ;  /* 0x000000000000794d */ /* 0x000fea0003800000 */
.L_x_539:
[----:B-----5:R-:W-:-:S04]  /*8190*/  IMAD.U32 R4, R19, 0x10000, RZ ;  /* 0x0001000013047824 */ /* 0x020fc800078e00ff */
[----:B------:R-:W-:-:S06]  /*81a0*/  FMUL.FTZ R4, R4, 1 ;  /* 0x3f80000004047820 */ /* 0x000fcc0000410000 */
[----:B------:R-:W0:Y:S02]  /*81b0*/  F2F.F64.F32 R4, R4 ;  /* 0x0000000400047310 */ /* 0x000e240000201800 */
[----:B0-----:R-:W-:Y:S01]  /*81c0*/  STG.E.64 desc[UR36][R2.64], R4 ;  /* 0x0000000402007986 */ /* 0x001fe2000c101b24 */
[----:B------:R-:W-:Y:S05]  /*81d0*/  EXIT ;  /* 0x000000000000794d */ /* 0x000fea0003800000 */
.L_x_530:
        /* <DEDUP_REMOVED lines=8> */
[----:B-----5:R-:W-:-:S05]  /*8260*/  IMAD.U32 R19, R19, 0x10000, RZ ;  /* 0x0001000013137824 */ /* 0x020fca00078e00ff */
[----:B------:R-:W-:-:S04]  /*8270*/  FSETP.NEU.FTZ.AND P0, PT, R19, RZ, PT ;  /* 0x000000ff1300720b */ /* 0x000fc80003f1d000 */
[----:B------:R-:W-:-:S05]  /*8280*/  SEL R5, RZ, 0x1, !P0 ;  /* 0x00000001ff057807 */ /* 0x000fca0004000000 */
[----:B------:R-:W-:Y:S01]  /*8290*/  STG.E.U8 desc[UR36][R2.64], R5 ;  /* 0x0000000502007986 */ /* 0x000fe2000c101124 */
[----:B------:R-:W-:Y:S05]  /*82a0*/  EXIT ;  /* 0x000000000000794d */ /* 0x000fea0003800000 */
.L_x_543:
[----:B-----5:R-:W-:Y:S01]  /*82b0*/  IMAD.U32 R19, R19, 0x10000, RZ ;  /* 0x0001000013137824 */ /* 0x020fe200078e00ff */
[----:B------:R-:W-:-:S03]  /*82c0*/  CS2R R6, SRZ ;  /* 0x0000000000067805 */ /* 0x000fc6000001ff00 */
[----:B------:R-:W-:-:S06]  /*82d0*/  FMUL.FTZ R4, R19, 1 ;  /* 0x3f80000013047820 */ /* 0x000fcc0000410000 */
[----:B------:R-:W0:Y:S02]  /*82e0*/  F2F.F64.F32 R4, R4 ;  /* 0x0000000400047310 */ /* 0x000e240000201800 */
[----:B0-----:R-:W-:Y:S01]  /*82f0*/  STG.E.128 desc[UR36][R2.64], R4 ;  /* 0x0000000402007986 */ /* 0x001fe2000c101d24 */
[----:B------:R-:W-:Y:S05]  /*8300*/  EXIT ;  /* 0x000000000000794d */ /* 0x000fea0003800000 */
.L_x_542:
[----:B------:R-:W-:-:S13]  /*8310*/  ISETP.NE.AND P0, PT, R0, 0xf, PT ;  /* 0x0000000f0000780c */ /* 0x000fda0003f05270 */
[----:B------:R-:W-:Y:S05]  /*8320*/  @!P0 BRA `(.L_x_544) ;  /* 0x0000000000b48947 */ /* 0x000fea0003800000 */
[----:B------:R-:W-:-:S13]  /*8330*/  ISETP.NE.AND P0, PT, R0, 0x17, PT ;  /* 0x000000170000780c */ /* 0x000fda0003f05270 */
[----:B------:R-:W-:Y:S05]  /*8340*/  @!P0 BRA `(.L_x_545) ;  /* 0x0000000000548947 */ /* 0x000fea0003800000 */
[----:B------:R-:W-:-:S13]  /*8350*/  ISETP.NE.AND P0, PT, R0, 0x18, PT ;  /* 0x000000180000780c */ /* 0x000fda0003f05270 */
[----:B------:R-:W-:Y:S05]  /*8360*/  @P0 BRA `(.L_x_534) ;  /* 0x0000000400f40947 */ /* 0x000fea0003800000 */
[----:B-----5:R-:W-:Y:S01]  /*8370*/  IMAD.U32 R19, R19, 0x10000, RZ ;  /* 0x0001000013137824 */ /* 0x020fe200078e00ff */
        /* <DEDUP_REMOVED lines=14> */
.L_x_547:
[----:B------:R-:W-:Y:S05]  /*8460*/  BSYNC B0 ;  /* 0x0000000000007941 */ /* 0x000fea0003800000 */
.L_x_546:
[----:B------:R-:W-:-:S05]  /*8470*/  LOP3.LUT R5, R0, R5, RZ, 0xfc, !PT ;  /* 0x0000000500057212 */ /* 0x000fca00078efcff */
[----:B------:R-:W-:Y:S01]  /*8480*/  STG.E.U8 desc[UR36][R2.64], R5 ;  /* 0x0000000502007986 */ /* 0x000fe2000c101124 */
[----:B------:R-:W-:Y:S05]  /*8490*/  EXIT ;  /* 0x000000000000794d */ /* 0x000fea0003800000 */
.L_x_545:
[----:B-----5:R-:W-:Y:S01]  /*84a0*/  IMAD.U32 R19, R19, 0x10000, RZ ;  /* 0x0001000013137824 */ /* 0x020fe200078e00ff */
        /* <DEDUP_REMOVED lines=12> */
.L_x_549:
[----:B------:R-:W-:Y:S01]  /*8570*/  IMAD.MOV.U32 R0, RZ, RZ, 0x7f ;  /* 0x0000007fff007424 */ /* 0x000fe200078e00ff */
[----:B------:R-:W-:-:S04]  /*8580*/  ISETP.GT.U32.AND P0, PT, R4, 0x7f800000, PT ;  /* 0x7f8000000400780c */ /* 0x000fc80003f04070 */
[----:B------:R-:W-:-:S09]  /*8590*/  SEL R0, R0, 0x7c, P0 ;  /* 0x0000007c00007807 */ /* 0x000fd20000000000 */
.L_x_550:
[----:B------:R-:W-:Y:S05]  /*85a0*/  BSYNC B0 ;  /* 0x0000000000007941 */ /* 0x000fea0003800000 */
.L_x_548:
[----:B------:R-:W-:-:S04]  /*85b0*/  LOP3.LUT R4, R19, 0x80000000, RZ, 0xc0, !PT ;  /* 0x8000000013047812 */ /* 0x000fc800078ec0ff */
[----:B------:R-:W-:-:S04]  /*85c0*/  SHF.R.U32.HI R5, RZ, 0x18, R4 ;  /* 0x00000018ff057819 */ /* 0x000fc80000011604 */
[----:B------:R-:W-:-:S05]  /*85d0*/  LOP3.LUT R5, R0, R5, RZ, 0xfc, !PT ;  /* 0x0000000500057212 */ /* 0x000fca00078efcff */
[----:B------:R-:W-:Y:S01]  /*85e0*/  STG.E.U8 desc[UR36][R2.64], R5 ;  /* 0x0000000502007986 */ /* 0x000fe2000c101124 */
[----:B------:R-:W-:Y:S05]  /*85f0*/  EXIT ;  /* 0x000000000000794d */ /* 0x000fea0003800000 */
.L_x_544:
[----:B-----5:R-:W-:Y:S01]  /*8600*/  STG.E.U16 desc[UR36][R2.64], R19 ;  /* 0x0000001302007986 */ /* 0x020fe2000c101524 */
[----:B------:R-:W-:Y:S05]  /*8610*/  EXIT ;  /* 0x000000000000794d */ /* 0x000fea0003800000 */
.L_x_541:
        /* <DEDUP_REMOVED lines=8> */
[----:B-----5:R-:W-:-:S06]  /*86a0*/  IMAD.U32 R5, R19, 0x10000, RZ ;  /* 0x0001000013057824 */ /* 0x020fcc00078e00ff */
[----:B------:R-:W0:Y:S02]  /*86b0*/  F2I.FTZ.U32.TRUNC.NTZ R5, R5 ;  /* 0x0000000500057305 */ /* 0x000e24000021f000 */
[----:B0-----:R-:W-:Y:S01]  /*86c0*/  STG.E.U16 desc[UR36][R2.64], R5 ;  /* 0x0000000502007986 */ /* 0x001fe2000c101524 */
[----:B------:R-:W-:Y:S05]  /*86d0*/  EXIT ;  /* 0x000000000000794d */ /* 0x000fea0003800000 */
.L_x_553:
[----:B-----5:R-:W-:Y:S01]  /*86e0*/  IMAD.U32 R19, R19, 0x10000, RZ ;  /* 0x0001000013137824 */ /* 0x020fe200078e00ff */
        /* <DEDUP_REMOVED lines=12> */
[----:B------:R-:W-:-:S05]  /*87b0*/  FADD.FTZ R0, R5, 8192 ;  /* 0x4600000005007421 */ /* 0x000fca0000010000 */
[----:B------:R-:W-:Y:S02]  /*87c0*/  LOP3.LUT P0, R4, R0, 0xff, RZ, 0xc0, !PT ;  /* 0x000000ff00047812 */ /* 0x000fe4000780c0ff */
[----:B------:R-:W-:-:S11]  /*87d0*/  PRMT R0, RZ, 0x7610, R0 ;  /* 0x00007610ff007816 */ /* 0x000fd60000000000 */
[----:B------:R-:W-:Y:S05]  /*87e0*/  @!P0 BRA `(.L_x_555) ;  /* 0x0000000000108947 */ /* 0x000fea0003800000 */
.L_x_556:
[----:B------:R-:W-:-:S04]  /*87f0*/  LOP3.LUT R0, R19, 0x80000000, RZ, 0xc0, !PT ;  /* 0x8000000013007812 */ /* 0x000fc800078ec0ff */
[----:B------:R-:W-:-:S04]  /*8800*/  SHF.R.U32.HI R5, RZ, 0x18, R0 ;  /* 0x00000018ff057819 */ /* 0x000fc80000011600 */
[----:B------:R-:W-:-:S04]  /*8810*/  LOP3.LUT R4, R4, R5, RZ, 0xfc, !PT ;  /* 0x0000000504047212 */ /* 0x000fc800078efcff */
[----:B------:R-:W-:-:S07]  /*8820*/  PRMT R0, R4, 0x7610, R0 ;  /* 0x0000761004007816 */ /* 0x000fce0000000000 */
.L_x_555:
[----:B------:R-:W-:Y:S05]  /*8830*/  BSYNC B0 ;  /* 0x0000000000007941 */ /* 0x000fea0003800000 */
.L_x_554:
[----:B------:R-:W-:Y:S01]  /*8840*/  STG.E.U8 desc[UR36][R2.64], R0 ;  /* 0x0000000002007986 */ /* 0x000fe2000c101124 */
[----:B------:R-:W-:Y:S05]  /*8850*/  EXIT ;  /* 0x000000000000794d */ /* 0x000fea0003800000 */
.L_x_552:
        /* <DEDUP_REMOVED lines=17> */
.L_x_559:
[----:B------:R-:W-:-:S04]  /*8970*/  LOP3.LUT R0, R19, 0x80000000, RZ, 0xc0, !PT ;  /* 0x8000000013007812 */ /* 0x000fc800078ec0ff */
[----:B------:R-:W-:-:S04]  /*8980*/  SHF.R.U32.HI R5, RZ, 0x18, R0 ;  /* 0x00000018ff057819 */ /* 0x000fc80000011600 */
[----:B------:R-:W-:-:S04]  /*8990*/  LOP3.LUT R4, R4, R5, RZ, 0xfc, !PT ;  /* 0x0000000504047212 */ /* 0x000fc800078efcff */
[----:B------:R-:W-:-:S07]  /*89a0*/  PRMT R0, R4, 0x7610, R0 ;  /* 0x0000761004007816 */ /* 0x000fce0000000000 */
.L_x_558:
[----:B------:R-:W-:Y:S05]  /*89b0*/  BSYNC B0 ;  /* 0x0000000000007941 */ /* 0x000fea0003800000 */
.L_x_557:
[----:B------:R-:W-:Y:S01]  /*89c0*/  STG.E.U8 desc[UR36][R2.64], R0 ;  /* 0x0000000002007986 */ /* 0x000fe2000c101124 */
[----:B------:R-:W-:Y:S05]  /*89d0*/  EXIT ;  /* 0x000000000000794d */ /* 0x000fea0003800000 */
.L_x_551:
[----:B------:R-:W-:-:S13]  /*89e0*/  ISETP.NE.AND P0, PT, R0, 0x1c, PT ;  /* 0x0000001c0000780c */ /* 0x000fda0003f05270 */
[----:B------:R-:W-:Y:S05]  /*89f0*/  @!P0 BRA `(.L_x_560) ;  /* 0x0000000000a48947 */ /* 0x000fea0003800000 */
[----:B------:R-:W-:-:S13]  /*8a00*/  ISETP.NE.AND P0, PT, R0, 0x1d, PT ;  /* 0x0000001d0000780c */ /* 0x000fda0003f05270 */
[----:B------:R-:W-:Y:S05]  /*8a10*/  @!P0 BRA `(.L_x_561) ;  /* 0x00000000008c8947 */ /* 0x000fea0003800000 */
[----:B------:R-:W-:-:S13]  /*8a20*/  ISETP.NE.AND P0, PT, R0, 0x2c, PT ;  /* 0x0000002c0000780c */ /* 0x000fda0003f05270 */
[----:B------:R-:W-:Y:S05]  /*8a30*/  @P0 BRA `(.L_x_534) ;  /* 0x0000000000400947 */ /* 0x000fea0003800000 */
[----:B-----5:R-:W-:Y:S02]  /*8a40*/  IMAD.U32 R19, R19, 0x10000, RZ ;  /* 0x0001000013137824 */ /* 0x020fe400078e00ff */
[----:B------:R-:W-:-:S03]  /*8a50*/  IMAD.MOV.U32 R5, RZ, RZ, 0xff ;  /* 0x000000ffff057424 */ /* 0x000fc600078e00ff */
[----:B------:R-:W-:-:S04]  /*8a60*/  SHF.R.U32.HI R6, RZ, 0x17, R19 ;  /* 0x00000017ff067819 */ /* 0x000fc80000011613 */
[----:B------:R-:W-:-:S04]  /*8a70*/  LOP3.LUT R4, R6, 0xff, RZ, 0xc0, !PT ;  /* 0x000000ff06047812 */ /* 0x000fc800078ec0ff */
[----:B------:R-:W-:-:S13]  /*8a80*/  ISETP.NE.AND P2, PT, R4, 0xff, PT ;  /* 0x000000ff0400780c */ /* 0x000fda0003f45270 */
[--C-:B------:R-:W-:Y:S02]  /*8a90*/  @P2 SHF.R.U32.HI R0, RZ, 0x16, R19.reuse ;  /* 0x00000016ff002819 */ /* 0x100fe40000011613 */
[----:B------:R-:W-:Y:S02]  /*8aa0*/  @P2 LOP3.LUT P0, RZ, R4, 0x3fffff, R19, 0xf8, !PT ;  /* 0x003fffff04ff2812 */ /* 0x000fe4000780f813 */
        /* <DEDUP_REMOVED lines=9> */
.L_x_534:
        /* <DEDUP_REMOVED lines=15> */
[----:B-1---5:R-:W-:Y:S05]  /*8c30*/  CALL.ABS.NOINC R2 ;  /* 0x0000000002007343 */ /* 0x022fea0003c00000 */
.L_x_562:
[----:B------:R-:W-:Y:S05]  /*8c40*/  EXIT ;  /* 0x000000000000794d */ /* 0x000fea0003800000 */
.L_x_561:
[----:B-----5:R-:W-:-:S06]  /*8c50*/  IMAD.U32 R4, R19, 0x10000, RZ ;  /* 0x0001000013047824 */ /* 0x020fcc00078e00ff */
[----:B------:R-:W0:Y:S02]  /*8c60*/  F2I.U64.TRUNC R4, R4 ;  /* 0x0000000400047311 */ /* 0x000e24000020d800 */
[----:B0-----:R-:W-:Y:S01]  /*8c70*/  STG.E.64 desc[UR36][R2.64], R4 ;  /* 0x0000000402007986 */ /* 0x001fe2000c101b24 */
[----:B------:R-:W-:Y:S05]  /*8c80*/  EXIT ;  /* 0x000000000000794d */ /* 0x000fea0003800000 */
.L_x_560:
[----:B-----5:R-:W-:-:S06]  /*8c90*/  IMAD.U32 R19, R19, 0x10000, RZ ;  /* 0x0001000013137824 */ /* 0x020fcc00078e00ff */
[----:B------:R-:W0:Y:S02]  /*8ca0*/  F2I.FTZ.U32.TRUNC.NTZ R19, R19 ;  /* 0x0000001300137305 */ /* 0x000e24000021f000 */
[----:B0-----:R-:W-:Y:S01]  /*8cb0*/  STG.E desc[UR36][R2.64], R19 ;  /* 0x0000001302007986 */ /* 0x001fe2000c101924 */
[----:B------:R-:W-:Y:S05]  /*8cc0*/  EXIT ;  /* 0x000000000000794d */ /* 0x000fea0003800000 */
.L_x_563:
        /* <DEDUP_REMOVED lines=11> */
.L_x_2712:


//--------------------- .text._ZN2at6native18elementwise_kernelILi128ELi4EZNS0_22gpu_kernel_impl_nocastIZZZNS0_16atan_kernel_cudaERNS_18TensorIteratorBaseEENKUlvE0_clEvENKUlvE2_clEvEUlN3c108BFloat16EE_EEvS4_RKT_EUliE_EEviT1_ --------------------------
	.section	.text._ZN2at6native18elementwise_kernelILi128ELi4EZNS0_22gpu_kernel_impl_nocastIZZZNS0_16atan_kernel_cudaERNS_18TensorIteratorBaseEENKUlvE0_clEvENKUlvE2_clEvEUlN3c108BFloat16EE_EEvS4_RKT_EUliE_EEviT1_,"ax",@progbits
	.align	128
        .global         _ZN2at6native18elementwise_kernelILi128ELi4EZNS0_22gpu_kernel_impl_nocastIZZZNS0_16atan_kernel_cudaERNS_18TensorIteratorBaseEENKUlvE0_clEvENKUlvE2_clEvEUlN3c108BFloat16EE_EEvS4_RKT_EUliE_EEviT1_
        .type           _ZN2at6native18elementwise_kernelILi128ELi4EZNS0_22gpu_kernel_impl_nocastIZZZNS0_16atan_kernel_cudaERNS_18TensorIteratorBaseEENKUlvE0_clEvENKUlvE2_clEvEUlN3c108BFloat16EE_EEvS4_RKT_EUliE_EEviT1_,@function
        .size           _ZN2at6native18elementwise_kernelILi128ELi4EZNS0_22gpu_kernel_impl_nocastIZZZNS0_16atan_kernel_cudaERNS_18TensorIteratorBaseEENKUlvE0_clEvENKUlvE2_clEvEUlN3c108BFloat16EE_EEvS4_RKT_EUliE_EEviT1_,(.L_x_2713 - _ZN2at6native18elementwise_kernelILi128ELi4EZNS0_22gpu_kernel_impl_nocastIZZZNS0_16atan_kernel_cudaERNS_18TensorIteratorBaseEENKUlvE0_clEvENKUlvE2_clEvEUlN3c108BFloat16EE_EEvS4_RKT_EUliE_EEviT1_)
        .other          _ZN2at6native18elementwise_kernelILi128ELi4EZNS0_22gpu_kernel_impl_nocastIZZZNS0_16atan_kernel_cudaERNS_18TensorIteratorBaseEENKUlvE0_clEvENKUlvE2_clEvEUlN3c108BFloat16EE_EEvS4_RKT_EUliE_EEviT1_,@"STO_CUDA_ENTRY STV_DEFAULT"
_ZN2at6native18elementwise_kernelILi128ELi4EZNS0_22gpu_kernel_impl_nocastIZZZNS0_16atan_kernel_cudaERNS_18TensorIteratorBaseEENKUlvE0_clEvENKUlvE2_clEvEUlN3c108BFloat16EE_EEvS4_RKT_EUliE_EEviT1_:
.text._ZN2at6native18elementwise_kernelILi128ELi4EZNS0_22gpu_kernel_impl_nocastIZZZNS0_16atan_kernel_cudaERNS_18TensorIteratorBaseEENKUlvE0_clEvENKUlvE2_clEvEUlN3c108BFloat16EE_EEvS4_RKT_EUliE_EEviT1_:
[----:B------:R-:W-:Y:S01]  /*0000*/  LDC R1, c[0x0][0x28] ;  /* 0x00000a00ff017b82 */ /* 0x000fe20000000800 */
[----:B------:R-:W0:Y:S01]  /*0010*/  S2R R0, SR_CTAID.X ;  /* 0x0000000000007919 */ /* 0x000e220000002500 */
[----:B------:R-:W-:Y:S01]  /*0020*/  ULDC UR6, c[0x0][0x210] ;  /* 0x0000840000067ab9 */ /* 0x000fe20000000800 */
[----:B------:R-:W-:Y:S01]  /*0030*/  ULDC.64 UR4, c[0x0][0x208] ;  /* 0x0000820000047ab9 */ /* 0x000fe20000000a00 */
[----:B------:R-:W-:Y:S01]  /*0040*/  BSSY B0, `(.L_x_564) ;  /* 0x0000151000007945 */ /* 0x000fe20003800000 */
[----:B------:R-:W0:Y:S02]  /*0050*/  S2R R3, SR_TID.X ;  /* 0x0000000000037919 */ /* 0x000e240000002100 */
[----:B0-----:R-:W-:-:S04]  /*0060*/  LEA R0, R0, R3, 0x9 ;  /* 0x0000000300007211 */ /* 0x001fc800078e48ff */
[----:B------:R-:W-:-:S13]  /*0070*/  ISETP.GE.AND P0, PT, R0, UR6, PT ;  /* 0x0000000600007c0c */ /* 0x000fda000bf06270 */
[----:B------:R-:W-:Y:S05]  /*0080*/  @P0 BRA `(.L_x_565) ;  /* 0x0000001400300947 */ /* 0x000fea0003800000 */
[----:B------:R-:W0:Y:S01]  /*0090*/  LDC R8, c[0x0][0x218] ;  /* 0x00008600ff087b82 */ /* 0x000e220000000800 */
[----:B------:R-:W-:Y:S02]  /*00a0*/  CS2R R2, SRZ ;  /* 0x0000000000027805 */ /* 0x000fe4000001ff00 */
[----:B0-----:R-:W-:-:S13]  /*00b0*/  ISETP.NE.AND P0, PT, R8, RZ, PT ;  /* 0x000000ff0800720c */ /* 0x001fda0003f05270 */
[----:B------:R-:W-:Y:S05]  /*00c0*/  @!P0 BRA `(.L_x_566) ;  /* 0x0000001000a88947 */ /* 0x000fea0003800000 */
[----:B------:R-:W-:Y:S01]  /*00d0*/  HFMA2.MMA R2, -RZ, RZ, 0, 0 ;  /* 0x00000000ff027435 */ /* 0x000fe200000001ff */
[----:B------:R-:W-:Y:S01]  /*00e0*/  MOV R3, R0 ;  /* 0x0000000000037202 */ /* 0x000fe20000000f00 */
[----:B------:R-:W-:Y:S01]  /*00f0*/  ULDC.64 UR8, c[0x0][0x220] ;  /* 0x0000880000087ab9 */ /* 0x000fe20000000a00 */
[----:B------:R-:W-:Y:S01]  /*0100*/  ISETP.NE.AND P0, PT, R8, 0x1, PT ;  /* 0x000000010800780c */ /* 0x000fe20003f05270 */
[----:B------:R-:W-:-:S06]  /*0110*/  ULDC UR7, c[0x0][0x21c] ;  /* 0x0000870000077ab9 */ /* 0x000fcc0000000800 */
[----:B------:R-:W-:-:S05]  /*0120*/  IMAD.HI.U32 R4, R0, UR8, R2 ;  /* 0x0000000800047c27 */ /* 0x000fca000f8e0002 */
[----:B------:R-:W-:Y:S01]  /*0130*/  SHF.R.U32.HI R5, RZ, UR9, R4 ;  /* 0x00000009ff057c19 */ /* 0x000fe20008011604 */
[----:B------:R-:W-:-:S03]  /*0140*/  ULDC.64 UR8, c[0x0][0x348] ;  /* 0x0000d20000087ab9 */ /* 0x000fc60000000a00 */
[----:B------:R-:W-:-:S05]  /*0150*/  IADD3 R3, -R5, RZ, RZ ;  /* 0x000000ff05037210 */ /* 0x000fca0007ffe1ff */
[----:B------:R-:W-:-:S04]  /*0160*/  IMAD R2, R3, UR7, R0 ;  /* 0x0000000703027c24 */ /* 0x000fc8000f8e0200 */
[C---:B------:R-:W-:Y:S02]  /*0170*/  IMAD R3, R2.reuse, UR8, RZ ;  /* 0x0000000802037c24 */ /* 0x040fe4000f8e02ff */
[----:B------:R-:W-:Y:S01]  /*0180*/  IMAD R2, R2, UR9, RZ ;  /* 0x0000000902027c24 */ /* 0x000fe2000f8e02ff */
[----:B------:R-:W-:Y:S06]  /*0190*/  @!P0 BRA `(.L_x_566) ;  /* 0x0000001000748947 */ /* 0x000fec0003800000 */
[----:B------:R-:W-:Y:S01]  /*01a0*/  MOV R4, RZ ;  /* 0x000000ff00047202 */ /* 0x000fe20000000f00 */
[----:B------:R-:W-:Y:S01]  /*01b0*/  ULDC.64 UR8, c[0x0][0x228] ;  /* 0x00008a0000087ab9 */ /* 0x000fe20000000a00 */
[----:B------:R-:W-:Y:S01]  /*01c0*/  ULDC UR7, c[0x0][0x230] ;  /* 0x00008c0000077ab9 */ /* 0x000fe20000000800 */
[----:B------:R-:W-:Y:S02]  /*01d0*/  ISETP.NE.AND P0, PT, R8, 0x2, PT ;  /* 0x000000020800780c */ /* 0x000fe40003f05270 */
[----:B------:R-:W-:-:S05]  /*01e0*/  IMAD.HI.U32 R6, R5, UR9, R4 ;  /* 0x0000000905067c27 */ /* 0x000fca000f8e0004 */
[----:B------:R-:W-:-:S04]  /*01f0*/  SHF.R.U32.HI R7, RZ, UR7, R6 ;  /* 0x00000007ff077c19 */ /* 0x000fc80008011606 */
[----:B------:R-:W-:-:S05]  /*0200*/  IADD3 R4, -R7, RZ, RZ ;  /* 0x000000ff07047210 */ /* 0x000fca0007ffe1ff */
[----:B------:R-:W-:Y:S01]  /*0210*/  IMAD R4, R4, UR8, R5 ;  /* 0x0000000804047c24 */ /* 0x000fe2000f8e0205 */
[----:B------:R-:W-:-:S03]  /*0220*/  ULDC.64 UR8, c[0x0][0x350] ;  /* 0x0000d40000087ab9 */ /* 0x000fc60000000a00 */
[C---:B------:R-:W-:Y:S02]  /*0230*/  IMAD R3, R4.reuse, UR8, R3 ;  /* 0x0000000804037c24 */ /* 0x040fe4000f8e0203 */
[----:B------:R-:W-:Y:S01]  /*0240*/  IMAD R2, R4, UR9, R2 ;  /* 0x0000000904027c24 */ /* 0x000fe2000f8e0202 */
[----:B------:R-:W-:Y:S06]  /*0250*/  @!P0 BRA `(.L_x_566) ;  /* 0x0000001000448947 */ /* 0x000fec0003800000 */
[----:B------:R-:W-:Y:S01]  /*0260*/  HFMA2.MMA R6, -RZ, RZ, 0, 0 ;  /* 0x00000000ff067435 */ /* 0x000fe200000001ff */
[----:B------:R-:W-:Y:S01]  /*0270*/  ULDC.64 UR8, c[0x0][0x238] ;  /* 0x00008e0000087ab9 */ /* 0x000fe20000000a00 */
[----:B------:R-:W-:Y:S01]  /*0280*/  ISETP.NE.AND P0, PT, R8, 0x3, PT ;  /* 0x000000030800780c */ /* 0x000fe20003f05270 */
[----:B------:R-:W-:-:S07]  /*0290*/  ULDC UR7, c[0x0][0x234] ;  /* 0x00008d0000077ab9 */ /* 0x000fce0000000800 */
        /* <DEDUP_REMOVED lines=20> */
[----:B------:R-:W-:Y:S01]  /*03e0*/  MOV R6, RZ ;  /* 0x000000ff00067202 */ /* 0x000fe20000000f00 */
[----:B------:R-:W-:Y:S01]  /*03f0*/  ULDC.64 UR8, c[0x0][0x250] ;  /* 0x0000940000087ab9 */ /* 0x000fe20000000a00 */
[----:B------:R-:W-:Y:S01]  /*0400*/  ISETP.NE.AND P0, PT, R8, 0x5, PT ;  /* 0x000000050800780c */ /* 0x000fe20003f05270 */
[----:B------:R-:W-:Y:S02]  /*0410*/  ULDC UR7, c[0x0][0x24c] ;  /* 0x0000930000077ab9 */ /* 0x000fe40000000800 */
        /* <DEDUP_REMOVED lines=224> */
[----:B------:R-:W-:Y:S01]  /*1220*/  ISETP.NE.AND P0, PT, R8, 0x18, PT ;  /* 0x000000180800780c */ /* 0x000fe20003f05270 */
[----:B------:R-:W-:Y:S01]  /*1230*/  HFMA2.MMA R4, -RZ, RZ, 0, 0 ;  /* 0x00000000ff047435 */ /* 0x000fe200000001ff */
[----:B------:R-:W-:Y:S01]  /*1240*/  ULDC.64 UR8, c[0x0][0x330] ;  /* 0x0000cc0000087ab9 */ /* 0x000fe20000000a00 */
[----:B------:R-:W-:-:S08]  /*1250*/  ULDC UR7, c[0x0][0x338] ;  /* 0x0000ce0000077ab9 */ /* 0x000fd00000000800 */
[----:B------:R-:W-:Y:S02]  /*1260*/  IMAD.HI.U32 R8, R5, UR9, R4 ;  /* 0x0000000905087c27 */ /* 0x000fe4000f8e0004 */
[----:B------:R-:W0:Y:S03]  /*1270*/  @P0 LDC.64 R12, c[0x0][0x340] ;  /* 0x0000d000ff0c0b82 */ /* 0x000e260000000a00 */
[----:B------:R-:W-:Y:S02]  /*1280*/  SHF.R.U32.HI R9, RZ, UR7, R8 ;  /* 0x00000007ff097c19 */ /* 0x000fe40008011608 */
[----:B------:R-:W-:Y:S02]  /*1290*/  @P0 MOV R8, RZ ;  /* 0x000000ff00080202 */ /* 0x000fe40000000f00 */
[C---:B------:R-:W-:Y:S01]  /*12a0*/  IADD3 R11, -R9.reuse, RZ, RZ ;  /* 0x000000ff090b7210 */ /* 0x040fe20007ffe1ff */
[----:B------:R-:W1:Y:S08]  /*12b0*/  @P0 LDC R15, c[0x0][0x33c] ;  /* 0x0000cf00ff0f0b82 */ /* 0x000e700000000800 */
[----:B------:R-:W2:Y:S01]  /*12c0*/  @P0 LDC.64 R6, c[0x0][0x408] ;  /* 0x00010200ff060b82 */ /* 0x000ea20000000a00 */
[----:B0-----:R-:W-:-:S05]  /*12d0*/  @P0 IMAD.HI.U32 R4, R9, R12, R8 ;  /* 0x0000000c09040227 */ /* 0x001fca00078e0008 */
[----:B------:R-:W-:Y:S01]  /*12e0*/  @P0 SHF.R.U32.HI R8, RZ, R13, R4 ;  /* 0x0000000dff080219 */ /* 0x000fe20000011604 */
[----:B------:R-:W-:Y:S01]  /*12f0*/  IMAD R4, R11, UR8, R5 ;  /* 0x000000080b047c24 */ /* 0x000fe2000f8e0205 */
[----:B------:R-:W-:Y:S02]  /*1300*/  ULDC.64 UR8, c[0x0][0x400] ;  /* 0x0001000000087ab9 */ /* 0x000fe40000000a00 */
[----:B------:R-:W-:Y:S01]  /*1310*/  @P0 IADD3 R8, -R8, RZ, RZ ;  /* 0x000000ff08080210 */ /* 0x000fe20007ffe1ff */
[C---:B------:R-:W-:Y:S02]  /*1320*/  IMAD R3, R4.reuse, UR8, R3 ;  /* 0x0000000804037c24 */ /* 0x040fe4000f8e0203 */
[----:B------:R-:W-:Y:S02]  /*1330*/  IMAD R2, R4, UR9, R2 ;  /* 0x0000000904027c24 */ /* 0x000fe4000f8e0202 */
[----:B-1----:R-:W-:-:S04]  /*1340*/  @P0 IMAD R8, R8, R15, R9 ;  /* 0x0000000f08080224 */ /* 0x002fc800078e0209 */
[C---:B--2---:R-:W-:Y:S02]  /*1350*/  @P0 IMAD R3, R8.reuse, R6, R3 ;  /* 0x0000000608030224 */ /* 0x044fe400078e0203 */
[----:B------:R-:W-:-:S07]  /*1360*/  @P0 IMAD R2, R8, R7, R2 ;  /* 0x0000000708020224 */ /* 0x000fce00078e0202 */
.L_x_566:
[----:B------:R-:W-:Y:S02]  /*1370*/  ULDC.64 UR8, c[0x0][0x418] ;  /* 0x0001060000087ab9 */ /* 0x000fe40000000a00 */
[----:B------:R-:W-:-:S05]  /*1380*/  IADD3 R4, P0, R2, UR8, RZ ;  /* 0x0000000802047c10 */ /* 0x000fca000ff1e0ff */
[----:B------:R-:W-:Y:S01]  /*1390*/  IMAD.X R5, RZ, RZ, UR9, P0 ;  /* 0x00000009ff057e24 */ /* 0x000fe200080e06ff */
[----:B------:R-:W-:Y:S01]  /*13a0*/  MOV R7, 0x3b2090aa ;  /* 0x3b2090aa00077802 */ /* 0x000fe20000000f00 */
[----:B------:R-:W-:-:S03]  /*13b0*/  ULDC.64 UR8, c[0x0][0x410] ;  /* 0x0001040000087ab9 */ /* 0x000fc60000000a00 */
[----:B------:R-:W2:Y:S01]  /*13c0*/  LDG.E.U16 R4, desc[UR4][R4.64] ;  /* 0x0000000404047981 */ /* 0x000ea2000c1e1500 */
[----:B------:R-:W-:Y:S02]  /*13d0*/  IADD3 R0, R0, 0x80, RZ ;  /* 0x0000008000007810 */ /* 0x000fe40007ffe0ff */
[----:B--2---:R-:W-:-:S04]  /*13e0*/  SHF.L.U32 R9, R4, 0x10, RZ ;  /* 0x0000001004097819 */ /* 0x004fc800000006ff */
[C---:B------:R-:W-:Y:S01]  /*13f0*/  FSETP.GT.FTZ.AND P0, PT, |R9|.reuse, 1, PT ;  /* 0x3f8000000900780b */ /* 0x040fe20003f14200 */
[----:B------:R-:W-:-:S12]  /*1400*/  FADD.FTZ R2, |R9|, -RZ ;  /* 0x800000ff09027221 */ /* 0x000fd80000010200 */
[----:B------:R-:W0:Y:S01]  /*1410*/  @P0 MUFU.RCP R2, R2 ;  /* 0x0000000200020308 */ /* 0x000e220000001000 */
[----:B------:R-:W-:Y:S01]  /*1420*/  @P0 MOV R5, 0x3fd774eb ;  /* 0x3fd774eb00050802 */ /* 0x000fe20000000f00 */
        /* <DEDUP_REMOVED lines=13> */
[----:B------:R-:W-:Y:S02]  /*1500*/  FSEL R5, R5, R2, !P0 ;  /* 0x0000000205057208 */ /* 0x000fe40004000000 */
[----:B------:R-:W-:Y:S02]  /*1510*/  IADD3 R2, P0, R3, UR8, RZ ;  /* 0x0000000803027c10 */ /* 0x000fe4000ff1e0ff */
[----:B------:R-:W-:Y:S02]  /*1520*/  F2FP.BF16.F32.PACK_AB R5, RZ, R5 ;  /* 0x00000005ff05723e */ /* 0x000fe400000010ff */
[----:B------:R-:W-:-:S05]  /*1530*/  IADD3.X R3, RZ, UR9, RZ, P0, !PT ;  /* 0x00000009ff037c10 */ /* 0x000fca00087fe4ff */
[----:B------:R0:W-:Y:S04]  /*1540*/  STG.E.U16 desc[UR4][R2.64], R5 ;  /* 0x0000000502007986 */ /* 0x0001e8000c101504 */
.L_x_565:
[----:B------:R-:W-:Y:S05]  /*1550*/  BSYNC B0 ;  /* 0x0000000000007941 */ /* 0x000fea0003800000 */
.L_x_564:
[----:B------:R-:W-:Y:S01]  /*1560*/  ISETP.GE.AND P0, PT, R0, UR6, PT ;  /* 0x0000000600007c0c */ /* 0x000fe2000bf06270 */
[----:B------:R-:W-:-:S12]  /*1570*/  BSSY B0, `(.L_x_567) ;  /* 0x000029c000007945 */ /* 0x000fd80003800000 */
[----:B------:R-:W-:Y:S05]  /*1580*/  @P0 BRA `(.L_x_568) ;  /* 0x0000002800680947 */ /* 0x000fea0003800000 */
[----:B------:R-:W1:Y:S01]  /*1590*/  LDC R8, c[0x0][0x218] ;  /* 0x00008600ff087b82 */ /* 0x000e620000000800 */
[----:B0-----:R-:W-:Y:S02]  /*15a0*/  CS2R R2, SRZ ;  /* 0x0000000000027805 */ /* 0x001fe4000001ff00 */
[----:B-1----:R-:W-:-:S13]  /*15b0*/  ISETP.NE.AND P0, PT, R8, RZ, PT ;  /* 0x000000ff0800720c */ /* 0x002fda0003f05270 */
        /* <DEDUP_REMOVED lines=259> */
[----:B------:R-:W-:-:S05]  /*25f0*/  SHF.R.U32.HI R7, RZ, UR7, R6 ;  /* 0x00000007ff077c19 */ /* 0x000fca0008011606 */
[----:B------:R-:W-:-:S04]  /*2600*/  IMAD.MOV R4, RZ, RZ, -R7 ;  /* 0x000000ffff047224 */ /* 0x000fc800078e0a07 */
        /* <DEDUP_REMOVED lines=38> */
.L_x_569:
[----:B------:R-:W-:Y:S02]  /*2870*/  ULDC.64 UR8, c[0x0][0x418] ;  /* 0x0001060000087ab9 */ /* 0x000fe40000000a00 */
[----:B------:R-:W-:-:S04]  /*2880*/  IADD3 R4, P0, R2, UR8, RZ ;  /* 0x0000000802047c10 */ /* 0x000fc8000ff1e0ff */
[----:B------:R-:W-:Y:S01]  /*2890*/  IADD3.X R5, RZ, UR9, RZ, P0, !PT ;  /* 0x00000009ff057c10 */ /* 0x000fe200087fe4ff */
[----:B------:R-:W-:-:S04]  /*28a0*/  ULDC.64 UR8, c[0x0][0x410] ;  /* 0x0001040000087ab9 */ /* 0x000fc80000000a00 */
[----:B------:R-:W2:Y:S01]  /*28b0*/  LDG.E.U16 R4, desc[UR4][R4.64] ;  /* 0x0000000404047981 */ /* 0x000ea2000c1e1500 */
[----:B------:R-:W-:Y:S02]  /*28c0*/  MOV R7, 0x3b2090aa ;  /* 0x3b2090aa00077802 */ /* 0x000fe40000000f00 */
        /* <DEDUP_REMOVED lines=22> */
[----:B------:R-:W-:Y:S02]  /*2a30*/  IADD3.X R3, RZ, UR9, RZ, P0, !PT ;  /* 0x00000009ff037c10 */ /* 0x000fe400087fe4ff */
[----:B------:R-:W-:-:S03]  /*2a40*/  ISETP.GE.AND P0, PT, R0, UR6, PT ;  /* 0x0000000600007c0c */ /* 0x000fc6000bf06270 */
[----:B------:R1:W-:Y:S10]  /*2a50*/  STG.E.U16 desc[UR4][R2.64], R5 ;  /* 0x0000000502007986 */ /* 0x0003f4000c101504 */
[----:B------:R-:W-:Y:S05]  /*2a60*/  @P0 BRA `(.L_x_568) ;  /* 0x0000001400300947 */ /* 0x000fea0003800000 */
[----:B------:R-:W0:Y:S01]  /*2a70*/  LDC R8, c[0x0][0x218] ;  /* 0x00008600ff087b82 */ /* 0x000e220000000800 */
[----:B-1----:R-:W-:Y:S02]  /*2a80*/  CS2R R2, SRZ ;  /* 0x0000000000027805 */ /* 0x002fe4000001ff00 */
        /* <DEDUP_REMOVED lines=219> */
[----:B------:R-:W-:Y:S01]  /*3840*/  IMAD.MOV.U32 R6, RZ, RZ, RZ ;  /* 0x000000ffff067224 */ /* 0x000fe200078e00ff */
[----:B------:R-:W-:Y:S01]  /*3850*/  ULDC.64 UR8, c[0x0][0x2f8] ;  /* 0x0000be0000087ab9 */ /* 0x000fe20000000a00 */
[----:B------:R-:W-:Y:S01]  /*3860*/  ISETP.NE.AND P0, PT, R8, 0x13, PT ;  /* 0x000000130800780c */ /* 0x000fe20003f05270 */
[----:B------:R-:W-:Y:S01]  /*3870*/  ULDC UR7, c[0x0][0x2f4] ;  /* 0x0000bd0000077ab9 */ /* 0x000fe20000000800 */
        /* <DEDUP_REMOVED lines=77> */
.L_x_570:
        /* <DEDUP_REMOVED lines=30> */
.L_x_568:
[----:B------:R-:W-:Y:S05]  /*3f30*/  BSYNC B0 ;  /* 0x0000000000007941 */ /* 0x000fea0003800000 */
.L_x_567:
[----:B------:R-:W-:-:S13]  /*3f40*/  ISETP.GE.AND P0, PT, R0, UR6, PT ;  /* 0x0000000600007c0c */ /* 0x000fda000bf06270 */
[----:B------:R-:W-:Y:S05]  /*3f50*/  @P0 EXIT ;  /* 0x000000000000094d */ /* 0x000fea0003800000 */
[----:B------:R-:W3:Y:S01]  /*3f60*/  LDC R8, c[0x0][0x218] ;  /* 0x00008600ff087b82 */ /* 0x000ee20000000800 */
[----:B012---:R-:W-:Y:S02]  /*3f70*/  CS2R R2, SRZ ;  /* 0x0000000000027805 */ /* 0x007fe4000001ff00 */
[----:B---3--:R-:W-:-:S13]  /*3f80*/  ISETP.NE.AND P0, PT, R8, RZ, PT ;  /* 0x000000ff0800720c */ /* 0x008fda0003f05270 */
[----:B------:R-:W-:Y:S05]  /*3f90*/  @!P0 BRA `(.L_x_571) ;  /* 0x0000001000a88947 */ /* 0x000fea0003800000 */
[----:B------:R-:W-:Y:S01]  /*3fa0*/  HFMA2.MMA R2, -RZ, RZ, 0, 0 ;  /* 0x00000000ff027435 */ /* 0x000fe200000001ff */
[----:B------:R-:W-:Y:S01]  /*3fb0*/  MOV R3, R0 ;  /* 0x0000000000037202 */ /* 0x000fe20000000f00 */
[----:B------:R-:W-:Y:S01]  /*3fc0*/  ULDC.64 UR6, c[0x0][0x220] ;  /* 0x0000880000067ab9 */ /* 0x000fe20000000a00 */
[----:B------:R-:W-:-:S07]  /*3fd0*/  ISETP.NE.AND P0, PT, R8, 0x1, PT ;  /* 0x000000010800780c */ /* 0x000fce0003f05270 */
[----:B------:R-:W-:Y:S01]  /*3fe0*/  IMAD.HI.U32 R4, R0, UR6, R2 ;  /* 0x0000000600047c27 */ /* 0x000fe2000f8e0002 */
[----:B------:R-:W-:-:S04]  /*3ff0*/  ULDC UR6, c[0x0][0x21c] ;  /* 0x0000870000067ab9 */ /* 0x000fc80000000800 */
[----:B------:R-:W-:-:S04]  /*4000*/  SHF.R.U32.HI R5, RZ, UR7, R4 ;  /* 0x00000007ff057c19 */ /* 0x000fc80008011604 */
[----:B------:R-:W-:-:S05]  /*4010*/  IADD3 R3, -R5, RZ, RZ ;  /* 0x000000ff05037210 */ /* 0x000fca0007ffe1ff */
[----:B------:R-:W-:Y:S01]  /*4020*/  IMAD R0, R3, UR6, R0 ;  /* 0x0000000603007c24 */ /* 0x000fe2000f8e0200 */
[----:B------:R-:W-:-:S03]  /*4030*/  ULDC.64 UR6, c[0x0][0x348] ;  /* 0x0000d20000067ab9 */ /* 0x000fc60000000a00 */
        /* <DEDUP_REMOVED lines=41> */
[----:B------:R-:W-:-:S03]  /*42d0*/  ISETP.NE.AND P0, PT, R8, 0x5, PT ;  /* 0x000000050800780c */ /* 0x000fc60003f05270 */
        /* <DEDUP_REMOVED lines=225> */
[----:B------:R-:W-:Y:S01]  /*50f0*/  ISETP.NE.AND P0, PT, R8, 0x18, PT ;  /* 0x000000180800780c */ /* 0x000fe20003f05270 */
[----:B------:R-:W-:Y:S01]  /*5100*/  ULDC.64 UR8, c[0x0][0x330] ;  /* 0x0000cc0000087ab9 */ /* 0x000fe20000000a00 */
[----:B------:R-:W-:Y:S01]  /*5110*/  MOV R4, RZ ;  /* 0x000000ff00047202 */ /* 0x000fe20000000f00 */
[----:B------:R-:W-:-:S04]  /*5120*/  ULDC UR6, c[0x0][0x338] ;  /* 0x0000ce0000067ab9 */ /* 0x000fc80000000800 */
[----:B------:R-:W-:-:S05]  /*5130*/  IMAD.HI.U32 R6, R5, UR9, R4 ;  /* 0x0000000905067c27 */ /* 0x000fca000f8e0004 */
[----:B------:R-:W-:Y:S01]  /*5140*/  SHF.R.U32.HI R7, RZ, UR6, R6 ;  /* 0x00000006ff077c19 */ /* 0x000fe20008011606 */
[----:B------:R-:W0:Y:S01]  /*5150*/  @P0 LDC.64 R8, c[0x0][0x340] ;  /* 0x0000d000ff080b82 */ /* 0x000e220000000a00 */
[----:B------:R-:W-:Y:S01]  /*5160*/  @P0 MOV R6, RZ ;  /* 0x000000ff00060202 */ /* 0x000fe20000000f00 */
[----:B------:R-:W-:Y:S01]  /*5170*/  ULDC.64 UR6, c[0x0][0x400] ;  /* 0x0001000000067ab9 */ /* 0x000fe20000000a00 */
[----:B------:R-:W-:-:S05]  /*5180*/  IADD3 R4, -R7, RZ, RZ ;  /* 0x000000ff07047210 */ /* 0x000fca0007ffe1ff */
[----:B------:R-:W1:Y:S01]  /*5190*/  @P0 LDC R11, c[0x0][0x33c] ;  /* 0x0000cf00ff0b0b82 */ /* 0x000e620000000800 */
[----:B------:R-:W-:-:S04]  /*51a0*/  IMAD R4, R4, UR8, R5 ;  /* 0x0000000804047c24 */ /* 0x000fc8000f8e0205 */
[C---:B------:R-:W-:Y:S02]  /*51b0*/  IMAD R3, R4.reuse, UR6, R3 ;  /* 0x0000000604037c24 */ /* 0x040fe4000f8e0203 */
[----:B------:R-:W-:Y:S01]  /*51c0*/  IMAD R2, R4, UR7, R2 ;  /* 0x0000000704027c24 */ /* 0x000fe2000f8e0202 */
[----:B------:R-:W2:Y:S01]  /*51d0*/  @P0 LDC.64 R12, c[0x0][0x408] ;  /* 0x00010200ff0c0b82 */ /* 0x000ea20000000a00 */
[----:B0-----:R-:W-:-:S05]  /*51e0*/  @P0 IMAD.HI.U32 R0, R7, R8, R6 ;  /* 0x0000000807000227 */ /* 0x001fca00078e0006 */
[----:B------:R-:W-:-:S04]  /*51f0*/  @P0 SHF.R.U32.HI R0, RZ, R9, R0 ;  /* 0x00000009ff000219 */ /* 0x000fc80000011600 */
[----:B------:R-:W-:-:S05]  /*5200*/  @P0 IADD3 R6, -R0, RZ, RZ ;  /* 0x000000ff00060210 */ /* 0x000fca0007ffe1ff */
[----:B-1----:R-:W-:-:S04]  /*5210*/  @P0 IMAD R6, R11, R6, R7 ;  /* 0x000000060b060224 */ /* 0x002fc800078e0207 */
[C---:B--2---:R-:W-:Y:S02]  /*5220*/  @P0 IMAD R3, R6.reuse, R12, R3 ;  /* 0x0000000c06030224 */ /* 0x044fe400078e0203 */
[----:B------:R-:W-:-:S07]  /*5230*/  @P0 IMAD R2, R6, R13, R2 ;  /* 0x0000000d06020224 */ /* 0x000fce00078e0202 */
.L_x_571:
[----:B------:R-:W-:Y:S02]  /*5240*/  ULDC.64 UR6, c[0x0][0x418] ;  /* 0x0001060000067ab9 */ /* 0x000fe40000000a00 */
[----:B------:R-:W-:-:S04]  /*5250*/  IADD3 R4, P0, R2, UR6, RZ ;  /* 0x0000000602047c10 */ /* 0x000fc8000ff1e0ff */
[----:B------:R-:W-:Y:S01]  /*5260*/  IADD3.X R5, RZ, UR7, RZ, P0, !PT ;  /* 0x00000007ff057c10 */ /* 0x000fe200087fe4ff */
[----:B------:R-:W-:-:S04]  /*5270*/  ULDC.64 UR6, c[0x0][0x410] ;  /* 0x0001040000067ab9 */ /* 0x000fc80000000a00 */
[----:B------:R-:W2:Y:S01]  /*5280*/  LDG.E.U16 R4, desc[UR4][R4.64] ;  /* 0x0000000404047981 */ /* 0x000ea2000c1e1500 */
[----:B------:R-:W-:Y:S02]  /*5290*/  MOV R7, 0x3b2090aa ;  /* 0x3b2090aa00077802 */ /* 0x000fe40000000f00 */
        /* <DEDUP_REMOVED lines=22> */
[----:B------:R-:W-:Y:S01]  /*5400*/  STG.E.U16 desc[UR4][R2.64], R5 ;  /* 0x0000000502007986 */ /* 0x000fe2000c101504 */
[----:B------:R-:W-:Y:S05]  /*5410*/  EXIT ;  /* 0x000000000000794d */ /* 0x000fea0003800000 */
.L_x_572:
        /* <DEDUP_REMOVED lines=14> */
.L_x_2713:


//--------------------- .text._ZN2at6native27unrolled_elementwise_kernelIZZZNS0_16atan_kernel_cudaERNS_18TensorIteratorBaseEENKUlvE0_clEvENKUlvE2_clEvEUlN3c108BFloat16EE_St5arrayIPcLm2EELi4E23TrivialOffsetCalculatorILi1EjESD_NS0_6memory15LoadWithoutCastENSE_16StoreWithoutCastEEEviT_T0_T2_T3_T4_T5_ --------------------------
	.section	.text._ZN2at6native27unrolled_elementwise_kernelIZZZNS0_16atan_kernel_cudaERNS_18TensorIteratorBaseEENKUlvE0_clEvENKUlvE2_clEvEUlN3c108BFloat16EE_St5arrayIPcLm2EELi4E23TrivialOffsetCalculatorILi1EjESD_NS0_6memory15LoadWithoutCastENSE_16StoreWithoutCastEEEviT_T0_T2_T3_T4_T5_,"ax",@progbits
	.align	128
        .global         _ZN2at6native27unrolled_elementwise_kernelIZZZNS0_16atan_kernel_cudaERNS_18TensorIteratorBaseEENKUlvE0_clEvENKUlvE2_clEvEUlN3c108BFloat16EE_St5arrayIPcLm2EELi4E23TrivialOffsetCalculatorILi1EjESD_NS0_6memory15LoadWithoutCastENSE_16StoreWithoutCastEEEviT_T0_T2_T3_T4_T5_
        .type           _ZN2at6native27unrolled_elementwise_kernelIZZZNS0_16atan_kernel_cudaERNS_18TensorIteratorBaseEENKUlvE0_clEvENKUlvE2_clEvEUlN3c108BFloat16EE_St5arrayIPcLm2EELi4E23TrivialOffsetCalculatorILi1EjESD_NS0_6memory15LoadWithoutCastENSE_16StoreWithoutCastEEEviT_T0_T2_T3_T4_T5_,@function
        .size           _ZN2at6native27unrolled_elementwise_kernelIZZZNS0_16atan_kernel_cudaERNS_18TensorIteratorBaseEENKUlvE0_clEvENKUlvE2_clEvEUlN3c108BFloat16EE_St5arrayIPcLm2EELi4E23TrivialOffsetCalculatorILi1EjESD_NS0_6memory15LoadWithoutCastENSE_16StoreWithoutCastEEEviT_T0_T2_T3_T4_T5_,(.L_x_2714 - _ZN2at6native27unrolled_elementwise_kernelIZZZNS0_16atan_kernel_cudaERNS_18TensorIteratorBaseEENKUlvE0_clEvENKUlvE2_clEvEUlN3c108BFloat16EE_St5arrayIPcLm2EELi4E23TrivialOffsetCalculatorILi1EjESD_NS0_6memory15LoadWithoutCastENSE_16StoreWithoutCastEEEviT_T0_T2_T3_T4_T5_)
        .other          _ZN2at6native27unrolled_elementwise_kernelIZZZNS0_16atan_kernel_cudaERNS_18TensorIteratorBaseEENKUlvE0_clEvENKUlvE2_clEvEUlN3c108BFloat16EE_St5arrayIPcLm2EELi4E23TrivialOffsetCalculatorILi1EjESD_NS0_6memory15LoadWithoutCastENSE_16StoreWithoutCastEEEviT_T0_T2_T3_T4_T5_,@"STO_CUDA_ENTRY STV_DEFAULT"
_ZN2at6native27unrolled_elementwise_kernelIZZZNS0_16atan_kernel_cudaERNS_18TensorIteratorBaseEENKUlvE0_clEvENKUlvE2_clEvEUlN3c108BFloat16EE_St5arrayIPcLm2EELi4E23TrivialOffsetCalculatorILi1EjESD_NS0_6memory15LoadWithoutCastENSE_16StoreWithoutCastEEEviT_T0_T2_T3_T4_T5_:
.text._ZN2at6native27unrolled_elementwise_kernelIZZZNS0_16atan_kernel_cudaERNS_18TensorIteratorBaseEENKUlvE0_clEvENKUlvE2_clEvEUlN3c108BFloat16EE_St5arrayIPcLm2EELi4E23TrivialOffsetCalculatorILi1EjESD_NS0_6memory15LoadWithoutCastENSE_16StoreWithoutCastEEEviT_T0_T2_T3_T4_T5_:
[----:B------:R-:W-:Y:S01]  /*0000*/  LDC R1, c[0x0][0x28] ;  /* 0x00000a00ff017b82 */ /* 0x000fe20000000800 */
[----:B------:R-:W0:Y:S07]  /*0010*/  S2R R0, SR_CTAID.X ;  /* 0x0000000000007919 */ /* 0x000e2e0000002500 */
[----:B------:R-:W0:Y:S01]  /*0020*/  LDC R5, c[0x0][0x210] ;  /* 0x00008400ff057b82 */ /* 0x000e220000000800 */
[----:B------:R-:W-:Y:S01]  /*0030*/  ULDC.64 UR4, c[0x0][0x208] ;  /* 0x0000820000047ab9 */ /* 0x000fe20000000a00 */
[----:B------:R-:W-:Y:S01]  /*0040*/  PRMT R6, RZ, 0x7610, R6 ;  /* 0x00007610ff067816 */ /* 0x000fe20000000006 */
[----:B------:R-:W1:Y:S01]  /*0050*/  S2R R3, SR_TID.X ;  /* 0x0000000000037919 */ /* 0x000e620000002100 */
[----:B0-----:R-:W-:Y:S01]  /*0060*/  IMAD R2, R0, -0x200, R5 ;  /* 0xfffffe0000027824 */ /* 0x001fe200078e0205 */
[----:B-1----:R-:W-:-:S04]  /*0070*/  MOV R7, R3 ;  /* 0x0000000300077202 */ /* 0x002fc80000000f00 */
[----:B------:R-:W-:-:S13]  /*0080*/  ISETP.GE.AND P0, PT, R3, R2, PT ;  /* 0x000000020300720c */ /* 0x000fda0003f06270 */
[----:B------:R-:W-:Y:S02]  /*0090*/  @!P0 LEA R17, R0, R7, 0x9 ;  /* 0x0000000700118211 */ /* 0x000fe400078e48ff */
[----:B------:R-:W-:-:S04]  /*00a0*/  @!P0 IADD3 R7, R7, 0x80, RZ ;  /* 0x0000008007078810 */ /* 0x000fc80007ffe0ff */
[----:B------:R-:W-:-:S13]  /*00b0*/  ISETP.GE.AND P1, PT, R7, R2, PT ;  /* 0x000000020700720c */ /* 0x000fda0003f26270 */
[----:B------:R-:W0:Y:S01]  /*00c0*/  @!P1 LDC.64 R8, c[0x0][0x220] ;  /* 0x00008800ff089b82 */ /* 0x000e220000000a00 */
[----:B------:R-:W-:Y:S02]  /*00d0*/  @!P1 LEA R11, R0, R7, 0x9 ;  /* 0x00000007000b9211 */ /* 0x000fe400078e48ff */
[----:B------:R-:W-:Y:S02]  /*00e0*/  PRMT R16, RZ, 0x7610, R16 ;  /* 0x00007610ff107816 */ /* 0x000fe40000000010 */
[----:B------:R-:W-:-:S04]  /*00f0*/  @!P1 IADD3 R7, R7, 0x80, RZ ;  /* 0x0000008007079810 */ /* 0x000fc80007ffe0ff */
[----:B------:R-:W-:-:S13]  /*0100*/  ISETP.GE.AND P3, PT, R7, R2, PT ;  /* 0x000000020700720c */ /* 0x000fda0003f66270 */
[C---:B------:R-:W-:Y:S01]  /*0110*/  @!P3 IMAD R15, R0.reuse, 0x200, R7 ;  /* 0x00000200000fb824 */ /* 0x040fe200078e0207 */
[----:B------:R-:W-:Y:S01]  /*0120*/  @!P3 IADD3 R7, R7, 0x80, RZ ;  /* 0x000000800707b810 */ /* 0x000fe20007ffe0ff */
[----:B0-----:R-:W-:Y:S01]  /*0130*/  @!P1 IMAD.WIDE.U32 R8, R11, 0x2, R8 ;  /* 0x000000020b089825 */ /* 0x001fe200078e0008 */
[----:B------:R-:W0:Y:S02]  /*0140*/  @!P3 LDC.64 R4, c[0x0][0x220] ;  /* 0x00008800ff04bb82 */ /* 0x000e240000000a00 */
[----:B------:R-:W-:Y:S01]  /*0150*/  ISETP.GE.AND P2, PT, R7, R2, PT ;  /* 0x000000020700720c */ /* 0x000fe20003f46270 */
[----:B------:R-:W-:Y:S01]  /*0160*/  BSSY B0, `(.L_x_573) ;  /* 0x000002a000007945 */ /* 0x000fe20003800000 */
[----:B------:R-:W-:Y:S01]  /*0170*/  IADD3 R19, R3, 0x180, RZ ;  /* 0x0000018003137810 */ /* 0x000fe20007ffe0ff */
[----:B------:R1:W5:Y:S03]  /*0180*/  @!P1 LDG.E.U16 R6, desc[UR4][R8.64] ;  /* 0x0000000408069981 */ /* 0x000366000c1e1500 */
[----:B------:R-:W2:Y:S07]  /*0190*/  @!P0 LDC.64 R10, c[0x0][0x220] ;  /* 0x00008800ff0a8b82 */ /* 0x000eae0000000a00 */
[----:B------:R-:W-:Y:S01]  /*01a0*/  @!P2 LEA R7, R0, R7, 0x9 ;  /* 0x000000070007a211 */ /* 0x000fe200078e48ff */
[----:B------:R-:W3:Y:S01]  /*01b0*/  @!P2 LDC.64 R12, c[0x0][0x220] ;  /* 0x00008800ff0cab82 */ /* 0x000ee20000000a00 */
[----:B0-----:R-:W-:Y:S01]  /*01c0*/  @!P3 IMAD.WIDE.U32 R14, R15, 0x2, R4 ;  /* 0x000000020f0eb825 */ /* 0x001fe200078e0004 */
[----:B------:R-:W-:-:S02]  /*01d0*/  PRMT R5, RZ, 0x7610, R5 ;  /* 0x00007610ff057816 */ /* 0x000fc40000000005 */
[----:B------:R-:W-:Y:S02]  /*01e0*/  PRMT R4, RZ, 0x7610, R4 ;  /* 0x00007610ff047816 */ /* 0x000fe40000000004 */
[----:B------:R-:W-:Y:S02]  /*01f0*/  ISETP.GE.AND P4, PT, R3, R2, PT ;  /* 0x000000020300720c */ /* 0x000fe40003f86270 */
[----:B------:R1:W5:Y:S01]  /*0200*/  @!P3 LDG.E.U16 R5, desc[UR4][R14.64] ;  /* 0x000000040e05b981 */ /* 0x000362000c1e1500 */
[----:B--2---:R-:W-:-:S05]  /*0210*/  @!P0 IMAD.WIDE.U32 R10, R17, 0x2, R10 ;  /* 0x00000002110a8825 */ /* 0x004fca00078e000a */
[----:B------:R1:W5:Y:S01]  /*0220*/  @!P0 LDG.E.U16 R16, desc[UR4][R10.64] ;  /* 0x000000040a108981 */ /* 0x000362000c1e1500 */
[----:B------:R-:W-:Y:S01]  /*0230*/  IADD3 R17, R3, 0x100, RZ ;  /* 0x0000010003117810 */ /* 0x000fe20007ffe0ff */
[----:B---3--:R-:W-:-:S04]  /*0240*/  @!P2 IMAD.WIDE.U32 R12, R7, 0x2, R12 ;  /* 0x00000002070ca825 */ /* 0x008fc800078e000c */
[----:B------:R-:W-:Y:S01]  /*0250*/  VIADD R7, R3, 0x80 ;  /* 0x0000008003077836 */ /* 0x000fe20000000000 */
[----:B------:R1:W5:Y:S01]  /*0260*/  @!P2 LDG.E.U16 R4, desc[UR4][R12.64] ;  /* 0x000000040c04a981 */ /* 0x000362000c1e1500 */
[-C--:B------:R-:W-:Y:S02]  /*0270*/  ISETP.GE.AND P1, PT, R17, R2.reuse, PT ;  /* 0x000000021100720c */ /* 0x080fe40003f26270 */
[-C--:B------:R-:W-:Y:S02]  /*0280*/  ISETP.GE.AND P2, PT, R19, R2.reuse, PT ;  /* 0x000000021300720c */ /* 0x080fe40003f46270 */
[----:B------:R-:W-:Y:S01]  /*0290*/  ISETP.GE.AND P3, PT, R7, R2, PT ;  /* 0x000000020700720c */ /* 0x000fe20003f66270 */
[----:B------:R-:W-:-:S12]  /*02a0*/  @P0 BRA `(.L_x_574) ;  /* 0x0000000000540947 */ /* 0x000fd80003800000 */
[----:B-1---5:R-:W-:Y:S01]  /*02b0*/  SHF.L.U32 R13, R16, 0x10, RZ ;  /* 0x00000010100d7819 */ /* 0x022fe200000006ff */
[----:B------:R-:W-:-:S03]  /*02c0*/  HFMA2.MMA R10, -RZ, RZ, 0.890625, -0.00056934356689453125 ;  /* 0x3b2090aaff0a7435 */ /* 0x000fc600000001ff */
        /* <DEDUP_REMOVED lines=18> */
[----:B------:R-:W-:-:S07]  /*03f0*/  F2FP.BF16.F32.PACK_AB R8, RZ, R8 ;  /* 0x00000008ff08723e */ /* 0x000fce00000010ff */
.L_x_574:
[----:B------:R-:W-:Y:S05]  /*0400*/  BSYNC B0 ;  /* 0x0000000000007941 */ /* 0x000fea0003800000 */
.L_x_573:
[----:B------:R-:W-:Y:S04]  /*0410*/  BSSY B0, `(.L_x_575) ;  /* 0x0000017000007945 */ /* 0x000fe80003800000 */
[----:B------:R-:W-:Y:S05]  /*0420*/  @P3 BRA `(.L_x_576) ;  /* 0x0000000000543947 */ /* 0x000fea0003800000 */
[----:B-1---5:R-:W-:Y:S01]  /*0430*/  SHF.L.U32 R11, R6, 0x10, RZ ;  /* 0x00000010060b7819 */ /* 0x022fe200000006ff */
[----:B------:R-:W-:-:S03]  /*0440*/  IMAD.MOV.U32 R10, RZ, RZ, 0x3b2090aa ;  /* 0x3b2090aaff0a7424 */ /* 0x000fc600078e00ff */
        /* <DEDUP_REMOVED lines=19> */
.L_x_576:
[----:B------:R-:W-:Y:S05]  /*0580*/  BSYNC B0 ;  /* 0x0000000000007941 */ /* 0x000fea0003800000 */
.L_x_575:
[----:B------:R-:W-:Y:S04]  /*0590*/  BSSY B0, `(.L_x_577) ;  /* 0x0000017000007945 */ /* 0x000fe80003800000 */
[----:B------:R-:W-:Y:S05]  /*05a0*/  @P1 BRA `(.L_x_578) ;  /* 0x0000000000541947 */ /* 0x000fea0003800000 */
        /* <DEDUP_REMOVED lines=21> */
.L_x_578:
[----:B------:R-:W-:Y:S05]  /*0700*/  BSYNC B0 ;  /* 0x0000000000007941 */ /* 0x000fea0003800000 */
.L_x_577:
[----:B------:R-:W-:Y:S04]  /*0710*/  BSSY B0, `(.L_x_579) ;  /* 0x0000017000007945 */ /* 0x000fe80003800000 */
[----:B------:R-:W-:Y:S05]  /*0720*/  @P2 BRA `(.L_x_580) ;  /* 0x0000000000542947 */ /* 0x000fea0003800000 */
[----:B-1---5:R-:W-:Y:S01]  /*0730*/  IMAD.U32 R11, R4, 0x10000, RZ ;  /* 0x00010000040b7824 */ /* 0x022fe200078e00ff */
[----:B------:R-:W-:-:S03]  /*0740*/  HFMA2.MMA R10, -RZ, RZ, 0.890625, -0.00056934356689453125 ;  /* 0x3b2090aaff0a7435 */ /* 0x000fc600000001ff */
[C---:B------:R-:W-:Y:S01]  /*0750*/  FADD.FTZ R4, |R11|.reuse, -RZ ;  /* 0x800000ff0b047221 */ /* 0x040fe20000010200 */
[----:B------:R-:W-:-:S13]  /*0760*/  FSETP.GT.FTZ.AND P0, PT, |R11|, 1, PT ;  /* 0x3f8000000b00780b */ /* 0x000fda0003f14200 */
        /* <DEDUP_REMOVED lines=17> */
.L_x_580:
[----:B------:R-:W-:Y:S05]  /*0880*/  BSYNC B0 ;  /* 0x0000000000007941 */ /* 0x000fea0003800000 */
.L_x_579:
[----:B------:R-:W-:Y:S04]  /*0890*/  BSSY B0, `(.L_x_581) ;  /* 0x0000019000007945 */ /* 0x000fe80003800000 */
[----:B------:R-:W-:Y:S04]  /*08a0*/  BSSY B1, `(.L_x_582) ;  /* 0x0000011000017945 */ /* 0x000fe80003800000 */
[----:B------:R-:W-:Y:S05]  /*08b0*/  @P4 BRA `(.L_x_583) ;  /* 0x00000000003c4947 */ /* 0x000fea0003800000 */
[----:B-1----:R-:W0:Y:S01]  /*08c0*/  LDC.64 R10, c[0x0][0x218] ;  /* 0x00008600ff0a7b82 */ /* 0x002e220000000a00 */
[----:B------:R-:W-:Y:S02]  /*08d0*/  LEA R9, R0, R3, 0x9 ;  /* 0x0000000300097211 */ /* 0x000fe400078e48ff */
[----:B------:R-:W-:Y:S02]  /*08e0*/  PRMT R12, R8, 0x7610, R12 ;  /* 0x00007610080c7816 */ /* 0x000fe4000000000c */
[----:B------:R-:W-:-:S04]  /*08f0*/  MOV R3, R7 ;  /* 0x0000000700037202 */ /* 0x000fc80000000f00 */
[----:B------:R-:W-:-:S13]  /*0900*/  ISETP.GE.AND P0, PT, R3, R2, PT ;  /* 0x000000020300720c */ /* 0x000fda0003f06270 */
[----:B------:R-:W-:Y:S05]  /*0910*/  @P0 BREAK B1 ;  /* 0x0000000000010942 */ /* 0x000fea0003800000 */
[----:B0-----:R-:W-:-:S05]  /*0920*/  IMAD.WIDE.U32 R8, R9, 0x2, R10 ;  /* 0x0000000209087825 */ /* 0x001fca00078e000a */
[----:B------:R0:W-:Y:S01]  /*0930*/  STG.E.U16 desc[UR4][R8.64], R12 ;  /* 0x0000000c08007986 */ /* 0x0001e2000c101504 */
[----:B------:R-:W-:Y:S05]  /*0940*/  @P0 BRA `(.L_x_584) ;  /* 0x0000000000340947 */ /* 0x000fea0003800000 */
[----:B0-----:R-:W0:Y:S01]  /*0950*/  LDC.64 R8, c[0x0][0x218] ;  /* 0x00008600ff087b82 */ /* 0x001e220000000a00 */
[----:B------:R-:W-:Y:S01]  /*0960*/  IMAD R7, R0, 0x200, R3 ;  /* 0x0000020000077824 */ /* 0x000fe200078e0203 */
[----:B-----5:R-:W-:Y:S02]  /*0970*/  PRMT R10, R6, 0x7610, R10 ;  /* 0x00007610060a7816 */ /* 0x020fe4000000000a */
[----:B------:R-:W-:Y:S01]  /*0980*/  IADD3 R3, R3, 0x80, RZ ;  /* 0x0000008003037810 */ /* 0x000fe20007ffe0ff */
[----:B0-----:R-:W-:-:S05]  /*0990*/  IMAD.WIDE.U32 R6, R7, 0x2, R8 ;  /* 0x0000000207067825 */ /* 0x001fca00078e0008 */
[----:B------:R0:W-:Y:S02]  /*09a0*/  STG.E.U16 desc[UR4][R6.64], R10 ;  /* 0x0000000a06007986 */ /* 0x0001e4000c101504 */
.L_x_583:
[----:B------:R-:W-:Y:S05]  /*09b0*/  BSYNC B1 ;  /* 0x0000000000017941 */ /* 0x000fea0003800000 */
.L_x_582:
[----:B------:R-:W-:-:S13]  /*09c0*/  ISETP.GE.AND P0, PT, R3, R2, PT ;  /* 0x000000020300720c */ /* 0x000fda0003f06270 */
[----:B0----5:R-:W0:Y:S01]  /*09d0*/  @!P0 LDC.64 R6, c[0x0][0x218] ;  /* 0x00008600ff068b82 */ /* 0x021e220000000a00 */
[----:B-1----:R-:W-:Y:S02]  /*09e0*/  @!P0 LEA R9, R0, R3, 0x9 ;  /* 0x0000000300098211 */ /* 0x002fe400078e48ff */
[----:B------:R-:W-:-:S03]  /*09f0*/  @!P0 IADD3 R3, R3, 0x80, RZ ;  /* 0x0000008003038810 */ /* 0x000fc60007ffe0ff */
[----:B0-----:R-:W-:-:S05]  /*0a00*/  @!P0 IMAD.WIDE.U32 R6, R9, 0x2, R6 ;  /* 0x0000000209068825 */ /* 0x001fca00078e0006 */
[----:B------:R1:W-:Y:S02]  /*0a10*/  @!P0 STG.E.U16 desc[UR4][R6.64], R5 ;  /* 0x0000000506008986 */ /* 0x0003e4000c101504 */
.L_x_584:
[----:B------:R-:W-:Y:S05]  /*0a20*/  BSYNC B0 ;  /* 0x0000000000007941 */ /* 0x000fea0003800000 */
.L_x_581:
[----:B------:R-:W-:Y:S05]  /*0a30*/  WARPSYNC.ALL ;  /* 0x0000000000007948 */ /* 0x000fea0003800000 */
[----:B------:R-:W-:-:S13]  /*0a40*/  ISETP.GE.AND P0, PT, R3, R2, PT ;  /* 0x000000020300720c */ /* 0x000fda0003f06270 */
[----:B------:R-:W-:Y:S05]  /*0a50*/  @P0 EXIT ;  /* 0x000000000000094d */ /* 0x000fea0003800000 */
[----:B-1---5:R-:W1:Y:S01]  /*0a60*/  LDC.64 R6, c[0x0][0x218] ;  /* 0x00008600ff067b82 */ /* 0x022e620000000a00 */
[----:B------:R-:W-:-:S05]  /*0a70*/  LEA R3, R0, R3, 0x9 ;  /* 0x0000000300037211 */ /* 0x000fca00078e48ff */
[----:B-1----:R-:W-:-:S05]  /*0a80*/  IMAD.WIDE.U32 R2, R3, 0x2, R6 ;  /* 0x0000000203027825 */ /* 0x002fca00078e0006 */
[----:B------:R-:W-:Y:S01]  /*0a90*/  STG.E.U16 desc[UR4][R2.64], R4 ;  /* 0x0000000402007986 */ /* 0x000fe2000c101504 */
[----:B------:R-:W-:Y:S05]  /*0aa0*/  EXIT ;  /* 0x000000000000794d */ /* 0x000fea0003800000 */
.L_x_585:
        /* <DEDUP_REMOVED lines=13> */
.L_x_2714:


//--------------------- .text._ZN2at6native29vectorized_elementwise_kernelILi2EZZZNS0_16atan_kernel_cudaERNS_18TensorIteratorBaseEENKUlvE0_clEvENKUlvE2_clEvEUlN3c108BFloat16EE_St5arrayIPcLm2EEEEviT0_T1_ --------------------------
	.section	.text._ZN2at6native29vectorized_elementwise_kernelILi2EZZZNS0_16atan_kernel_cudaERNS_18TensorIteratorBaseEENKUlvE0_clEvENKUlvE2_clEvEUlN3c108BFloat16EE_St5arrayIPcLm2EEEEviT0_T1_,"ax",@progbits
	.align	128
        .global         _ZN2at6native29vectorized_elementwise_kernelILi2EZZZNS0_16atan_kernel_cudaERNS_18TensorIteratorBaseEENKUlvE0_clEvENKUlvE2_clEvEUlN3c108BFloat16EE_St5arrayIPcLm2EEEEviT0_T1_
        .type           _ZN2at6native29vectorized_elementwise_kernelILi2EZZZNS0_16atan_kernel_cudaERNS_18TensorIteratorBaseEENKUlvE0_clEvENKUlvE2_clEvEUlN3c108BFloat16EE_St5arrayIPcLm2EEEEviT0_T1_,@function
        .size           _ZN2at6native29vectorized_elementwise_kernelILi2EZZZNS0_16atan_kernel_cudaERNS_18TensorIteratorBaseEENKUlvE0_clEvENKUlvE2_clEvEUlN3c108BFloat16EE_St5arrayIPcLm2EEEEviT0_T1_,(.L_x_2715 - _ZN2at6native29vectorized_elementwise_kernelILi2EZZZNS0_16atan_kernel_cudaERNS_18TensorIteratorBaseEENKUlvE0_clEvENKUlvE2_clEvEUlN3c108BFloat16EE_St5arrayIPcLm2EEEEviT0_T1_)
        .other          _ZN2at6native29vectorized_elementwise_kernelILi2EZZZNS0_16atan_kernel_cudaERNS_18TensorIteratorBaseEENKUlvE0_clEvENKUlvE2_clEvEUlN3c108BFloat16EE_St5arrayIPcLm2EEEEviT0_T1_,@"STO_CUDA_ENTRY STV_DEFAULT"
_ZN2at6native29vectorized_elementwise_kernelILi2EZZZNS0_16atan_kernel_cudaERNS_18TensorIteratorBaseEENKUlvE0_clEvENKUlvE2_clEvEUlN3c108BFloat16EE_St5arrayIPcLm2EEEEviT0_T1_:
.text._ZN2at6native29vectorized_elementwise_kernelILi2EZZZNS0_16atan_kernel_cudaERNS_18TensorIteratorBaseEENKUlvE0_clEvENKUlvE2_clEvEUlN3c108BFloat16EE_St5arrayIPcLm2EEEEviT0_T1_:
[----:B------:R-:W-:Y:S01]  /*0000*/  LDC R1, c[0x0][0x28] ;  /* 0x00000a00ff017b82 */ /* 0x000fe20000000800 */
[----:B------:R-:W0:Y:S01]  /*0010*/  S2R R0, SR_CTAID.X ;  /* 0x0000000000007919 */ /* 0x000e220000002500 */
[----:B------:R-:W-:Y:S01]  /*0020*/  ULDC UR4, c[0x0][0x210] ;  /* 0x0000840000047ab9 */ /* 0x000fe20000000800 */
[----:B0-----:R-:W-:-:S04]  /*0030*/  SHF.L.U32 R0, R0, 0xa, RZ ;  /* 0x0000000a00007819 */ /* 0x001fc800000006ff */
[----:B------:R-:W-:Y:S01]  /*0040*/  IADD3 R8, -R0, UR4, RZ ;  /* 0x0000000400087c10 */ /* 0x000fe2000fffe1ff */
[----:B------:R-:W-:-:S03]  /*0050*/  ULDC.64 UR4, c[0x0][0x208] ;  /* 0x0000820000047ab9 */ /* 0x000fc60000000a00 */
[----:B------:R-:W-:-:S13]  /*0060*/  ISETP.GE.U32.AND P0, PT, R8, 0x400, PT ;  /* 0x000004000800780c */ /* 0x000fda0003f06070 */
[----:B------:R-:W-:Y:S05]  /*0070*/  @!P0 BRA `(.L_x_586) ;  /* 0x0000000800c48947 */ /* 0x000fea0003800000 */
[----:B------:R-:W0:Y:S01]  /*0080*/  S2R R6, SR_TID.X ;  /* 0x0000000000067919 */ /* 0x000e220000002100 */
[----:B------:R-:W1:Y:S02]  /*0090*/  LDC.64 R2, c[0x0][0x220] ;  /* 0x00008800ff027b82 */ /* 0x000e640000000a00 */
[----:B-1----:R-:W-:-:S04]  /*00a0*/  IMAD.WIDE R2, R0, 0x2, R2 ;  /* 0x0000000200027825 */ /* 0x002fc800078e0202 */
[----:B0-----:R-:W-:-:S05]  /*00b0*/  IMAD.WIDE.U32 R4, R6, 0x4, R2 ;  /* 0x0000000406047825 */ /* 0x001fca00078e0002 */
[----:B------:R-:W2:Y:S04]  /*00c0*/  LDG.E R7, desc[UR4][R4.64] ;  /* 0x0000000404077981 */ /* 0x000ea8000c1e1900 */
[----:B------:R-:W3:Y:S04]  /*00d0*/  LDG.E R9, desc[UR4][R4.64+0x200] ;  /* 0x0002000404097981 */ /* 0x000ee8000c1e1900 */
[----:B------:R-:W4:Y:S04]  /*00e0*/  LDG.E R2, desc[UR4][R4.64+0x400] ;  /* 0x0004000404027981 */ /* 0x000f28000c1e1900 */
[----:B------:R0:W5:Y:S02]  /*00f0*/  LDG.E R14, desc[UR4][R4.64+0x600] ;  /* 0x00060004040e7981 */ /* 0x000164000c1e1900 */
[----:B0-----:R-:W-:Y:S01]  /*0100*/  HFMA2.MMA R4, -RZ, RZ, 0.890625, -0.00056934356689453125 ;  /* 0x3b2090aaff047435 */ /* 0x001fe200000001ff */
[----:B--2---:R-:W-:-:S02]  /*0110*/  SHF.L.U32 R3, R7, 0x10, RZ ;  /* 0x0000001007037819 */ /* 0x004fc400000006ff */
[----:B------:R-:W-:Y:S02]  /*0120*/  PRMT R7, R7, 0x7632, R7 ;  /* 0x0000763207077816 */ /* 0x000fe40000000007 */
[C---:B------:R-:W-:Y:S01]  /*0130*/  FSETP.GT.FTZ.AND P3, PT, |R3|.reuse, 1, PT ;  /* 0x3f8000000300780b */ /* 0x040fe20003f74200 */
[----:B------:R-:W-:Y:S01]  /*0140*/  FADD.FTZ R10, |R3|, -RZ ;  /* 0x800000ff030a7221 */ /* 0x000fe20000010200 */
[----:B------:R-:W-:Y:S02]  /*0150*/  SHF.L.U32 R7, R7, 0x10, RZ ;  /* 0x0000001007077819 */ /* 0x000fe400000006ff */
[----:B---3--:R-:W-:Y:S02]  /*0160*/  SHF.L.U32 R8, R9, 0x10, RZ ;  /* 0x0000001009087819 */ /* 0x008fe400000006ff */
[C---:B------:R-:W-:Y:S01]  /*0170*/  FSETP.GT.FTZ.AND P0, PT, |R7|.reuse, 1, PT ;  /* 0x3f8000000700780b */ /* 0x040fe20003f14200 */
[----:B------:R-:W-:Y:S01]  /*0180*/  FADD.FTZ R18, |R7|, -RZ ;  /* 0x800000ff07127221 */ /* 0x000fe20000010200 */
[C---:B------:R-:W-:Y:S01]  /*0190*/  FSETP.GT.FTZ.AND P1, PT, |R8|.reuse, 1, PT ;  /* 0x3f8000000800780b */ /* 0x040fe20003f34200 */
[----:B------:R-:W-:Y:S01]  /*01a0*/  FADD.FTZ R17, |R8|, -RZ ;  /* 0x800000ff08117221 */ /* 0x000fe20000010200 */
[----:B------:R-:W-:-:S02]  /*01b0*/  PRMT R5, R9, 0x7632, R5 ;  /* 0x0000763209057816 */ /* 0x000fc40000000005 */
[----:B------:R-:W-:Y:S01]  /*01c0*/  FSETP.GTU.FTZ.AND P4, PT, |R3|, +INF , PT ;  /* 0x7f8000000300780b */ /* 0x000fe20003f9c200 */
[----:B------:R-:W0:Y:S01]  /*01d0*/  @P3 MUFU.RCP R10, R10 ;  /* 0x0000000a000a3308 */ /* 0x000e220000001000 */
[----:B------:R-:W-:Y:S02]  /*01e0*/  SHF.L.U32 R5, R5, 0x10, RZ ;  /* 0x0000001005057819 */ /* 0x000fe400000006ff */
[----:B------:R-:W-:Y:S02]  /*01f0*/  @P3 MOV R19, 0x3fd774eb ;  /* 0x3fd774eb00133802 */ /* 0x000fe40000000f00 */
[C---:B------:R-:W-:Y:S01]  /*0200*/  FSETP.GT.FTZ.AND P2, PT, |R5|.reuse, 1, PT ;  /* 0x3f8000000500780b */ /* 0x040fe20003f54200 */
[----:B------:R-:W-:Y:S01]  /*0210*/  FADD.FTZ R9, |R5|, -RZ ;  /* 0x800000ff05097221 */ /* 0x000fe20000010200 */
[----:B------:R-:W-:Y:S01]  /*0220*/  @P0 MOV R23, 0x3fd774eb ;  /* 0x3fd774eb00170802 */ /* 0x000fe20000000f00 */
[----:B------:R-:W1:Y:S01]  /*0230*/  @P0 MUFU.RCP R18, R18 ;  /* 0x0000001200120308 */ /* 0x000e620000001000 */
[----:B------:R-:W-:-:S07]  /*0240*/  @P1 MOV R26, 0x3fd774eb ;  /* 0x3fd774eb001a1802 */ /* 0x000fce0000000f00 */
[----:B------:R-:W2:Y:S01]  /*0250*/  @P1 MUFU.RCP R17, R17 ;  /* 0x0000001100111308 */ /* 0x000ea20000001000 */
[----:B0-----:R-:W-:-:S04]  /*0260*/  FMUL.FTZ R15, R10, R10 ;  /* 0x0000000a0a0f7220 */ /* 0x001fc80000410000 */
[----:B------:R-:W-:-:S03]  /*0270*/  FFMA.FTZ R12, R15, R4, -0.014396979473531246185 ;  /* 0xbc6be14f0f0c7423 */ /* 0x000fc60000010004 */
[----:B------:R-:W0:Y:S01]  /*0280*/  @P2 MUFU.RCP R9, R9 ;  /* 0x0000000900092308 */ /* 0x000e220000001000 */
[----:B------:R-:W-:Y:S01]  /*0290*/  FFMA.FTZ R12, R15, R12, 0.039849750697612762451 ;  /* 0x3d23397e0f0c7423 */ /* 0x000fe2000001000c */
[----:B-1----:R-:W-:-:S03]  /*02a0*/  FMUL.FTZ R11, R18, R18 ;  /* 0x00000012120b7220 */ /* 0x002fc60000410000 */
[----:B------:R-:W-:Y:S01]  /*02b0*/  FFMA.FTZ R12, R15, R12, -0.072529748082160949707 ;  /* 0xbd948a7a0f0c7423 */ /* 0x000fe2000001000c */
[----:B------:R-:W-:-:S03]  /*02c0*/  FFMA.FTZ R16, R11, R4, -0.014396979473531246185 ;  /* 0xbc6be14f0b107423 */ /* 0x000fc60000010004 */
[----:B------:R-:W-:Y:S01]  /*02d0*/  FFMA.FTZ R12, R15, R12, 0.10518480092287063599 ;  /* 0x3dd76b210f0c7423 */ /* 0x000fe2000001000c */
[----:B--2---:R-:W-:Y:S01]  /*02e0*/  FMUL.FTZ R13, R17, R17 ;  /* 0x00000011110d7220 */ /* 0x004fe20000410000 */
[----:B------:R-:W-:Y:S02]  /*02f0*/  FFMA.FTZ R16, R11, R16, 0.039849750697612762451 ;  /* 0x3d23397e0b107423 */ /* 0x000fe40000010010 */
[----:B------:R-:W-:Y:S01]  /*0300*/  FFMA.FTZ R12, R15, R12, -0.14171802997589111328 ;  /* 0xbe111e880f0c7423 */ /* 0x000fe2000001000c */
[----:B------:R-:W-:Y:S01]  /*0310*/  FFMA.FTZ R20, R13, R4, -0.014396979473531246185 ;  /* 0xbc6be14f0d147423 */ /* 0x000fe20000010004 */
[----:B------:R-:W-:Y:S02]  /*0320*/  FFMA.FTZ R16, R11, R16, -0.072529748082160949707 ;  /* 0xbd948a7a0b107423 */ /* 0x000fe40000010010 */
[----:B------:R-:W-:Y:S01]  /*0330*/  FFMA.FTZ R12, R15, R12, 0.19988775253295898438 ;  /* 0x3e4caf600f0c7423 */ /* 0x000fe2000001000c */
[----:B------:R-:W-:Y:S01]  /*0340*/  FFMA.FTZ R20, R13, R20, 0.039849750697612762451 ;  /* 0x3d23397e0d147423 */ /* 0x000fe20000010014 */
[----:B------:R-:W-:-:S02]  /*0350*/  FFMA.FTZ R16, R11, R16, 0.10518480092287063599 ;  /* 0x3dd76b210b107423 */ /* 0x000fc40000010010 */
[----:B------:R-:W-:Y:S02]  /*0360*/  FFMA.FTZ R12, R15, R12, -0.33332940936088562012 ;  /* 0xbeaaaa270f0c7423 */ /* 0x000fe4000001000c */
[----:B------:R-:W-:Y:S02]  /*0370*/  FFMA.FTZ R16, R11, R16, -0.14171802997589111328 ;  /* 0xbe111e880b107423 */ /* 0x000fe40000010010 */
[----:B------:R-:W-:Y:S01]  /*0380*/  FMUL.FTZ R15, R15, R12 ;  /* 0x0000000c0f0f7220 */ /* 0x000fe20000410000 */
[----:B------:R-:W-:Y:S01]  /*0390*/  FFMA.FTZ R12, R13, R20, -0.072529748082160949707 ;  /* 0xbd948a7a0d0c7423 */ /* 0x000fe20000010014 */
[----:B------:R-:W-:Y:S02]  /*03a0*/  FFMA.FTZ R16, R11, R16, 0.19988775253295898438 ;  /* 0x3e4caf600b107423 */ /* 0x000fe40000010010 */
[----:B------:R-:W-:Y:S01]  /*03b0*/  FFMA.FTZ R20, R10, R15, R10 ;  /* 0x0000000f0a147223 */ /* 0x000fe2000001000a */
[----:B------:R-:W-:Y:S01]  /*03c0*/  FFMA.FTZ R12, R13, R12, 0.10518480092287063599 ;  /* 0x3dd76b210d0c7423 */ /* 0x000fe2000001000c */
[----:B------:R-:W-:Y:S01]  /*03d0*/  FFMA.FTZ R16, R11, R16, -0.33332940936088562012 ;  /* 0xbeaaaa270b107423 */ /* 0x000fe20000010010 */
[----:B----4-:R-:W-:Y:S01]  /*03e0*/  SHF.L.U32 R10, R2, 0x10, RZ ;  /* 0x00000010020a7819 */ /* 0x010fe200000006ff */
[----:B------:R-:W-:Y:S01]  /*03f0*/  @P3 FFMA.FTZ R20, R19, 0.93318945169448852539, -R20 ;  /* 0x3f6ee58113143823 */ /* 0x000fe20000010814 */
[----:B------:R-:W-:Y:S01]  /*0400*/  FFMA.FTZ R12, R13, R12, -0.14171802997589111328 ;  /* 0xbe111e880d0c7423 */ /* 0x000fe2000001000c */
[----:B0-----:R-:W-:Y:S01]  /*0410*/  FMUL.FTZ R19, R9, R9 ;  /* 0x0000000909137220 */ /* 0x001fe20000410000 */
[----:B------:R-:W-:Y:S01]  /*0420*/  FMUL.FTZ R11, R11, R16 ;  /* 0x000000100b0b7220 */ /* 0x000fe20000410000 */
[----:B------:R-:W-:Y:S01]  /*0430*/  FSETP.GT.FTZ.AND P3, PT, |R10|, 1, PT ;  /* 0x3f8000000a00780b */ /* 0x000fe20003f74200 */
[----:B------:R-:W-:Y:S01]  /*0440*/  FFMA.FTZ R12, R13, R12, 0.19988775253295898438 ;  /* 0x3e4caf600d0c7423 */ /* 0x000fe2000001000c */
[----:B------:R-:W-:Y:S01]  /*0450*/  FFMA.FTZ R16, R19, R4, -0.014396979473531246185 ;  /* 0xbc6be14f13107423 */ /* 0x000fe20000010004 */
[----:B------:R-:W-:Y:S01]  /*0460*/  FFMA.FTZ R18, R18, R11, R18 ;  /* 0x0000000b12127223 */ /* 0x000fe20000010012 */
[C---:B-----5:R-:W-:Y:S01]  /*0470*/  SHF.L.U32 R11, R14.reuse, 0x10, RZ ;  /* 0x000000100e0b7819 */ /* 0x060fe200000006ff */
[----:B------:R-:W-:Y:S01]  /*0480*/  FFMA.FTZ R12, R13, R12, -0.33332940936088562012 ;  /* 0xbeaaaa270d0c7423 */ /* 0x000fe2000001000c */
[----:B------:R-:W-:Y:S01]  /*0490*/  FFMA.FTZ R16, R19, R16, 0.039849750697612762451 ;  /* 0x3d23397e13107423 */ /* 0x000fe20000010010 */
[----:B------:R-:W-:Y:S01]  /*04a0*/  PRMT R14, R14, 0x7632, R14 ;  /* 0x000076320e0e7816 */ /* 0x000fe2000000000e */
[----:B------:R-:W-:Y:S01]  /*04b0*/  @P0 FFMA.FTZ R18, R23, 0.93318945169448852539, -R18 ;  /* 0x3f6ee58117120823 */ /* 0x000fe20000010812 */
[----:B------:R-:W-:Y:S01]  /*04c0*/  FMUL.FTZ R22, R13, R12 ;  /* 0x0000000c0d167220 */ /* 0x000fe20000410000 */
[----:B------:R-:W-:Y:S01]  /*04d0*/  PRMT R13, R2, 0x7632, R13 ;  /* 0x00007632020d7816 */ /* 0x000fe2000000000d */
[----:B------:R-:W-:Y:S01]  /*04e0*/  FFMA.FTZ R16, R19, R16, -0.072529748082160949707 ;  /* 0xbd948a7a13107423 */ /* 0x000fe20000010010 */
[----:B------:R-:W-:Y:S01]  /*04f0*/  LOP3.LUT R3, R20, 0x80000000, R3, 0xb8, !PT ;  /* 0x8000000014037812 */ /* 0x000fe200078eb803 */
[----:B------:R-:W-:Y:S01]  /*0500*/  FADD.FTZ R12, |R10|, -RZ ;  /* 0x800000ff0a0c7221 */ /* 0x000fe20000010200 */
[----:B------:R-:W-:Y:S01]  /*0510*/  SHF.L.U32 R13, R13, 0x10, RZ ;  /* 0x000000100d0d7819 */ /* 0x000fe200000006ff */
[----:B------:R-:W-:Y:S01]  /*0520*/  FFMA.FTZ R16, R19, R16, 0.10518480092287063599 ;  /* 0x3dd76b2113107423 */ /* 0x000fe20000010010 */
[----:B------:R-:W-:Y:S01]  /*0530*/  SHF.L.U32 R14, R14, 0x10, RZ ;  /* 0x000000100e0e7819 */ /* 0x000fe200000006ff */
[C---:B------:R-:W-:Y:S01]  /*0540*/  FADD.FTZ R15, |R11|.reuse, -RZ ;  /* 0x800000ff0b0f7221 */ /* 0x040fe20000010200 */
[----:B------:R-:W-:Y:S01]  /*0550*/  FSETP.GT.FTZ.AND P5, PT, |R11|, 1, PT ;  /* 0x3f8000000b00780b */ /* 0x000fe20003fb4200 */
[----:B------:R-:W-:Y:S01]  /*0560*/  FFMA.FTZ R16, R19, R16, -0.14171802997589111328 ;  /* 0xbe111e8813107423 */ /* 0x000fe20000010010 */
[----:B------:R-:W-:Y:S01]  /*0570*/  FSETP.GT.FTZ.AND P6, PT, |R13|, 1, PT ;  /* 0x3f8000000d00780b */ /* 0x000fe20003fd4200 */
[----:B------:R-:W-:Y:S01]  /*0580*/  FFMA.FTZ R21, R17, R22, R17 ;  /* 0x0000001611157223 */ /* 0x000fe20000010011 */
[----:B------:R-:W-:Y:S01]  /*0590*/  FSEL R20, R3, R20, !P4 ;  /* 0x0000001403147208 */ /* 0x000fe20006000000 */
[----:B------:R-:W-:Y:S01]  /*05a0*/  FFMA.FTZ R24, R19, R16, 0.19988775253295898438 ;  /* 0x3e4caf6013187423 */ /* 0x000fe20000010010 */
[----:B------:R-:W0:Y:S01]  /*05b0*/  LDC.64 R2, c[0x0][0x218] ;  /* 0x00008600ff027b82 */ /* 0x000e220000000a00 */
[C---:B------:R-:W-:Y:S01]  /*05c0*/  FSETP.GT.FTZ.AND P4, PT, |R14|.reuse, 1, PT ;  /* 0x3f8000000e00780b */ /* 0x040fe20003f94200 */
[----:B------:R-:W-:Y:S01]  /*05d0*/  FADD.FTZ R16, |R13|, -RZ ;  /* 0x800000ff0d107221 */ /* 0x000fe20000010200 */
[----:B------:R-:W-:Y:S01]  /*05e0*/  FADD.FTZ R17, |R14|, -RZ ;  /* 0x800000ff0e117221 */ /* 0x000fe20000010200 */
[----:B------:R-:W-:Y:S01]  /*05f0*/  FFMA.FTZ R24, R19, R24, -0.33332940936088562012 ;  /* 0xbeaaaa2713187423 */ /* 0x000fe20000010018 */
[----:B------:R-:W1:Y:S01]  /*0600*/  @P3 MUFU.RCP R12, R12 ;  /* 0x0000000c000c3308 */ /* 0x000e620000001000 */
[----:B------:R-:W-:Y:S01]  /*0610*/  FSETP.GTU.FTZ.AND P0, PT, |R7|, +INF , PT ;  /* 0x7f8000000700780b */ /* 0x000fe20003f1c200 */
[----:B------:R-:W-:Y:S01]  /*0620*/  @P1 FFMA.FTZ R21, R26, 0.93318945169448852539, -R21 ;  /* 0x3f6ee5811a151823 */ /* 0x000fe20000010815 */
[----:B------:R-:W-:Y:S01]  /*0630*/  FMUL.FTZ R24, R19, R24 ;  /* 0x0000001813187220 */ /* 0x000fe20000410000 */
[----:B------:R-:W-:-:S02]  /*0640*/  LOP3.LUT R7, R18, 0x80000000, R7, 0xb8, !PT ;  /* 0x8000000012077812 */ /* 0x000fc400078eb807 */
[----:B------:R-:W-:Y:S01]  /*0650*/  FSETP.GTU.FTZ.AND P1, PT, |R13|, +INF , PT ;  /* 0x7f8000000d00780b */ /* 0x000fe20003f3c200 */
[----:B------:R-:W-:Y:S01]  /*0660*/  FFMA.FTZ R22, R9, R24, R9 ;  /* 0x0000001809167223 */ /* 0x000fe20000010009 */
[----:B------:R-:W2:Y:S01]  /*0670*/  @P5 MUFU.RCP R15, R15 ;  /* 0x0000000f000f5308 */ /* 0x000ea20000001000 */
[----:B------:R-:W-:Y:S02]  /*0680*/  @P2 MOV R9, 0x3fd774eb ;  /* 0x3fd774eb00092802 */ /* 0x000fe40000000f00 */
[----:B------:R-:W-:Y:S02]  /*0690*/  FSEL R7, R7, R18, !P0 ;  /* 0x0000001207077208 */ /* 0x000fe40004000000 */
[----:B------:R-:W-:Y:S01]  /*06a0*/  FSETP.GTU.FTZ.AND P0, PT, |R8|, +INF , PT ;  /* 0x7f8000000800780b */ /* 0x000fe20003f1c200 */
[----:B------:R-:W-:Y:S01]  /*06b0*/  @P2 FFMA.FTZ R22, R9, 0.93318945169448852539, -R22 ;  /* 0x3f6ee58109162823 */ /* 0x000fe20000010816 */
[----:B------:R-:W-:Y:S01]  /*06c0*/  LOP3.LUT R8, R21, 0x80000000, R8, 0xb8, !PT ;  /* 0x8000000015087812 */ /* 0x000fe200078eb808 */
[----:B------:R-:W3:Y:S01]  /*06d0*/  @P6 MUFU.RCP R16, R16 ;  /* 0x0000001000106308 */ /* 0x000ee20000001000 */
[----:B------:R-:W-:Y:S01]  /*06e0*/  F2FP.BF16.F32.PACK_AB R20, R7, R20 ;  /* 0x000000140714723e */ /* 0x000fe200000010ff */
[----:B0-----:R-:W-:Y:S01]  /*06f0*/  IMAD.WIDE.U32 R2, R0, 0x2, R2 ;  /* 0x0000000200027825 */ /* 0x001fe200078e0002 */
[----:B------:R-:W-:-:S03]  /*0700*/  FSEL R0, R8, R21, !P0 ;  /* 0x0000001508007208 */ /* 0x000fc60004000000 */
[----:B-1----:R-:W-:Y:S01]  /*0710*/  FMUL.FTZ R21, R12, R12 ;  /* 0x0000000c0c157220 */ /* 0x002fe20000410000 */
[----:B------:R-:W-:Y:S01]  /*0720*/  FSETP.GTU.FTZ.AND P0, PT, |R5|, +INF , PT ;  /* 0x7f8000000500780b */ /* 0x000fe20003f1c200 */
[----:B------:R-:W0:Y:S01]  /*0730*/  @P4 MUFU.RCP R17, R17 ;  /* 0x0000001100114308 */ /* 0x000e220000001000 */
[----:B------:R-:W-:Y:S01]  /*0740*/  LOP3.LUT R5, R22, 0x80000000, R5, 0xb8, !PT ;  /* 0x8000000016057812 */ /* 0x000fe200078eb805 */
[----:B--2---:R-:W-:Y:S01]  /*0750*/  FMUL.FTZ R7, R15, R15 ;  /* 0x0000000f0f077220 */ /* 0x004fe20000410000 */
[----:B------:R-:W-:Y:S01]  /*0760*/  FFMA.FTZ R8, R21, R4, -0.014396979473531246185 ;  /* 0xbc6be14f15087423 */ /* 0x000fe20000010004 */
[----:B------:R-:W-:Y:S01]  /*0770*/  FSETP.GTU.FTZ.AND P2, PT, |R11|, +INF , PT ;  /* 0x7f8000000b00780b */ /* 0x000fe20003f5c200 */
[----:B------:R-:W-:Y:S01]  /*0780*/  IMAD.WIDE R2, R6, 0x4, R2 ;  /* 0x0000000406027825 */ /* 0x000fe200078e0202 */
[----:B------:R-:W-:-:S03]  /*0790*/  FSEL R5, R5, R22, !P0 ;  /* 0x0000001605057208 */ /* 0x000fc60004000000 */
[----:B------:R-:W-:Y:S01]  /*07a0*/  FFMA.FTZ R22, R7, R4, -0.014396979473531246185 ;  /* 0xbc6be14f07167423 */ /* 0x000fe20000010004 */
[----:B------:R-:W-:Y:S01]  /*07b0*/  FFMA.FTZ R8, R21, R8, 0.039849750697612762451 ;  /* 0x3d23397e15087423 */ /* 0x000fe20000010008 */
[----:B---3--:R-:W-:Y:S01]  /*07c0*/  FMUL.FTZ R9, R16, R16 ;  /* 0x0000001010097220 */ /* 0x008fe20000410000 */
[----:B------:R-:W-:Y:S01]  /*07d0*/  FSETP.GTU.FTZ.AND P0, PT, |R10|, +INF , PT ;  /* 0x7f8000000a00780b */ /* 0x000fe20003f1c200 */
[----:B------:R-:W-:Y:S01]  /*07e0*/  FFMA.FTZ R22, R7, R22, 0.039849750697612762451 ;  /* 0x3d23397e07167423 */ /* 0x000fe20000010016 */
[----:B------:R-:W-:Y:S01]  /*07f0*/  FFMA.FTZ R8, R21, R8, -0.072529748082160949707 ;  /* 0xbd948a7a15087423 */ /* 0x000fe20000010008 */
[----:B------:R-:W-:Y:S01]  /*0800*/  FFMA.FTZ R18, R9, R4, -0.014396979473531246185 ;  /* 0xbc6be14f09127423 */ /* 0x000fe20000010004 */
[----:B------:R-:W-:Y:S01]  /*0810*/  F2FP.BF16.F32.PACK_AB R5, R5, R0 ;  /* 0x000000000505723e */ /* 0x000fe200000010ff */
[----:B------:R-:W-:Y:S01]  /*0820*/  FFMA.FTZ R22, R7, R22, -0.072529748082160949707 ;  /* 0xbd948a7a07167423 */ /* 0x000fe20000010016 */
[----:B------:R-:W-:Y:S01]  /*0830*/  FFMA.FTZ R8, R21, R8, 0.10518480092287063599 ;  /* 0x3dd76b2115087423 */ /* 0x000fe20000010008 */
[----:B0-----:R-:W-:Y:S01]  /*0840*/  FMUL.FTZ R19, R17, R17 ;  /* 0x0000001111137220 */ /* 0x001fe20000410000 */
[----:B------:R-:W-:Y:S01]  /*0850*/  FFMA.FTZ R18, R9, R18, 0.039849750697612762451 ;  /* 0x3d23397e09127423 */ /* 0x000fe20000010012 */
[----:B------:R-:W-:Y:S01]  /*0860*/  FFMA.FTZ R22, R7, R22, 0.10518480092287063599 ;  /* 0x3dd76b2107167423 */ /* 0x000fe20000010016 */
[----:B------:R-:W-:Y:S01]  /*0870*/  FFMA.FTZ R8, R21, R8, -0.14171802997589111328 ;  /* 0xbe111e8815087423 */ /* 0x000fe20000010008 */
[----:B------:R-:W-:Y:S01]  /*0880*/  FFMA.FTZ R4, R19, R4, -0.014396979473531246185 ;  /* 0xbc6be14f13047423 */ /* 0x000fe20000010004 */
[----:B------:R-:W-:Y:S01]  /*0890*/  FFMA.FTZ R18, R9, R18, -0.072529748082160949707 ;  /* 0xbd948a7a09127423 */ /* 0x000fe20000010012 */
[----:B------:R-:W-:Y:S01]  /*08a0*/  FFMA.FTZ R22, R7, R22, -0.14171802997589111328 ;  /* 0xbe111e8807167423 */ /* 0x000fe20000010016 */
[----:B------:R-:W-:Y:S01]  /*08b0*/  FFMA.FTZ R8, R21, R8, 0.19988775253295898438 ;  /* 0x3e4caf6015087423 */ /* 0x000fe20000010008 */
[----:B------:R-:W-:Y:S01]  /*08c0*/  FFMA.FTZ R4, R19, R4, 0.039849750697612762451 ;  /* 0x3d23397e13047423 */ /* 0x000fe20000010004 */
[----:B------:R-:W-:Y:S01]  /*08d0*/  FFMA.FTZ R18, R9, R18, 0.10518480092287063599 ;  /* 0x3dd76b2109127423 */ /* 0x000fe20000010012 */
[----:B------:R-:W-:Y:S01]  /*08e0*/  FFMA.FTZ R22, R7, R22, 0.19988775253295898438 ;  /* 0x3e4caf6007167423 */ /* 0x000fe20000010016 */
[----:B------:R-:W-:Y:S01]  /*08f0*/  FFMA.FTZ R8, R21, R8, -0.33332940936088562012 ;  /* 0xbeaaaa2715087423 */ /* 0x000fe20000010008 */
[----:B------:R-:W-:Y:S01]  /*0900*/  FFMA.FTZ R4, R19, R4, -0.072529748082160949707 ;  /* 0xbd948a7a13047423 */ /* 0x000fe20000010004 */
[----:B------:R-:W-:Y:S01]  /*0910*/  FFMA.FTZ R18, R9, R18, -0.14171802997589111328 ;  /* 0xbe111e8809127423 */ /* 0x000fe20000010012 */
[----:B------:R-:W-:Y:S01]  /*0920*/  FFMA.FTZ R22, R7, R22, -0.33332940936088562012 ;  /* 0xbeaaaa2707167423 */ /* 0x000fe20000010016 */
[----:B------:R-:W-:Y:S01]  /*0930*/  FMUL.FTZ R21, R21, R8 ;  /* 0x0000000815157220 */ /* 0x000fe20000410000 */
[----:B------:R-:W-:Y:S01]  /*0940*/  FFMA.FTZ R4, R19, R4, 0.10518480092287063599 ;  /* 0x3dd76b2113047423 */ /* 0x000fe20000010004 */
[----:B------:R-:W-:Y:S01]  /*0950*/  FFMA.FTZ R18, R9, R18, 0.19988775253295898438 ;  /* 0x3e4caf6009127423 */ /* 0x000fe20000010012 */
[----:B------:R-:W-:Y:S01]  /*0960*/  FMUL.FTZ R22, R7, R22 ;  /* 0x0000001607167220 */ /* 0x000fe20000410000 */
[----:B------:R-:W-:Y:S01]  /*0970*/  FFMA.FTZ R7, R12, R21, R12 ;  /* 0x000000150c077223 */ /* 0x000fe2000001000c */
[----:B------:R-:W-:Y:S01]  /*0980*/  FFMA.FTZ R4, R19, R4, -0.14171802997589111328 ;  /* 0xbe111e8813047423 */ /* 0x000fe20000010004 */
[----:B------:R-:W-:Y:S01]  /*0990*/  FFMA.FTZ R18, R9, R18, -0.33332940936088562012 ;  /* 0xbeaaaa2709127423 */ /* 0x000fe20000010012 */
[----:B------:R-:W-:Y:S01]  /*09a0*/  FFMA.FTZ R22, R15, R22, R15 ;  /* 0x000000160f167223 */ /* 0x000fe2000001000f */
[----:B------:R-:W-:Y:S01]  /*09b0*/  @P3 MOV R8, 0x3fd774eb ;  /* 0x3fd774eb00083802 */ /* 0x000fe20000000f00 */
[----:B------:R-:W-:Y:S01]  /*09c0*/  FFMA.FTZ R4, R19, R4, 0.19988775253295898438 ;  /* 0x3e4caf6013047423 */ /* 0x000fe20000010004 */
[----:B------:R-:W-:Y:S01]  /*09d0*/  FMUL.FTZ R9, R9, R18 ;  /* 0x0000001209097220 */ /* 0x000fe20000410000 */
[----:B------:R-:W-:Y:S01]  /*09e0*/  @P5 MOV R15, 0x3fd774eb ;  /* 0x3fd774eb000f5802 */ /* 0x000fe20000000f00 */
[----:B------:R-:W-:Y:S01]  /*09f0*/  STG.E desc[UR4][R2.64], R20 ;  /* 0x0000001402007986 */ /* 0x000fe2000c101904 */
[C---:B------:R-:W-:Y:S01]  /*0a00*/  FFMA.FTZ R4, R19.reuse, R4, -0.33332940936088562012 ;  /* 0xbeaaaa2713047423 */ /* 0x040fe20000010004 */
[----:B------:R-:W-:Y:S01]  /*0a10*/  FFMA.FTZ R16, R16, R9, R16 ;  /* 0x0000000910107223 */ /* 0x000fe20000010010 */
[----:B------:R-:W-:Y:S01]  /*0a20*/  @P6 MOV R9, 0x3fd774eb ;  /* 0x3fd774eb00096802 */ /* 0x000fe20000000f00 */
[----:B------:R-:W-:Y:S01]  /*0a30*/  @P3 FFMA.FTZ R7, R8, 0.93318945169448852539, -R7 ;  /* 0x3f6ee58108073823 */ /* 0x000fe20000010807 */
[----:B------:R-:W-:Y:S01]  /*0a40*/  FMUL.FTZ R4, R19, R4 ;  /* 0x0000000413047220 */ /* 0x000fe20000410000 */
[----:B------:R-:W-:Y:S01]  /*0a50*/  @P4 MOV R12, 0x3fd774eb ;  /* 0x3fd774eb000c4802 */ /* 0x000fe20000000f00 */
[----:B------:R-:W-:Y:S01]  /*0a60*/  @P5 FFMA.FTZ R22, R15, 0.93318945169448852539, -R22 ;  /* 0x3f6ee5810f165823 */ /* 0x000fe20000010816 */
[----:B------:R-:W-:Y:S01]  /*0a70*/  @P6 FFMA.FTZ R16, R9, 0.93318945169448852539, -R16 ;  /* 0x3f6ee58109106823 */ /* 0x000fe20000010810 */
[----:B------:R-:W-:Y:S01]  /*0a80*/  FFMA.FTZ R17, R17, R4, R17 ;  /* 0x0000000411117223 */ /* 0x000fe20000010011 */
[----:B------:R-:W-:Y:S01]  /*0a90*/  FSETP.GTU.FTZ.AND P3, PT, |R14|, +INF , PT ;  /* 0x7f8000000e00780b */ /* 0x000fe20003f7c200 */
[----:B------:R-:W-:Y:S01]  /*0aa0*/  STG.E desc[UR4][R2.64+0x200], R5 ;  /* 0x0002000502007986 */ /* 0x000fe2000c101904 */
[----:B------:R-:W-:Y:S01]  /*0ab0*/  LOP3.LUT R10, R7, 0x80000000, R10, 0xb8, !PT ;  /* 0x80000000070a7812 */ /* 0x000fe200078eb80a */
[----:B------:R-:W-:Y:S01]  /*0ac0*/  @P4 FFMA.FTZ R17, R12, 0.93318945169448852539, -R17 ;  /* 0x3f6ee5810c114823 */ /* 0x000fe20000010811 */
[----:B------:R-:W-:-:S02]  /*0ad0*/  LOP3.LUT R13, R16, 0x80000000, R13, 0xb8, !PT ;  /* 0x80000000100d7812 */ /* 0x000fc400078eb80d */
[----:B------:R-:W-:Y:S02]  /*0ae0*/  LOP3.LUT R11, R22, 0x80000000, R11, 0xb8, !PT ;  /* 0x80000000160b7812 */ /* 0x000fe400078eb80b */
[----:B------:R-:W-:Y:S02]  /*0af0*/  LOP3.LUT R14, R17, 0x80000000, R14, 0xb8, !PT ;  /* 0x80000000110e7812 */ /* 0x000fe400078eb80e */
[----:B------:R-:W-:Y:S02]  /*0b00*/  FSEL R7, R10, R7, !P0 ;  /* 0x000000070a077208 */ /* 0x000fe40004000000 */
[----:B------:R-:W-:Y:S02]  /*0b10*/  FSEL R16, R13, R16, !P1 ;  /* 0x000000100d107208 */ /* 0x000fe40004800000 */
[----:B------:R-:W-:Y:S02]  /*0b20*/  FSEL R9, R11, R22, !P2 ;  /* 0x000000160b097208 */ /* 0x000fe40005000000 */
[----:B------:R-:W-:-:S02]  /*0b30*/  FSEL R14, R14, R17, !P3 ;  /* 0x000000110e0e7208 */ /* 0x000fc40005800000 */
[----:B------:R-:W-:Y:S02]  /*0b40*/  F2FP.BF16.F32.PACK_AB R7, R16, R7 ;  /* 0x000000071007723e */ /* 0x000fe400000010ff */
[----:B------:R-:W-:-:S03]  /*0b50*/  F2FP.BF16.F32.PACK_AB R9, R14, R9 ;  /* 0x000000090e09723e */ /* 0x000fc600000010ff */
[----:B------:R-:W-:Y:S04]  /*0b60*/  STG.E desc[UR4][R2.64+0x400], R7 ;  /* 0x0004000702007986 */ /* 0x000fe8000c101904 */
[----:B------:R-:W-:Y:S01]  /*0b70*/  STG.E desc[UR4][R2.64+0x600], R9 ;  /* 0x0006000902007986 */ /* 0x000fe2000c101904 */
[----:B------:R-:W-:Y:S05]  /*0b80*/  EXIT ;  /* 0x000000000000794d */ /* 0x000fea0003800000 */
.L_x_586:
[----:B------:R-:W0:Y:S01]  /*0b90*/  S2R R7, SR_TID.X ;  /* 0x0000000000077919 */ /* 0x000e220000002100 */
[----:B------:R-:W-:Y:S02]  /*0ba0*/  PRMT R14, RZ, 0x7610, R14 ;  /* 0x00007610ff0e7816 */ /* 0x000fe4000000000e */
[----:B0-----:R-:W-:Y:S02]  /*0bb0*/  ISETP.GE.AND P0, PT, R7, R8, PT ;  /* 0x000000080700720c */ /* 0x001fe40003f06270 */
[----:B------:R-:W-:-:S11]  /*0bc0*/  MOV R23, R7 ;  /* 0x0000000700177202 */ /* 0x000fd60000000f00 */
[----:B------:R-:W-:Y:S02]  /*0bd0*/  @!P0 IADD3 R15, R0, R23, RZ ;  /* 0x00000017000f8210 */ /* 0x000fe40007ffe0ff */
[----:B------:R-:W-:-:S04]  /*0be0*/  @!P0 IADD3 R23, R23, 0x80, RZ ;  /* 0x0000008017178810 */ /* 0x000fc80007ffe0ff */
[----:B------:R-:W-:-:S13]  /*0bf0*/  ISETP.GE.AND P6, PT, R23, R8, PT ;  /* 0x000000081700720c */ /* 0x000fda0003fc6270 */
[----:B------:R-:W-:Y:S01]  /*0c00*/  @!P6 IADD3 R27, R0, R23, RZ ;  /* 0x00000017001be210 */ /* 0x000fe20007ffe0ff */
[----:B------:R-:W0:Y:S01]  /*0c10*/  @!P6 LDC.64 R4, c[0x0][0x220] ;  /* 0x00008800ff04eb82 */ /* 0x000e220000000a00 */
[----:B------:R-:W-:-:S04]  /*0c20*/  @!P6 IADD3 R23, R23, 0x80, RZ ;  /* 0x000000801717e810 */ /* 0x000fc80007ffe0ff */
[----:B------:R-:W-:-:S13]  /*0c30*/  ISETP.GE.AND P5, PT, R23, R8, PT ;  /* 0x000000081700720c */ /* 0x000fda0003fa6270 */
[----:B------:R-:W-:Y:S01]  /*0c40*/  @!P5 IADD3 R29, R0, R23, RZ ;  /* 0x00000017001dd210 */ /* 0x000fe20007ffe0ff */
[----:B------:R-:W1:Y:S01]  /*0c50*/  @!P5 LDC.64 R2, c[0x0][0x220] ;  /* 0x00008800ff02db82 */ /* 0x000e620000000a00 */
[----:B------:R-:W-:-:S04]  /*0c60*/  @!P5 IADD3 R23, R23, 0x80, RZ ;  /* 0x000000801717d810 */ /* 0x000fc80007ffe0ff */
[----:B------:R-:W-:Y:S01]  /*0c70*/  ISETP.GE.AND P4, PT, R23, R8, PT ;  /* 0x000000081700720c */ /* 0x000fe20003f86270 */
[----:B0-----:R-:W-:-:S05]  /*0c80*/  @!P6 IMAD.WIDE.U32 R26, R27, 0x2, R4 ;  /* 0x000000021b1ae825 */ /* 0x001fca00078e0004 */
[----:B------:R-:W5:Y:S07]  /*0c90*/  @!P6 LDG.E.U16 R14, desc[UR4][R26.64] ;  /* 0x000000041a0ee981 */ /* 0x000f6e000c1e1500 */
[----:B------:R-:W-:Y:S01]  /*0ca0*/  @!P4 IADD3 R9, R0, R23, RZ ;  /* 0x000000170009c210 */ /* 0x000fe20007ffe0ff */
[----:B------:R-:W0:Y:S01]  /*0cb0*/  @!P4 LDC.64 R16, c[0x0][0x220] ;  /* 0x00008800ff10cb82 */ /* 0x000e220000000a00 */
[----:B------:R-:W-:-:S04]  /*0cc0*/  @!P4 IADD3 R23, R23, 0x80, RZ ;  /* 0x000000801717c810 */ /* 0x000fc80007ffe0ff */
[----:B------:R-:W-:-:S13]  /*0cd0*/  ISETP.GE.AND P3, PT, R23, R8, PT ;  /* 0x000000081700720c */ /* 0x000fda0003f66270 */
[----:B------:R-:W-:Y:S01]  /*0ce0*/  @!P3 IADD3 R25, R0, R23, RZ ;  /* 0x000000170019b210 */ /* 0x000fe20007ffe0ff */
[----:B-1----:R-:W-:Y:S01]  /*0cf0*/  @!P5 IMAD.WIDE.U32 R28, R29, 0x2, R2 ;  /* 0x000000021d1cd825 */ /* 0x002fe200078e0002 */
[----:B------:R-:W-:Y:S01]  /*0d00*/  @!P3 IADD3 R23, R23, 0x80, RZ ;  /* 0x000000801717b810 */ /* 0x000fe20007ffe0ff */
[----:B------:R-:W1:Y:S03]  /*0d10*/  @!P3 LDC.64 R10, c[0x0][0x220] ;  /* 0x00008800ff0abb82 */ /* 0x000e660000000a00 */
[----:B------:R-:W-:-:S13]  /*0d20*/  ISETP.GE.AND P2, PT, R23, R8, PT ;  /* 0x000000081700720c */ /* 0x000fda0003f46270 */
[----:B------:R-:W-:Y:S01]  /*0d30*/  @!P2 IADD3 R21, R0, R23, RZ ;  /* 0x000000170015a210 */ /* 0x000fe20007ffe0ff */
[----:B------:R-:W2:Y:S01]  /*0d40*/  @!P2 LDC.64 R12, c[0x0][0x220] ;  /* 0x00008800ff0cab82 */ /* 0x000ea20000000a00 */
[----:B------:R-:W-:-:S04]  /*0d50*/  @!P2 IADD3 R23, R23, 0x80, RZ ;  /* 0x000000801717a810 */ /* 0x000fc80007ffe0ff */
[----:B------:R-:W-:-:S13]  /*0d60*/  ISETP.GE.AND P1, PT, R23, R8, PT ;  /* 0x000000081700720c */ /* 0x000fda0003f26270 */
[----:B------:R-:W-:Y:S01]  /*0d70*/  @!P1 IADD3 R19, R0, R23, RZ ;  /* 0x0000001700139210 */ /* 0x000fe20007ffe0ff */
[----:B------:R-:W3:Y:S01]  /*0d80*/  @!P1 LDC.64 R4, c[0x0][0x220] ;  /* 0x00008800ff049b82 */ /* 0x000ee20000000a00 */
[----:B------:R-:W-:-:S04]  /*0d90*/  @!P1 IADD3 R23, R23, 0x80, RZ ;  /* 0x0000008017179810 */ /* 0x000fc80007ffe0ff */
[----:B------:R-:W-:-:S13]  /*0da0*/  ISETP.GE.AND P6, PT, R23, R8, PT ;  /* 0x000000081700720c */ /* 0x000fda0003fc6270 */
[----:B------:R-:W4:Y:S01]  /*0db0*/  @!P6 LDC.64 R2, c[0x0][0x220] ;  /* 0x00008800ff02eb82 */ /* 0x000f220000000a00 */
[----:B------:R-:W-:-:S05]  /*0dc0*/  @!P6 IADD3 R23, R0, R23, RZ ;  /* 0x000000170017e210 */ /* 0x000fca0007ffe0ff */
[----:B----4-:R-:W-:Y:S02]  /*0dd0*/  @!P6 IMAD.WIDE.U32 R2, R23, 0x2, R2 ;  /* 0x000000021702e825 */ /* 0x010fe400078e0002 */
[----:B------:R-:W4:Y:S02]  /*0de0*/  @!P0 LDC.64 R22, c[0x0][0x220] ;  /* 0x00008800ff168b82 */ /* 0x000f240000000a00 */
[----:B----4-:R-:W-:Y:S01]  /*0df0*/  @!P0 IMAD.WIDE.U32 R22, R15, 0x2, R22 ;  /* 0x000000020f168825 */ /* 0x010fe200078e0016 */
[----:B------:R-:W-:-:S06]  /*0e00*/  PRMT R15, RZ, 0x7610, R15 ;  /* 0x00007610ff0f7816 */ /* 0x000fcc000000000f */
[----:B------:R-:W5:Y:S01]  /*0e10*/  @!P0 LDG.E.U16 R15, desc[UR4][R22.64] ;  /* 0x00000004160f8981 */ /* 0x000f62000c1e1500 */
[----:B0-----:R-:W-:Y:S01]  /*0e20*/  @!P4 IMAD.WIDE.U32 R16, R9, 0x2, R16 ;  /* 0x000000020910c825 */ /* 0x001fe200078e0010 */
[----:B------:R-:W-:-:S06]  /*0e30*/  PRMT R9, RZ, 0x7610, R9 ;  /* 0x00007610ff097816 */ /* 0x000fcc0000000009 */
[----:B------:R0:W5:Y:S01]  /*0e40*/  @!P4 LDG.E.U16 R9, desc[UR4][R16.64] ;  /* 0x000000041009c981 */ /* 0x000162000c1e1500 */
[----:B--2---:R-:W-:Y:S01]  /*0e50*/  @!P2 IMAD.WIDE.U32 R12, R21, 0x2, R12 ;  /* 0x00000002150ca825 */ /* 0x004fe200078e000c */
[----:B------:R-:W-:Y:S01]  /*0e60*/  PRMT R18, RZ, 0x7610, R18 ;  /* 0x00007610ff127816 */ /* 0x000fe20000000012 */
[----:B0-----:R-:W0:Y:S02]  /*0e70*/  @!P0 LDC.64 R16, c[0x0][0x218] ;  /* 0x00008600ff108b82 */ /* 0x001e240000000a00 */
[----:B---3--:R-:W-:Y:S01]  /*0e80*/  @!P1 IMAD.WIDE.U32 R4, R19, 0x2, R4 ;  /* 0x0000000213049825 */ /* 0x008fe200078e0004 */
[----:B------:R-:W-:Y:S02]  /*0e90*/  PRMT R21, RZ, 0x7610, R21 ;  /* 0x00007610ff157816 */ /* 0x000fe40000000015 */
[----:B------:R2:W5:Y:S01]  /*0ea0*/  @!P6 LDG.E.U16 R18, desc[UR4][R2.64] ;  /* 0x000000040212e981 */ /* 0x000562000c1e1500 */
[----:B------:R-:W-:Y:S01]  /*0eb0*/  PRMT R20, RZ, 0x7610, R20 ;  /* 0x00007610ff147816 */ /* 0x000fe20000000014 */
[----:B-1----:R-:W-:Y:S01]  /*0ec0*/  @!P3 IMAD.WIDE.U32 R10, R25, 0x2, R10 ;  /* 0x00000002190ab825 */ /* 0x002fe200078e000a */
[----:B------:R-:W-:-:S02]  /*0ed0*/  PRMT R19, RZ, 0x7610, R19 ;  /* 0x00007610ff137816 */ /* 0x000fc40000000013 */
[----:B------:R-:W-:Y:S02]  /*0ee0*/  PRMT R6, RZ, 0x7610, R6 ;  /* 0x00007610ff067816 */ /* 0x000fe40000000006 */
[----:B------:R1:W5:Y:S01]  /*0ef0*/  @!P3 LDG.E.U16 R21, desc[UR4][R10.64] ;  /* 0x000000040a15b981 */ /* 0x000362000c1e1500 */
[C---:B------:R-:W-:Y:S02]  /*0f00*/  IADD3 R25, R7.reuse, 0x80, RZ ;  /* 0x0000008007197810 */ /* 0x040fe40007ffe0ff */
[C---:B--2---:R-:W-:Y:S01]  /*0f10*/  IADD3 R3, R7.reuse, 0x200, RZ ;  /* 0x0000020007037810 */ /* 0x044fe20007ffe0ff */
[----:B------:R2:W5:Y:S01]  /*0f20*/  @!P2 LDG.E.U16 R20, desc[UR4][R12.64] ;  /* 0x000000040c14a981 */ /* 0x000562000c1e1500 */
[----:B------:R-:W-:Y:S03]  /*0f30*/  BSSY B0, `(.L_x_587) ;  /* 0x0000022000007945 */ /* 0x000fe60003800000 */
[----:B------:R3:W5:Y:S01]  /*0f40*/  @!P1 LDG.E.U16 R19, desc[UR4][R4.64] ;  /* 0x0000000404139981 */ /* 0x000762000c1e1500 */
[----:B-1----:R-:W-:-:S03]  /*0f50*/  IADD3 R11, R7, 0x100, RZ ;  /* 0x00000100070b7810 */ /* 0x002fc60007ffe0ff */
[----:B------:R1:W5:Y:S01]  /*0f60*/  @!P5 LDG.E.U16 R6, desc[UR4][R28.64] ;  /* 0x000000041c06d981 */ /* 0x000362000c1e1500 */
[C---:B--2---:R-:W-:Y:S02]  /*0f70*/  IADD3 R13, R7.reuse, 0x280, RZ ;  /* 0x00000280070d7810 */ /* 0x044fe40007ffe0ff */
[----:B---3--:R-:W-:Y:S02]  /*0f80*/  IADD3 R5, R7, 0x180, RZ ;  /* 0x0000018007057810 */ /* 0x008fe40007ffe0ff */
[-C--:B------:R-:W-:Y:S02]  /*0f90*/  ISETP.GE.AND P3, PT, R3, R8.reuse, PT ;  /* 0x000000080300720c */ /* 0x080fe40003f66270 */
[-C--:B------:R-:W-:Y:S02]  /*0fa0*/  ISETP.GE.AND P6, PT, R25, R8.reuse, PT ;  /* 0x000000081900720c */ /* 0x080fe40003fc6270 */
[-C--:B------:R-:W-:Y:S02]  /*0fb0*/  ISETP.GE.AND P5, PT, R11, R8.reuse, PT ;  /* 0x000000080b00720c */ /* 0x080fe40003fa6270 */
[----:B------:R-:W-:-:S02]  /*0fc0*/  ISETP.GE.AND P4, PT, R5, R8, PT ;  /* 0x000000080500720c */ /* 0x000fc40003f86270 */
[----:B------:R-:W-:Y:S02]  /*0fd0*/  ISETP.GE.AND P2, PT, R13, R8, PT ;  /* 0x000000080d00720c */ /* 0x000fe40003f46270 */
[----:B------:R-:W-:Y:S01]  /*0fe0*/  IADD3 R3, R7, 0x300, RZ ;  /* 0x0000030007037810 */ /* 0x000fe20007ffe0ff */
[----:B-1----:R-:W-:Y:S10]  /*0ff0*/  @P0 BRA `(.L_x_588) ;  /* 0x0000000000540947 */ /* 0x002ff40003800000 */
[----:B-----5:R-:W-:Y:S01]  /*1000*/  SHF.L.U32 R15, R15, 0x10, RZ ;  /* 0x000000100f0f7819 */ /* 0x020fe200000006ff */
[----:B------:R-:W-:-:S03]  /*1010*/  HFMA2.MMA R5, -RZ, RZ, 0.890625, -0.00056934356689453125 ;  /* 0x3b2090aaff057435 */ /* 0x000fc600000001ff */
[C---:B------:R-:W-:Y:S01]  /*1020*/  FSETP.GT.FTZ.AND P1, PT, |R15|.reuse, 1, PT ;  /* 0x3f8000000f00780b */ /* 0x040fe20003f34200 */
[----:B------:R-:W-:-:S12]  /*1030*/  FADD.FTZ R2, |R15|, -RZ ;  /* 0x800000ff0f027221 */ /* 0x000fd80000010200 */
[----:B------:R-:W1:Y:S01]  /*1040*/  @P1 MUFU.RCP R2, R2 ;  /* 0x0000000200021308 */ /* 0x000e620000001000 */
[----:B------:R-:W-:Y:S01]  /*1050*/  @P1 MOV R11, 0x3fd774eb ;  /* 0x3fd774eb000b1802 */ /* 0x000fe20000000f00 */
        /* <DEDUP_REMOVED lines=15> */
.L_x_588:
[----:B------:R-:W-:Y:S05]  /*1150*/  BSYNC B0 ;  /* 0x0000000000007941 */ /* 0x000fea0003800000 */
.L_x_587:
[----:B------:R-:W-:Y:S01]  /*1160*/  BSSY B0, `(.L_x_589) ;  /* 0x0000019000007945 */ /* 0x000fe20003800000 */
[----:B------:R-:W-:Y:S02]  /*1170*/  ISETP.GE.AND P1, PT, R3, R8, PT ;  /* 0x000000080300720c */ /* 0x000fe40003f26270 */
[----:B------:R-:W-:Y:S01]  /*1180*/  IADD3 R3, R7, 0x380, RZ ;  /* 0x0000038007037810 */ /* 0x000fe20007ffe0ff */
[----:B------:R-:W-:Y:S10]  /*1190*/  @P6 BRA `(.L_x_590) ;  /* 0x0000000000546947 */ /* 0x000ff40003800000 */
        /* <DEDUP_REMOVED lines=21> */
.L_x_590:
[----:B------:R-:W-:Y:S05]  /*12f0*/  BSYNC B0 ;  /* 0x0000000000007941 */ /* 0x000fea0003800000 */
.L_x_589:
[----:B------:R-:W-:Y:S01]  /*1300*/  ISETP.GE.AND P6, PT, R3, R8, PT ;  /* 0x000000080300720c */ /* 0x000fe20003fc6270 */
[----:B------:R-:W-:Y:S01]  /*1310*/  BSSY B0, `(.L_x_591) ;  /* 0x0000019000007945 */ /* 0x000fe20003800000 */
[----:B------:R-:W-:-:S05]  /*1320*/  @!P0 IADD3 R3, R0, R7, RZ ;  /* 0x0000000700038210 */ /* 0x000fca0007ffe0ff */
[----:B0-----:R-:W-:Y:S01]  /*1330*/  @!P0 IMAD.WIDE.U32 R2, R3, 0x2, R16 ;  /* 0x0000000203028825 */ /* 0x001fe200078e0010 */
[----:B------:R-:W-:Y:S06]  /*1340*/  @P5 BRA `(.L_x_592) ;  /* 0x0000000000545947 */ /* 0x000fec0003800000 */
[----:B-----5:R-:W-:Y:S01]  /*1350*/  SHF.L.U32 R13, R6, 0x10, RZ ;  /* 0x00000010060d7819 */ /* 0x020fe200000006ff */
        /* <DEDUP_REMOVED lines=20> */
.L_x_592:
[----:B------:R-:W-:Y:S05]  /*14a0*/  BSYNC B0 ;  /* 0x0000000000007941 */ /* 0x000fea0003800000 */
.L_x_591:
[----:B------:R-:W-:Y:S04]  /*14b0*/  BSSY B0, `(.L_x_593) ;  /* 0x0000017000007945 */ /* 0x000fe80003800000 */
[----:B------:R-:W-:Y:S05]  /*14c0*/  @P4 BRA `(.L_x_594) ;  /* 0x0000000000544947 */ /* 0x000fea0003800000 */
        /* <DEDUP_REMOVED lines=21> */
.L_x_594:
[----:B------:R-:W-:Y:S05]  /*1620*/  BSYNC B0 ;  /* 0x0000000000007941 */ /* 0x000fea0003800000 */
.L_x_593:
        /* <DEDUP_REMOVED lines=23> */
.L_x_596:
[----:B------:R-:W-:Y:S05]  /*17a0*/  BSYNC B0 ;  /* 0x0000000000007941 */ /* 0x000fea0003800000 */
.L_x_595:
        /* <DEDUP_REMOVED lines=23> */
.L_x_598:
[----:B------:R-:W-:Y:S05]  /*1920*/  BSYNC B0 ;  /* 0x0000000000007941 */ /* 0x000fea0003800000 */
.L_x_597:
        /* <DEDUP_REMOVED lines=23> */
.L_x_600:
[----:B------:R-:W-:Y:S05]  /*1aa0*/  BSYNC B0 ;  /* 0x0000000000007941 */ /* 0x000fea0003800000 */
.L_x_599:
        /* <DEDUP_REMOVED lines=23> */
.L_x_602:
[----:B------:R-:W-:Y:S05]  /*1c20*/  BSYNC B0 ;  /* 0x0000000000007941 */ /* 0x000fea0003800000 */
.L_x_601:
[----:B------:R-:W-:Y:S01]  /*1c30*/  @!P0 IADD3 R7, R7, 0x80, RZ ;  /* 0x0000008007078810 */ /* 0x000fe20007ffe0ff */
[----:B------:R0:W-:Y:S01]  /*1c40*/  @!P0 STG.E.U16 desc[UR4][R2.64], R10 ;  /* 0x0000000a02008986 */ /* 0x0001e2000c101504 */
[----:B------:R-:W-:Y:S04]  /*1c50*/  BSSY B0, `(.L_x_603) ;  /* 0x000002d000007945 */ /* 0x000fe80003800000 */
[----:B------:R-:W-:Y:S01]  /*1c60*/  BSSY B1, `(.L_x_604) ;  /* 0x0000025000017945 */ /* 0x000fe20003800000 */
[----:B------:R-:W-:-:S13]  /*1c70*/  ISETP.GE.AND P0, PT, R7, R8, PT ;  /* 0x000000080700720c */ /* 0x000fda0003f06270 */
[----:B0-----:R-:W-:Y:S05]  /*1c80*/  @P0 BRA `(.L_x_605) ;  /* 0x0000000000300947 */ /* 0x001fea0003800000 */
[----:B------:R-:W0:Y:S01]  /*1c90*/  LDC.64 R2, c[0x0][0x218] ;  /* 0x00008600ff027b82 */ /* 0x000e220000000a00 */
[----:B-----5:R-:W-:Y:S02]  /*1ca0*/  IADD3 R15, R0, R7, RZ ;  /* 0x00000007000f7210 */ /* 0x020fe40007ffe0ff */
[----:B------:R-:W-:-:S04]  /*1cb0*/  IADD3 R7, R7, 0x80, RZ ;  /* 0x0000008007077810 */ /* 0x000fc80007ffe0ff */
[----:B------:R-:W-:Y:S01]  /*1cc0*/  ISETP.GE.AND P0, PT, R7, R8, PT ;  /* 0x000000080700720c */ /* 0x000fe20003f06270 */
[----:B0-----:R-:W-:-:S05]  /*1cd0*/  IMAD.WIDE.U32 R2, R15, 0x2, R2 ;  /* 0x000000020f027825 */ /* 0x001fca00078e0002 */
[----:B------:R0:W-:Y:S07]  /*1ce0*/  STG.E.U16 desc[UR4][R2.64], R11 ;  /* 0x0000000b02007986 */ /* 0x0001ee000c101504 */
[----:B------:R-:W-:Y:S05]  /*1cf0*/  @P0 BRA `(.L_x_606) ;  /* 0x0000000000300947 */ /* 0x000fea0003800000 */
[----:B0-----:R-:W0:Y:S01]  /*1d00*/  LDC.64 R2, c[0x0][0x218] ;  /* 0x00008600ff027b82 */ /* 0x001e220000000a00 */
[----:B------:R-:W-:Y:S02]  /*1d10*/  IADD3 R11, R0, R7, RZ ;  /* 0x00000007000b7210 */ /* 0x000fe40007ffe0ff */
[----:B------:R-:W-:-:S03]  /*1d20*/  IADD3 R7, R7, 0x80, RZ ;  /* 0x0000008007077810 */ /* 0x000fc60007ffe0ff */
[----:B0-----:R-:W-:-:S05]  /*1d30*/  IMAD.WIDE.U32 R2, R11, 0x2, R2 ;  /* 0x000000020b027825 */ /* 0x001fca00078e0002 */
[----:B------:R0:W-:Y:S02]  /*1d40*/  STG.E.U16 desc[UR4][R2.64], R12 ;  /* 0x0000000c02007986 */ /* 0x0001e4000c101504 */
.L_x_605:
[----:B------:R-:W-:-:S13]  /*1d50*/  ISETP.GE.AND P0, PT, R7, R8, PT ;  /* 0x000000080700720c */ /* 0x000fda0003f06270 */
[----:B------:R-:W-:Y:S05]  /*1d60*/  @P0 BRA `(.L_x_607) ;  /* 0x0000000000300947 */ /* 0x000fea0003800000 */
[----:B0-----:R-:W0:Y:S01]  /*1d70*/  LDC.64 R2, c[0x0][0x218] ;  /* 0x00008600ff027b82 */ /* 0x001e220000000a00 */
[----:B------:R-:W-:Y:S02]  /*1d80*/  IADD3 R11, R0, R7, RZ ;  /* 0x00000007000b7210 */ /* 0x000fe40007ffe0ff */
[----:B------:R-:W-:-:S03]  /*1d90*/  IADD3 R7, R7, 0x80, RZ ;  /* 0x0000008007077810 */ /* 0x000fc60007ffe0ff */
[----:B0-----:R-:W-:-:S05]  /*1da0*/  IMAD.WIDE.U32 R2, R11, 0x2, R2 ;  /* 0x000000020b027825 */ /* 0x001fca00078e0002 */
[----:B------:R1:W-:Y:S02]  /*1db0*/  STG.E.U16 desc[UR4][R2.64], R13 ;  /* 0x0000000d02007986 */ /* 0x0003e4000c101504 */
.L_x_606:
[----:B------:R-:W-:-:S13]  /*1dc0*/  ISETP.GE.AND P0, PT, R7, R8, PT ;  /* 0x000000080700720c */ /* 0x000fda0003f06270 */
[----:B------:R-:W-:Y:S05]  /*1dd0*/  @P0 BRA `(.L_x_608) ;  /* 0x0000000000340947 */ /* 0x000fea0003800000 */
[----:B01----:R-:W0:Y:S01]  /*1de0*/  LDC.64 R2, c[0x0][0x218] ;  /* 0x00008600ff027b82 */ /* 0x003e220000000a00 */
[----:B------:R-:W-:Y:S02]  /*1df0*/  IADD3 R11, R0, R7, RZ ;  /* 0x00000007000b7210 */ /* 0x000fe40007ffe0ff */
[----:B------:R-:W-:-:S03]  /*1e00*/  IADD3 R7, R7, 0x80, RZ ;  /* 0x0000008007077810 */ /* 0x000fc60007ffe0ff */
[----:B0-----:R-:W-:-:S05]  /*1e10*/  IMAD.WIDE.U32 R2, R11, 0x2, R2 ;  /* 0x000000020b027825 */ /* 0x001fca00078e0002 */
[----:B------:R1:W-:Y:S02]  /*1e20*/  STG.E.U16 desc[UR4][R2.64], R5 ;  /* 0x0000000502007986 */ /* 0x0003e4000c101504 */
.L_x_607:
[----:B------:R-:W-:-:S13]  /*1e30*/  ISETP.GE.AND P0, PT, R7, R8, PT ;  /* 0x000000080700720c */ /* 0x000fda0003f06270 */
[----:B------:R-:W-:Y:S05]  /*1e40*/  @P0 BREAK B1 ;  /* 0x0000000000010942 */ /* 0x000fea0003800000 */
[----:B------:R-:W-:Y:S05]  /*1e50*/  @P0 BRA `(.L_x_609) ;  /* 0x0000000000300947 */ /* 0x000fea0003800000 */
[----:B01----:R-:W0:Y:S01]  /*1e60*/  LDC.64 R2, c[0x0][0x218] ;  /* 0x00008600ff027b82 */ /* 0x003e220000000a00 */
[----:B------:R-:W-:Y:S02]  /*1e70*/  IADD3 R5, R0, R7, RZ ;  /* 0x0000000700057210 */ /* 0x000fe40007ffe0ff */
[----:B------:R-:W-:-:S03]  /*1e80*/  IADD3 R7, R7, 0x80, RZ ;  /* 0x0000008007077810 */ /* 0x000fc60007ffe0ff */
[----:B0-----:R-:W-:-:S05]  /*1e90*/  IMAD.WIDE.U32 R2, R5, 0x2, R2 ;  /* 0x0000000205027825 */ /* 0x001fca00078e0002 */
[----:B------:R2:W-:Y:S02]  /*1ea0*/  STG.E.U16 desc[UR4][R2.64], R4 ;  /* 0x0000000402007986 */ /* 0x0005e4000c101504 */
.L_x_608:
[----:B------:R-:W-:Y:S05]  /*1eb0*/  BSYNC B1 ;  /* 0x0000000000017941 */ /* 0x000fea0003800000 */
.L_x_604:
[----:B------:R-:W-:-:S13]  /*1ec0*/  ISETP.GE.AND P0, PT, R7, R8, PT ;  /* 0x000000080700720c */ /* 0x000fda0003f06270 */
[----:B012---:R-:W0:Y:S01]  /*1ed0*/  @!P0 LDC.64 R2, c[0x0][0x218] ;  /* 0x00008600ff028b82 */ /* 0x007e220000000a00 */
[----:B------:R-:W-:Y:S02]  /*1ee0*/  @!P0 IADD3 R5, R0, R7, RZ ;  /* 0x0000000700058210 */ /* 0x000fe40007ffe0ff */
[----:B------:R-:W-:-:S03]  /*1ef0*/  @!P0 IADD3 R7, R7, 0x80, RZ ;  /* 0x0000008007078810 */ /* 0x000fc60007ffe0ff */
[----:B0-----:R-:W-:-:S05]  /*1f00*/  @!P0 IMAD.WIDE.U32 R2, R5, 0x2, R2 ;  /* 0x0000000205028825 */ /* 0x001fca00078e0002 */
[----:B-----5:R2:W-:Y:S02]  /*1f10*/  @!P0 STG.E.U16 desc[UR4][R2.64], R9 ;  /* 0x0000000902008986 */ /* 0x0205e4000c101504 */
.L_x_609:
[----:B------:R-:W-:Y:S05]  /*1f20*/  BSYNC B0 ;  /* 0x0000000000007941 */ /* 0x000fea0003800000 */
.L_x_603:
[----:B------:R-:W-:Y:S05]  /*1f30*/  WARPSYNC.ALL ;  /* 0x0000000000007948 */ /* 0x000fea0003800000 */
[----:B------:R-:W-:-:S13]  /*1f40*/  ISETP.GE.AND P0, PT, R7, R8, PT ;  /* 0x000000080700720c */ /* 0x000fda0003f06270 */
[----:B------:R-:W-:Y:S05]  /*1f50*/  @P0 EXIT ;  /* 0x000000000000094d */ /* 0x000fea0003800000 */
[----:B012---:R-:W0:Y:S01]  /*1f60*/  LDC.64 R2, c[0x0][0x218] ;  /* 0x00008600ff027b82 */ /* 0x007e220000000a00 */
[----:B------:R-:W-:-:S05]  /*1f70*/  IADD3 R7, R0, R7, RZ ;  /* 0x0000000700077210 */ /* 0x000fca0007ffe0ff */
[----:B0-----:R-:W-:-:S05]  /*1f80*/  IMAD.WIDE.U32 R2, R7, 0x2, R2 ;  /* 0x0000000207027825 */ /* 0x001fca00078e0002 */
[----:B-----5:R-:W-:Y:S01]  /*1f90*/  STG.E.U16 desc[UR4][R2.64], R6 ;  /* 0x0000000602007986 */ /* 0x020fe2000c101504 */
[----:B------:R-:W-:Y:S05]  /*1fa0*/  EXIT ;  /* 0x000000000000794d */ /* 0x000fea0003800000 */
.L_x_610:
        /* <DEDUP_REMOVED lines=13> */
.L_x_2715:


//--------------------- .text._ZN2at6native29vectorized_elementwise_kernelILi4EZZZNS0_16atan_kernel_cudaERNS_18TensorIteratorBaseEENKUlvE0_clEvENKUlvE2_clEvEUlN3c108BFloat16EE_St5arrayIPcLm2EEEEviT0_T1_ --------------------------
	.section	.text._ZN2at6native29vectorized_elementwise_kernelILi4EZZZNS0_16atan_kernel_cudaERNS_18TensorIteratorBaseEENKUlvE0_clEvENKUlvE2_clEvEUlN3c108BFloat16EE_St5arrayIPcLm2EEEEviT0_T1_,"ax",@progbits
	.align	128
        .global         _ZN2at6native29vectorized_elementwise_kernelILi4EZZZNS0_16atan_kernel_cudaERNS_18TensorIteratorBaseEENKUlvE0_clEvENKUlvE2_clEvEUlN3c108BFloat16EE_St5arrayIPcLm2EEEEviT0_T1_
        .type           _ZN2at6native29vectorized_elementwise_kernelILi4EZZZNS0_16atan_kernel_cudaERNS_18TensorIteratorBaseEENKUlvE0_clEvENKUlvE2_clEvEUlN3c108BFloat16EE_St5arrayIPcLm2EEEEviT0_T1_,@function
        .size           _ZN2at6native29vectorized_elementwise_kernelILi4EZZZNS0_16atan_kernel_cudaERNS_18TensorIteratorBaseEENKUlvE0_clEvENKUlvE2_clEvEUlN3c108BFloat16EE_St5arrayIPcLm2EEEEviT0_T1_,(.L_x_2716 - _ZN2at6native29vectorized_elementwise_kernelILi4EZZZNS0_16atan_kernel_cudaERNS_18TensorIteratorBaseEENKUlvE0_clEvENKUlvE2_clEvEUlN3c108BFloat16EE_St5arrayIPcLm2EEEEviT0_T1_)
        .other          _ZN2at6native29vectorized_elementwise_kernelILi4EZZZNS0_16atan_kernel_cudaERNS_18TensorIteratorBaseEENKUlvE0_clEvENKUlvE2_clEvEUlN3c108BFloat16EE_St5arrayIPcLm2EEEEviT0_T1_,@"STO_CUDA_ENTRY STV_DEFAULT"
_ZN2at6native29vectorized_elementwise_kernelILi4EZZZNS0_16atan_kernel_cudaERNS_18TensorIteratorBaseEENKUlvE0_clEvENKUlvE2_clEvEUlN3c108BFloat16EE_St5arrayIPcLm2EEEEviT0_T1_:
.text._ZN2at6native29vectorized_elementwise_kernelILi4EZZZNS0_16atan_kernel_cudaERNS_18TensorIteratorBaseEENKUlvE0_clEvENKUlvE2_clEvEUlN3c108BFloat16EE_St5arrayIPcLm2EEEEviT0_T1_:
        /* <DEDUP_REMOVED lines=12> */
[----:B------:R-:W2:Y:S04]  /*00c0*/  LDG.E.64 R14, desc[UR4][R4.64] ;  /* 0x00000004040e7981 */ /* 0x000ea8000c1e1b00 */
[----:B------:R0:W3:Y:S02]  /*00d0*/  LDG.E.64 R2, desc[UR4][R4.64+0x400] ;  /* 0x0004000404027981 */ /* 0x0000e4000c1e1b00 */
[----:B0-----:R-:W-:Y:S01]  /*00e0*/  HFMA2.MMA R4, -RZ, RZ, 0.890625, -0.00056934356689453125 ;  /* 0x3b2090aaff047435 */ /* 0x001fe200000001ff */
[C---:B--2---:R-:W-:Y:S02]  /*00f0*/  SHF.L.U32 R16, R14.reuse, 0x10, RZ ;  /* 0x000000100e107819 */ /* 0x044fe400000006ff */
[----:B------:R-:W-:Y:S02]  /*0100*/  SHF.L.U32 R12, R15, 0x10, RZ ;  /* 0x000000100f0c7819 */ /* 0x000fe400000006ff */
[----:B------:R-:W-:Y:S01]  /*0110*/  PRMT R14, R14, 0x7632, R14 ;  /* 0x000076320e0e7816 */ /* 0x000fe2000000000e */
[----:B------:R-:W-:Y:S01]  /*0120*/  FADD.FTZ R6, |R16|, -RZ ;  /* 0x800000ff10067221 */ /* 0x000fe20000010200 */
[C---:B------:R-:W-:Y:S01]  /*0130*/  FSETP.GT.FTZ.AND P0, PT, |R12|.reuse, 1, PT ;  /* 0x3f8000000c00780b */ /* 0x040fe20003f14200 */
[----:B------:R-:W-:Y:S01]  /*0140*/  FADD.FTZ R7, |R12|, -RZ ;  /* 0x800000ff0c077221 */ /* 0x000fe20000010200 */
[----:B------:R-:W-:-:S02]  /*0150*/  FSETP.GT.FTZ.AND P6, PT, |R16|, 1, PT ;  /* 0x3f8000001000780b */ /* 0x000fc40003fd4200 */
[----:B------:R-:W-:Y:S02]  /*0160*/  SHF.L.U32 R14, R14, 0x10, RZ ;  /* 0x000000100e0e7819 */ /* 0x000fe400000006ff */
[----:B------:R-:W-:Y:S02]  /*0170*/  PRMT R13, R15, 0x7632, R13 ;  /* 0x000076320f0d7816 */ /* 0x000fe4000000000d */
[C---:B------:R-:W-:Y:S01]  /*0180*/  FSETP.GT.FTZ.AND P1, PT, |R14|.reuse, 1, PT ;  /* 0x3f8000000e00780b */ /* 0x040fe20003f34200 */
[----:B------:R-:W-:Y:S01]  /*0190*/  FADD.FTZ R15, |R14|, -RZ ;  /* 0x800000ff0e0f7221 */ /* 0x000fe20000010200 */
[----:B------:R-:W-:-:S03]  /*01a0*/  SHF.L.U32 R13, R13, 0x10, RZ ;  /* 0x000000100d0d7819 */ /* 0x000fc600000006ff */
[----:B------:R-:W0:Y:S01]  /*01b0*/  @P0 MUFU.RCP R7, R7 ;  /* 0x0000000700070308 */ /* 0x000e220000001000 */
[C---:B------:R-:W-:Y:S01]  /*01c0*/  FSETP.GT.FTZ.AND P2, PT, |R13|.reuse, 1, PT ;  /* 0x3f8000000d00780b */ /* 0x040fe20003f54200 */
[----:B------:R-:W-:-:S06]  /*01d0*/  FADD.FTZ R17, |R13|, -RZ ;  /* 0x800000ff0d117221 */ /* 0x000fcc0000010200 */
[----:B------:R-:W1:Y:S08]  /*01e0*/  @P6 MUFU.RCP R6, R6 ;  /* 0x0000000600066308 */ /* 0x000e700000001000 */
[----:B------:R-:W2:Y:S01]  /*01f0*/  @P1 MUFU.RCP R15, R15 ;  /* 0x0000000f000f1308 */ /* 0x000ea20000001000 */
[----:B0-----:R-:W-:-:S04]  /*0200*/  FMUL.FTZ R11, R7, R7 ;  /* 0x00000007070b7220 */ /* 0x001fc80000410000 */
[----:B------:R-:W-:-:S03]  /*0210*/  FFMA.FTZ R10, R11, R4, -0.014396979473531246185 ;  /* 0xbc6be14f0b0a7423 */ /* 0x000fc60000010004 */
[----:B------:R-:W0:Y:S01]  /*0220*/  @P2 MUFU.RCP R17, R17 ;  /* 0x0000001100112308 */ /* 0x000e220000001000 */
[----:B-1----:R-:W-:Y:S01]  /*0230*/  FMUL.FTZ R5, R6, R6 ;  /* 0x0000000606057220 */ /* 0x002fe20000410000 */
[----:B------:R-:W-:-:S03]  /*0240*/  FFMA.FTZ R18, R11, R10, 0.039849750697612762451 ;  /* 0x3d23397e0b127423 */ /* 0x000fc6000001000a */
[----:B------:R-:W-:Y:S01]  /*0250*/  FFMA.FTZ R8, R5, R4, -0.014396979473531246185 ;  /* 0xbc6be14f05087423 */ /* 0x000fe20000010004 */
[----:B------:R-:W-:Y:S01]  /*0260*/  FFMA.FTZ R18, R11, R18, -0.072529748082160949707 ;  /* 0xbd948a7a0b127423 */ /* 0x000fe20000010012 */
[----:B--2---:R-:W-:Y:S02]  /*0270*/  FMUL.FTZ R21, R15, R15 ;  /* 0x0000000f0f157220 */ /* 0x004fe40000410000 */
[----:B------:R-:W-:Y:S01]  /*0280*/  FFMA.FTZ R8, R5, R8, 0.039849750697612762451 ;  /* 0x3d23397e05087423 */ /* 0x000fe20000010008 */
[----:B------:R-:W-:Y:S01]  /*0290*/  FFMA.FTZ R18, R11, R18, 0.10518480092287063599 ;  /* 0x3dd76b210b127423 */ /* 0x000fe20000010012 */
[----:B------:R-:W-:Y:S02]  /*02a0*/  FFMA.FTZ R10, R21, R4, -0.014396979473531246185 ;  /* 0xbc6be14f150a7423 */ /* 0x000fe40000010004 */
[----:B------:R-:W-:Y:S01]  /*02b0*/  FFMA.FTZ R8, R5, R8, -0.072529748082160949707 ;  /* 0xbd948a7a05087423 */ /* 0x000fe20000010008 */
[----:B------:R-:W-:Y:S01]  /*02c0*/  FFMA.FTZ R18, R11, R18, -0.14171802997589111328 ;  /* 0xbe111e880b127423 */ /* 0x000fe20000010012 */
[----:B------:R-:W-:-:S02]  /*02d0*/  FFMA.FTZ R10, R21, R10, 0.039849750697612762451 ;  /* 0x3d23397e150a7423 */ /* 0x000fc4000001000a */
[----:B------:R-:W-:Y:S01]  /*02e0*/  FFMA.FTZ R8, R5, R8, 0.10518480092287063599 ;  /* 0x3dd76b2105087423 */ /* 0x000fe20000010008 */
[----:B0-----:R-:W-:Y:S01]  /*02f0*/  FMUL.FTZ R19, R17, R17 ;  /* 0x0000001111137220 */ /* 0x001fe20000410000 */
[----:B------:R-:W-:Y:S01]  /*0300*/  FFMA.FTZ R18, R11, R18, 0.19988775253295898438 ;  /* 0x3e4caf600b127423 */ /* 0x000fe20000010012 */
[----:B------:R-:W-:Y:S01]  /*0310*/  FFMA.FTZ R10, R21, R10, -0.072529748082160949707 ;  /* 0xbd948a7a150a7423 */ /* 0x000fe2000001000a */
[----:B------:R-:W-:Y:S01]  /*0320*/  FFMA.FTZ R8, R5, R8, -0.14171802997589111328 ;  /* 0xbe111e8805087423 */ /* 0x000fe20000010008 */
[----:B------:R-:W-:Y:S01]  /*0330*/  FFMA.FTZ R20, R19, R4, -0.014396979473531246185 ;  /* 0xbc6be14f13147423 */ /* 0x000fe20000010004 */
[----:B------:R-:W-:Y:S01]  /*0340*/  FFMA.FTZ R18, R11, R18, -0.33332940936088562012 ;  /* 0xbeaaaa270b127423 */ /* 0x000fe20000010012 */
[----:B------:R-:W-:Y:S01]  /*0350*/  FFMA.FTZ R10, R21, R10, 0.10518480092287063599 ;  /* 0x3dd76b21150a7423 */ /* 0x000fe2000001000a */
[----:B------:R-:W-:Y:S01]  /*0360*/  FFMA.FTZ R8, R5, R8, 0.19988775253295898438 ;  /* 0x3e4caf6005087423 */ /* 0x000fe20000010008 */
[----:B------:R-:W-:Y:S02]  /*0370*/  FFMA.FTZ R20, R19, R20, 0.039849750697612762451 ;  /* 0x3d23397e13147423 */ /* 0x000fe40000010014 */
[----:B------:R-:W-:Y:S01]  /*0380*/  FFMA.FTZ R10, R21, R10, -0.14171802997589111328 ;  /* 0xbe111e88150a7423 */ /* 0x000fe2000001000a */
[----:B------:R-:W-:Y:S01]  /*0390*/  FFMA.FTZ R8, R5, R8, -0.33332940936088562012 ;  /* 0xbeaaaa2705087423 */ /* 0x000fe20000010008 */
[----:B------:R-:W-:-:S02]  /*03a0*/  FFMA.FTZ R20, R19, R20, -0.072529748082160949707 ;  /* 0xbd948a7a13147423 */ /* 0x000fc40000010014 */
[----:B------:R-:W-:Y:S01]  /*03b0*/  FFMA.FTZ R10, R21, R10, 0.19988775253295898438 ;  /* 0x3e4caf60150a7423 */ /* 0x000fe2000001000a */
[----:B------:R-:W-:Y:S01]  /*03c0*/  FMUL.FTZ R23, R5, R8 ;  /* 0x0000000805177220 */ /* 0x000fe20000410000 */
[----:B------:R-:W-:Y:S01]  /*03d0*/  FMUL.FTZ R8, R11, R18 ;  /* 0x000000120b087220 */ /* 0x000fe20000410000 */
[----:B------:R-:W-:Y:S01]  /*03e0*/  FFMA.FTZ R20, R19, R20, 0.10518480092287063599 ;  /* 0x3dd76b2113147423 */ /* 0x000fe20000010014 */
[----:B------:R-:W-:Y:S01]  /*03f0*/  FFMA.FTZ R10, R21, R10, -0.33332940936088562012 ;  /* 0xbeaaaa27150a7423 */ /* 0x000fe2000001000a */
[----:B------:R-:W-:Y:S01]  /*0400*/  FFMA.FTZ R23, R6, R23, R6 ;  /* 0x0000001706177223 */ /* 0x000fe20000010006 */
[----:B---3--:R-:W-:Y:S01]  /*0410*/  SHF.L.U32 R6, R3, 0x10, RZ ;  /* 0x0000001003067819 */ /* 0x008fe200000006ff */
[----:B------:R-:W-:Y:S01]  /*0420*/  FFMA.FTZ R20, R19, R20, -0.14171802997589111328 ;  /* 0xbe111e8813147423 */ /* 0x000fe20000010014 */
[----:B------:R-:W-:Y:S01]  /*0430*/  FMUL.FTZ R18, R21, R10 ;  /* 0x0000000a15127220 */ /* 0x000fe20000410000 */
[----:B------:R-:W-:Y:S01]  /*0440*/  FFMA.FTZ R21, R7, R8, R7 ;  /* 0x0000000807157223 */ /* 0x000fe20000010007 */
[----:B------:R-:W-:Y:S01]  /*0450*/  PRMT R8, R2, 0x7632, R8 ;  /* 0x0000763202087816 */ /* 0x000fe20000000008 */
[----:B------:R-:W-:Y:S01]  /*0460*/  FFMA.FTZ R20, R19, R20, 0.19988775253295898438 ;  /* 0x3e4caf6013147423 */ /* 0x000fe20000010014 */
[----:B------:R-:W-:Y:S01]  /*0470*/  PRMT R11, R3, 0x7632, R11 ;  /* 0x00007632030b7816 */ /* 0x000fe2000000000b */
[----:B------:R-:W-:Y:S01]  /*0480*/  FADD.FTZ R10, |R6|, -RZ ;  /* 0x800000ff060a7221 */ /* 0x000fe20000010200 */
[----:B------:R-:W-:Y:S01]  /*0490*/  SHF.L.U32 R5, R2, 0x10, RZ ;  /* 0x0000001002057819 */ /* 0x000fe200000006ff */
[----:B------:R-:W-:Y:S01]  /*04a0*/  FFMA.FTZ R20, R19, R20, -0.33332940936088562012 ;  /* 0xbeaaaa2713147423 */ /* 0x000fe20000010014 */
[----:B------:R-:W-:Y:S01]  /*04b0*/  @P6 MOV R2, 0x3fd774eb ;  /* 0x3fd774eb00026802 */ /* 0x000fe20000000f00 */
[----:B------:R-:W-:Y:S01]  /*04c0*/  FFMA.FTZ R3, R15, R18, R15 ;  /* 0x000000120f037223 */ /* 0x000fe2000001000f */
[----:B------:R-:W-:Y:S01]  /*04d0*/  FSETP.GT.FTZ.AND P4, PT, |R6|, 1, PT ;  /* 0x3f8000000600780b */ /* 0x000fe20003f94200 */
[----:B------:R-:W-:Y:S01]  /*04e0*/  FMUL.FTZ R20, R19, R20 ;  /* 0x0000001413147220 */ /* 0x000fe20000410000 */
[----:B------:R-:W-:Y:S01]  /*04f0*/  SHF.L.U32 R8, R8, 0x10, RZ ;  /* 0x0000001008087819 */ /* 0x000fe200000006ff */
[----:B------:R-:W-:Y:S01]  /*0500*/  @P6 FFMA.FTZ R23, R2, 0.93318945169448852539, -R23 ;  /* 0x3f6ee58102176823 */ /* 0x000fe20000010817 */
[----:B------:R-:W-:Y:S01]  /*0510*/  SHF.L.U32 R11, R11, 0x10, RZ ;  /* 0x000000100b0b7819 */ /* 0x000fe200000006ff */
[C---:B------:R-:W-:Y:S01]  /*0520*/  FADD.FTZ R7, |R5|.reuse, -RZ ;  /* 0x800000ff05077221 */ /* 0x040fe20000010200 */
[----:B------:R-:W-:Y:S01]  /*0530*/  FSETP.GT.FTZ.AND P3, PT, |R5|, 1, PT ;  /* 0x3f8000000500780b */ /* 0x000fe20003f74200 */
[C---:B------:R-:W-:Y:S01]  /*0540*/  FADD.FTZ R15, |R8|.reuse, -RZ ;  /* 0x800000ff080f7221 */ /* 0x040fe20000010200 */
[----:B------:R-:W-:Y:S01]  /*0550*/  FSETP.GT.FTZ.AND P5, PT, |R8|, 1, PT ;  /* 0x3f8000000800780b */ /* 0x000fe20003fb4200 */
[----:B------:R-:W-:Y:S01]  /*0560*/  FFMA.FTZ R20, R17, R20, R17 ;  /* 0x0000001411147223 */ /* 0x000fe20000010011 */
[C---:B------:R-:W-:Y:S01]  /*0570*/  FSETP.GT.FTZ.AND P6, PT, |R11|.reuse, 1, PT ;  /* 0x3f8000000b00780b */ /* 0x040fe20003fd4200 */
[----:B------:R-:W-:Y:S01]  /*0580*/  FADD.FTZ R17, |R11|, -RZ ;  /* 0x800000ff0b117221 */ /* 0x000fe20000010200 */
[----:B------:R-:W-:Y:S01]  /*0590*/  @P1 MOV R2, 0x3fd774eb ;  /* 0x3fd774eb00021802 */ /* 0x000fe20000000f00 */
[----:B------:R-:W0:Y:S01]  /*05a0*/  @P4 MUFU.RCP R10, R10 ;  /* 0x0000000a000a4308 */ /* 0x000e220000001000 */
[----:B------:R-:W-:-:S03]  /*05b0*/  @P2 MOV R19, 0x3fd774eb ;  /* 0x3fd774eb00132802 */ /* 0x000fc60000000f00 */
[----:B------:R-:W-:Y:S01]  /*05c0*/  @P1 FFMA.FTZ R3, R2, 0.93318945169448852539, -R3 ;  /* 0x3f6ee58102031823 */ /* 0x000fe20000010803 */
[----:B------:R-:W-:Y:S01]  /*05d0*/  @P0 MOV R2, 0x3fd774eb ;  /* 0x3fd774eb00020802 */ /* 0x000fe20000000f00 */
[----:B------:R-:W-:Y:S01]  /*05e0*/  @P2 FFMA.FTZ R20, R19, 0.93318945169448852539, -R20 ;  /* 0x3f6ee58113142823 */ /* 0x000fe20000010814 */
[----:B------:R-:W-:Y:S01]  /*05f0*/  FSETP.GTU.FTZ.AND P1, PT, |R16|, +INF , PT ;  /* 0x7f8000001000780b */ /* 0x000fe20003f3c200 */
[----:B------:R-:W1:Y:S01]  /*0600*/  @P3 MUFU.RCP R7, R7 ;  /* 0x0000000700073308 */ /* 0x000e620000001000 */
[----:B------:R-:W-:Y:S01]  /*0610*/  LOP3.LUT R16, R23, 0x80000000, R16, 0xb8, !PT ;  /* 0x8000000017107812 */ /* 0x000fe200078eb810 */
[----:B------:R-:W-:Y:S01]  /*0620*/  @P0 FFMA.FTZ R21, R2, 0.93318945169448852539, -R21 ;  /* 0x3f6ee58102150823 */ /* 0x000fe20000010815 */
[----:B------:R-:W-:Y:S02]  /*0630*/  FSETP.GTU.FTZ.AND P2, PT, |R13|, +INF , PT ;  /* 0x7f8000000d00780b */ /* 0x000fe40003f5c200 */
[----:B------:R-:W-:Y:S02]  /*0640*/  FSEL R16, R16, R23, !P1 ;  /* 0x0000001710107208 */ /* 0x000fe40004800000 */
[----:B------:R-:W-:Y:S01]  /*0650*/  FSETP.GTU.FTZ.AND P1, PT, |R12|, +INF , PT ;  /* 0x7f8000000c00780b */ /* 0x000fe20003f3c200 */
[----:B------:R-:W2:Y:S01]  /*0660*/  @P5 MUFU.RCP R15, R15 ;  /* 0x0000000f000f5308 */ /* 0x000ea20000001000 */
[----:B------:R-:W-:Y:S01]  /*0670*/  LOP3.LUT R19, R20, 0x80000000, R13, 0xb8, !PT ;  /* 0x8000000014137812 */ /* 0x000fe200078eb80d */
[----:B0-----:R-:W-:Y:S01]  /*0680*/  FMUL.FTZ R25, R10, R10 ;  /* 0x0000000a0a197220 */ /* 0x001fe20000410000 */
[----:B------:R-:W-:-:S02]  /*0690*/  FSETP.GTU.FTZ.AND P0, PT, |R14|, +INF , PT ;  /* 0x7f8000000e00780b */ /* 0x000fc40003f1c200 */
[----:B------:R-:W-:Y:S02]  /*06a0*/  LOP3.LUT R12, R21, 0x80000000, R12, 0xb8, !PT ;  /* 0x80000000150c7812 */ /* 0x000fe400078eb80c */
[----:B------:R-:W-:Y:S01]  /*06b0*/  LOP3.LUT R14, R3, 0x80000000, R14, 0xb8, !PT ;  /* 0x80000000030e7812 */ /* 0x000fe200078eb80e */
[----:B------:R-:W0:Y:S01]  /*06c0*/  @P6 MUFU.RCP R17, R17 ;  /* 0x0000001100116308 */ /* 0x000e220000001000 */
[----:B-1----:R-:W-:Y:S01]  /*06d0*/  FMUL.FTZ R27, R7, R7 ;  /* 0x00000007071b7220 */ /* 0x002fe20000410000 */
[----:B------:R-:W-:Y:S01]  /*06e0*/  FSEL R19, R19, R20, !P2 ;  /* 0x0000001413137208 */ /* 0x000fe20005000000 */
[-C--:B------:R-:W-:Y:S01]  /*06f0*/  FFMA.FTZ R20, R25, R4.reuse, -0.014396979473531246185 ;  /* 0xbc6be14f19147423 */ /* 0x080fe20000010004 */
[----:B------:R-:W-:Y:S02]  /*0700*/  FSEL R12, R12, R21, !P1 ;  /* 0x000000150c0c7208 */ /* 0x000fe40004800000 */
[----:B------:R-:W-:Y:S01]  /*0710*/  FSEL R13, R14, R3, !P0 ;  /* 0x000000030e0d7208 */ /* 0x000fe20004000000 */
[----:B------:R-:W-:Y:S01]  /*0720*/  FFMA.FTZ R14, R27, R4, -0.014396979473531246185 ;  /* 0xbc6be14f1b0e7423 */ /* 0x000fe20000010004 */
[----:B------:R-:W-:Y:S01]  /*0730*/  FFMA.FTZ R20, R25, R20, 0.039849750697612762451 ;  /* 0x3d23397e19147423 */ /* 0x000fe20000010014 */
[----:B--2---:R-:W-:Y:S01]  /*0740*/  FMUL.FTZ R23, R15, R15 ;  /* 0x0000000f0f177220 */ /* 0x004fe20000410000 */
[----:B------:R-:W1:Y:S01]  /*0750*/  LDC.64 R2, c[0x0][0x218] ;  /* 0x00008600ff027b82 */ /* 0x000e620000000a00 */
[----:B------:R-:W-:Y:S01]  /*0760*/  FFMA.FTZ R14, R27, R14, 0.039849750697612762451 ;  /* 0x3d23397e1b0e7423 */ /* 0x000fe2000001000e */
[----:B------:R-:W-:Y:S01]  /*0770*/  FFMA.FTZ R20, R25, R20, -0.072529748082160949707 ;  /* 0xbd948a7a19147423 */ /* 0x000fe20000010014 */
[----:B------:R-:W-:Y:S01]  /*0780*/  FFMA.FTZ R18, R23, R4, -0.014396979473531246185 ;  /* 0xbc6be14f17127423 */ /* 0x000fe20000010004 */
[----:B------:R-:W-:Y:S01]  /*0790*/  FSETP.GTU.FTZ.AND P0, PT, |R5|, +INF , PT ;  /* 0x7f8000000500780b */ /* 0x000fe20003f1c200 */
        /* <DEDUP_REMOVED lines=21> */
[----:B------:R-:W-:Y:S01]  /*08f0*/  FSETP.GTU.FTZ.AND P2, PT, |R6|, +INF , PT ;  /* 0x7f8000000600780b */ /* 0x000fe20003f5c200 */
[----:B------:R-:W-:Y:S01]  /*0900*/  FFMA.FTZ R4, R21, R4, -0.14171802997589111328 ;  /* 0xbe111e8815047423 */ /* 0x000fe20000010004 */
[----:B------:R-:W-:Y:S01]  /*0910*/  FFMA.FTZ R18, R23, R18, -0.33332940936088562012 ;  /* 0xbeaaaa2717127423 */ /* 0x000fe20000010012 */
[----:B------:R-:W-:Y:S01]  /*0920*/  FSETP.GTU.FTZ.AND P1, PT, |R8|, +INF , PT ;  /* 0x7f8000000800780b */ /* 0x000fe20003f3c200 */
[----:B-1----:R-:W-:-:S04]  /*0930*/  IMAD.WIDE.U32 R2, R9, 0x2, R2 ;  /* 0x0000000209027825 */ /* 0x002fc800078e0002 */
[----:B------:R-:W-:Y:S01]  /*0940*/  FFMA.FTZ R4, R21, R4, 0.19988775253295898438 ;  /* 0x3e4caf6015047423 */ /* 0x000fe20000010004 */
[----:B------:R-:W-:Y:S01]  /*0950*/  FMUL.FTZ R18, R23, R18 ;  /* 0x0000001217127220 */ /* 0x000fe20000410000 */
[----:B------:R-:W-:Y:S02]  /*0960*/  @P6 MOV R23, 0x3fd774eb ;  /* 0x3fd774eb00176802 */ /* 0x000fe40000000f00 */
[----:B------:R-:W-:Y:S01]  /*0970*/  FFMA.FTZ R20, R21, R4, -0.33332940936088562012 ;  /* 0xbeaaaa2715147423 */ /* 0x000fe20000010004 */
[----:B------:R-:W-:Y:S01]  /*0980*/  FFMA.FTZ R4, R7, R14, R7 ;  /* 0x0000000e07047223 */ /* 0x000fe20000010007 */
[----:B------:R-:W-:Y:S01]  /*0990*/  FFMA.FTZ R7, R10, R25, R10 ;  /* 0x000000190a077223 */ /* 0x000fe2000001000a */
[----:B------:R-:W-:Y:S01]  /*09a0*/  @P4 MOV R14, 0x3fd774eb ;  /* 0x3fd774eb000e4802 */ /* 0x000fe20000000f00 */
[----:B------:R-:W-:Y:S01]  /*09b0*/  FMUL.FTZ R20, R21, R20 ;  /* 0x0000001415147220 */ /* 0x000fe20000410000 */
[----:B------:R-:W-:Y:S01]  /*09c0*/  @P3 MOV R21, 0x3fd774eb ;  /* 0x3fd774eb00153802 */ /* 0x000fe20000000f00 */
[----:B------:R-:W-:Y:S01]  /*09d0*/  FFMA.FTZ R15, R15, R18, R15 ;  /* 0x000000120f0f7223 */ /* 0x000fe2000001000f */
[----:B------:R-:W-:Y:S01]  /*09e0*/  @P5 MOV R10, 0x3fd774eb ;  /* 0x3fd774eb000a5802 */ /* 0x000fe20000000f00 */
[----:B------:R-:W-:Y:S01]  /*09f0*/  FFMA.FTZ R20, R17, R20, R17 ;  /* 0x0000001411147223 */ /* 0x000fe20000010011 */
[----:B------:R-:W-:Y:S01]  /*0a00*/  @P4 FFMA.FTZ R7, R14, 0.93318945169448852539, -R7 ;  /* 0x3f6ee5810e074823 */ /* 0x000fe20000010807 */
[----:B------:R-:W-:Y:S01]  /*0a10*/  @P3 FFMA.FTZ R4, R21, 0.93318945169448852539, -R4 ;  /* 0x3f6ee58115043823 */ /* 0x000fe20000010804 */
[----:B------:R-:W-:Y:S01]  /*0a20*/  FSETP.GTU.FTZ.AND P3, PT, |R11|, +INF , PT ;  /* 0x7f8000000b00780b */ /* 0x000fe20003f7c200 */
[----:B------:R-:W-:Y:S01]  /*0a30*/  @P5 FFMA.FTZ R15, R10, 0.93318945169448852539, -R15 ;  /* 0x3f6ee5810a0f5823 */ /* 0x000fe2000001080f */
[----:B------:R-:W-:Y:S01]  /*0a40*/  @P6 FFMA.FTZ R20, R23, 0.93318945169448852539, -R20 ;  /* 0x3f6ee58117146823 */ /* 0x000fe20000010814 */
[----:B------:R-:W-:Y:S01]  /*0a50*/  LOP3.LUT R6, R7, 0x80000000, R6, 0xb8, !PT ;  /* 0x8000000007067812 */ /* 0x000fe200078eb806 */
[----:B------:R-:W-:Y:S01]  /*0a60*/  IMAD.WIDE R2, R0, 0x8, R2 ;  /* 0x0000000800027825 */ /* 0x000fe200078e0202 */
        /* <DEDUP_REMOVED lines=8> */
[----:B------:R-:W-:Y:S02]  /*0af0*/  F2FP.BF16.F32.PACK_AB R17, R19, R12 ;  /* 0x0000000c1311723e */ /* 0x000fe400000010ff */
[----:B------:R-:W-:Y:S02]  /*0b00*/  F2FP.BF16.F32.PACK_AB R10, R8, R5 ;  /* 0x00000005080a723e */ /* 0x000fe400000010ff */
[----:B------:R-:W-:Y:S01]  /*0b10*/  F2FP.BF16.F32.PACK_AB R11, R11, R6 ;  /* 0x000000060b0b723e */ /* 0x000fe200000010ff */
[----:B------:R-:W-:Y:S04]  /*0b20*/  STG.E.64 desc[UR4][R2.64], R16 ;  /* 0x0000001002007986 */ /* 0x000fe8000c101b04 */
[----:B------:R-:W-:Y:S01]  /*0b30*/  STG.E.64 desc[UR4][R2.64+0x400], R10 ;  /* 0x0004000a02007986 */ /* 0x000fe2000c101b04 */
[----:B------:R-:W-:Y:S05]  /*0b40*/  EXIT ;  /* 0x000000000000794d */ /* 0x000fea0003800000 */
.L_x_611:
        /* <DEDUP_REMOVED lines=21> */
[----:B------:R-:W2:Y:S01]  /*0ca0*/  @!P3 LDC.64 R10, c[0x0][0x220] ;  /* 0x00008800ff0abb82 */ /* 0x000ea20000000a00 */
[----:B------:R-:W-:Y:S02]  /*0cb0*/  @!P3 IADD3 R23, R9, R18, RZ ;  /* 0x000000120917b210 */ /* 0x000fe40007ffe0ff */
[----:B------:R-:W-:-:S04]  /*0cc0*/  @!P3 IADD3 R18, R18, 0x80, RZ ;  /* 0x000000801212b810 */ /* 0x000fc80007ffe0ff */
[----:B------:R-:W-:-:S13]  /*0cd0*/  ISETP.GE.AND P2, PT, R18, R7, PT ;  /* 0x000000071200720c */ /* 0x000fda0003f46270 */
[----:B------:R-:W-:Y:S01]  /*0ce0*/  @!P2 IADD3 R21, R9, R18, RZ ;  /* 0x000000120915a210 */ /* 0x000fe20007ffe0ff */
[----:B-1----:R-:W-:Y:S01]  /*0cf0*/  @!P5 IMAD.WIDE.U32 R28, R29, 0x2, R2 ;  /* 0x000000021d1cd825 */ /* 0x002fe200078e0002 */
[----:B------:R-:W-:Y:S01]  /*0d00*/  @!P2 IADD3 R18, R18, 0x80, RZ ;  /* 0x000000801212a810 */ /* 0x000fe20007ffe0ff */
[----:B------:R-:W1:Y:S02]  /*0d10*/  @!P2 LDC.64 R12, c[0x0][0x220] ;  /* 0x00008800ff0cab82 */ /* 0x000e640000000a00 */
[----:B--2---:R-:W-:Y:S01]  /*0d20*/  @!P3 IMAD.WIDE.U32 R10, R23, 0x2, R10 ;  /* 0x00000002170ab825 */ /* 0x004fe200078e000a */
[----:B------:R-:W-:-:S05]  /*0d30*/  ISETP.GE.AND P1, PT, R18, R7, PT ;  /* 0x000000071200720c */ /* 0x000fca0003f26270 */
[----:B------:R-:W2:Y:S08]  /*0d40*/  @!P0 LDC.64 R22, c[0x0][0x220] ;  /* 0x00008800ff168b82 */ /* 0x000eb00000000a00 */
[----:B------:R-:W-:Y:S01]  /*0d50*/  @!P1 IADD3 R19, R9, R18, RZ ;  /* 0x0000001209139210 */ /* 0x000fe20007ffe0ff */
[----:B------:R-:W3:Y:S01]  /*0d60*/  @!P1 LDC.64 R4, c[0x0][0x220] ;  /* 0x00008800ff049b82 */ /* 0x000ee20000000a00 */
[----:B------:R-:W-:Y:S01]  /*0d70*/  @!P1 IADD3 R18, R18, 0x80, RZ ;  /* 0x0000008012129810 */ /* 0x000fe20007ffe0ff */
[----:B--2---:R-:W-:Y:S01]  /*0d80*/  @!P0 IMAD.WIDE.U32 R22, R15, 0x2, R22 ;  /* 0x000000020f168825 */ /* 0x004fe200078e0016 */
[----:B------:R-:W-:-:S06]  /*0d90*/  PRMT R15, RZ, 0x7610, R15 ;  /* 0x00007610ff0f7816 */ /* 0x000fcc000000000f */
[----:B------:R-:W5:Y:S01]  /*0da0*/  @!P0 LDG.E.U16 R15, desc[UR4][R22.64] ;  /* 0x00000004160f8981 */ /* 0x000f62000c1e1500 */
[----:B------:R-:W-:Y:S01]  /*0db0*/  ISETP.GE.AND P6, PT, R18, R7, PT ;  /* 0x000000071200720c */ /* 0x000fe20003fc6270 */
[----:B0-----:R-:W-:Y:S01]  /*0dc0*/  @!P4 IMAD.WIDE.U32 R16, R25, 0x2, R16 ;  /* 0x000000021910c825 */ /* 0x001fe200078e0010 */
[----:B------:R-:W-:-:S06]  /*0dd0*/  PRMT R8, RZ, 0x7610, R8 ;  /* 0x00007610ff087816 */ /* 0x000fcc0000000008 */
[----:B------:R0:W5:Y:S05]  /*0de0*/  @!P4 LDG.E.U16 R8, desc[UR4][R16.64] ;  /* 0x000000041008c981 */ /* 0x00016a000c1e1500 */
[----:B------:R-:W2:Y:S01]  /*0df0*/  @!P6 LDC.64 R2, c[0x0][0x220] ;  /* 0x00008800ff02eb82 */ /* 0x000ea20000000a00 */
[----:B------:R-:W-:-:S07]  /*0e00*/  @!P6 IADD3 R25, R9, R18, RZ ;  /* 0x000000120919e210 */ /* 0x000fce0007ffe0ff */
[----:B0-----:R-:W0:Y:S01]  /*0e10*/  @!P0 LDC.64 R16, c[0x0][0x218] ;  /* 0x00008600ff108b82 */ /* 0x001e220000000a00 */
[----:B-1----:R-:W-:Y:S01]  /*0e20*/  @!P2 IMAD.WIDE.U32 R12, R21, 0x2, R12 ;  /* 0x00000002150ca825 */ /* 0x002fe200078e000c */
[----:B------:R-:W-:Y:S02]  /*0e30*/  PRMT R18, RZ, 0x7610, R18 ;  /* 0x00007610ff127816 */ /* 0x000fe40000000012 */
[----:B------:R-:W-:Y:S01]  /*0e40*/  PRMT R21, RZ, 0x7610, R21 ;  /* 0x00007610ff157816 */ /* 0x000fe20000000015 */
[----:B---3--:R-:W-:Y:S01]  /*0e50*/  @!P1 IMAD.WIDE.U32 R4, R19, 0x2, R4 ;  /* 0x0000000213049825 */ /* 0x008fe200078e0004 */
[----:B------:R-:W-:Y:S02]  /*0e60*/  PRMT R20, RZ, 0x7610, R20 ;  /* 0x00007610ff147816 */ /* 0x000fe40000000014 */
[----:B------:R-:W-:Y:S02]  /*0e70*/  PRMT R19, RZ, 0x7610, R19 ;  /* 0x00007610ff137816 */ /* 0x000fe40000000013 */
[----:B------:R-:W-:Y:S01]  /*0e80*/  PRMT R0, RZ, 0x7610, R0 ;  /* 0x00007610ff007816 */ /* 0x000fe20000000000 */
[----:B------:R1:W5:Y:S01]  /*0e90*/  @!P3 LDG.E.U16 R21, desc[UR4][R10.64] ;  /* 0x000000040a15b981 */ /* 0x000362000c1e1500 */
[----:B------:R-:W-:Y:S01]  /*0ea0*/  IADD3 R24, R6, 0x80, RZ ;  /* 0x0000008006187810 */ /* 0x000fe20007ffe0ff */
[----:B------:R-:W-:Y:S02]  /*0eb0*/  BSSY B0, `(.L_x_612) ;  /* 0x0000026000007945 */ /* 0x000fe40003800000 */
[----:B------:R3:W5:Y:S01]  /*0ec0*/  @!P2 LDG.E.U16 R20, desc[UR4][R12.64] ;  /* 0x000000040c14a981 */ /* 0x000762000c1e1500 */
[----:B--2---:R-:W-:-:S03]  /*0ed0*/  @!P6 IMAD.WIDE.U32 R2, R25, 0x2, R2 ;  /* 0x000000021902e825 */ /* 0x004fc600078e0002 */
[----:B------:R2:W5:Y:S01]  /*0ee0*/  @!P1 LDG.E.U16 R19, desc[UR4][R4.64] ;  /* 0x0000000404139981 */ /* 0x000562000c1e1500 */
[----:B-1----:R-:W-:-:S03]  /*0ef0*/  IADD3 R10, R6, 0x100, RZ ;  /* 0x00000100060a7810 */ /* 0x002fc60007ffe0ff */
[----:B------:R1:W5:Y:S01]  /*0f00*/  @!P6 LDG.E.U16 R18, desc[UR4][R2.64] ;  /* 0x000000040212e981 */ /* 0x000362000c1e1500 */
[----:B---3--:R-:W-:-:S03]  /*0f10*/  IADD3 R12, R6, 0x280, RZ ;  /* 0x00000280060c7810 */ /* 0x008fc60007ffe0ff */
[----:B------:R3:W5:Y:S01]  /*0f20*/  @!P5 LDG.E.U16 R0, desc[UR4][R28.64] ;  /* 0x000000041c00d981 */ /* 0x000762000c1e1500 */
[C---:B--2---:R-:W-:Y:S02]  /*0f30*/  IADD3 R4, R6.reuse, 0x180, RZ ;  /* 0x0000018006047810 */ /* 0x044fe40007ffe0ff */
[----:B-1----:R-:W-:Y:S02]  /*0f40*/  IADD3 R2, R6, 0x200, RZ ;  /* 0x0000020006027810 */ /* 0x002fe40007ffe0ff */
[-C--:B------:R-:W-:Y:S02]  /*0f50*/  ISETP.GE.AND P6, PT, R24, R7.reuse, PT ;  /* 0x000000071800720c */ /* 0x080fe40003fc6270 */
[-C--:B------:R-:W-:Y:S02]  /*0f60*/  ISETP.GE.AND P3, PT, R2, R7.reuse, PT ;  /* 0x000000070200720c */ /* 0x080fe40003f66270 */
[-C--:B------:R-:W-:Y:S02]  /*0f70*/  ISETP.GE.AND P5, PT, R10, R7.reuse, PT ;  /* 0x000000070a00720c */ /* 0x080fe40003fa6270 */
[----:B------:R-:W-:-:S02]  /*0f80*/  ISETP.GE.AND P4, PT, R4, R7, PT ;  /* 0x000000070400720c */ /* 0x000fc40003f86270 */
[----:B------:R-:W-:Y:S02]  /*0f90*/  ISETP.GE.AND P2, PT, R12, R7, PT ;  /* 0x000000070c00720c */ /* 0x000fe40003f46270 */
[----:B------:R-:W-:Y:S01]  /*0fa0*/  IADD3 R2, R6, 0x300, RZ ;  /* 0x0000030006027810 */ /* 0x000fe20007ffe0ff */
[----:B0--3--:R-:W-:Y:S10]  /*0fb0*/  @P0 BRA `(.L_x_613) ;  /* 0x0000000000540947 */ /* 0x009ff40003800000 */
        /* <DEDUP_REMOVED lines=21> */
.L_x_613:
[----:B------:R-:W-:Y:S05]  /*1110*/  BSYNC B0 ;  /* 0x0000000000007941 */ /* 0x000fea0003800000 */
.L_x_612:
        /* <DEDUP_REMOVED lines=25> */
.L_x_615:
[----:B------:R-:W-:Y:S05]  /*12b0*/  BSYNC B0 ;  /* 0x0000000000007941 */ /* 0x000fea0003800000 */
.L_x_614:
[----:B------:R-:W-:Y:S01]  /*12c0*/  @!P0 IADD3 R3, R9, R6, RZ ;  /* 0x0000000609038210 */ /* 0x000fe20007ffe0ff */
[----:B------:R-:W-:Y:S01]  /*12d0*/  BSSY B0, `(.L_x_616) ;  /* 0x0000019000007945 */ /* 0x000fe20003800000 */
[----:B------:R-:W-:-:S03]  /*12e0*/  ISETP.GE.AND P6, PT, R2, R7, PT ;  /* 0x000000070200720c */ /* 0x000fc60003fc6270 */
[----:B------:R-:W-:Y:S01]  /*12f0*/  @!P0 IMAD.WIDE.U32 R2, R3, 0x2, R16 ;  /* 0x0000000203028825 */ /* 0x000fe200078e0010 */
[----:B------:R-:W-:Y:S09]  /*1300*/  @P5 BRA `(.L_x_617) ;  /* 0x0000000000545947 */ /* 0x000ff20003800000 */
        /* <DEDUP_REMOVED lines=21> */
.L_x_617:
[----:B------:R-:W-:Y:S05]  /*1460*/  BSYNC B0 ;  /* 0x0000000000007941 */ /* 0x000fea0003800000 */
.L_x_616:
        /* <DEDUP_REMOVED lines=23> */
.L_x_619:
[----:B------:R-:W-:Y:S05]  /*15e0*/  BSYNC B0 ;  /* 0x0000000000007941 */ /* 0x000fea0003800000 */
.L_x_618:
        /* <DEDUP_REMOVED lines=23> */
.L_x_621:
[----:B------:R-:W-:Y:S05]  /*1760*/  BSYNC B0 ;  /* 0x0000000000007941 */ /* 0x000fea0003800000 */
.L_x_620:
        /* <DEDUP_REMOVED lines=23> */
.L_x_623:
[----:B------:R-:W-:Y:S05]  /*18e0*/  BSYNC B0 ;  /* 0x0000000000007941 */ /* 0x000fea0003800000 */
.L_x_622:
        /* <DEDUP_REMOVED lines=23> */
.L_x_625:
[----:B------:R-:W-:Y:S05]  /*1a60*/  BSYNC B0 ;  /* 0x0000000000007941 */ /* 0x000fea0003800000 */
.L_x_624:
        /* <DEDUP_REMOVED lines=23> */
.L_x_627:
[----:B------:R-:W-:Y:S05]  /*1be0*/  BSYNC B0 ;  /* 0x0000000000007941 */ /* 0x000fea0003800000 */
.L_x_626:
        /* <DEDUP_REMOVED lines=18> */
.L_x_630:
[----:B------:R-:W-:-:S13]  /*1d10*/  ISETP.GE.AND P0, PT, R6, R7, PT ;  /* 0x000000070600720c */ /* 0x000fda0003f06270 */
[----:B------:R-:W-:Y:S05]  /*1d20*/  @P0 BRA `(.L_x_632) ;  /* 0x0000000000300947 */ /* 0x000fea0003800000 */
[----:B0-----:R-:W0:Y:S01]  /*1d30*/  LDC.64 R2, c[0x0][0x218] ;  /* 0x00008600ff027b82 */ /* 0x001e220000000a00 */
[----:B------:R-:W-:Y:S02]  /*1d40*/  IADD3 R11, R9, R6, RZ ;  /* 0x00000006090b7210 */ /* 0x000fe40007ffe0ff */
[----:B------:R-:W-:-:S03]  /*1d50*/  IADD3 R6, R6, 0x80, RZ ;  /* 0x0000008006067810 */ /* 0x000fc60007ffe0ff */
[----:B0-----:R-:W-:-:S05]  /*1d60*/  IMAD.WIDE.U32 R2, R11, 0x2, R2 ;  /* 0x000000020b027825 */ /* 0x001fca00078e0002 */
[----:B------:R1:W-:Y:S02]  /*1d70*/  STG.E.U16 desc[UR4][R2.64], R13 ;  /* 0x0000000d02007986 */ /* 0x0003e4000c101504 */
.L_x_631:
[----:B------:R-:W-:-:S13]  /*1d80*/  ISETP.GE.AND P0, PT, R6, R7, PT ;  /* 0x000000070600720c */ /* 0x000fda0003f06270 */
[----:B------:R-:W-:Y:S05]  /*1d90*/  @P0 BRA `(.L_x_633) ;  /* 0x0000000000340947 */ /* 0x000fea0003800000 */
[----:B01----:R-:W0:Y:S01]  /*1da0*/  LDC.64 R2, c[0x0][0x218] ;  /* 0x00008600ff027b82 */ /* 0x003e220000000a00 */
[----:B------:R-:W-:Y:S02]  /*1db0*/  IADD3 R11, R9, R6, RZ ;  /* 0x00000006090b7210 */ /* 0x000fe40007ffe0ff */
[----:B------:R-:W-:-:S03]  /*1dc0*/  IADD3 R6, R6, 0x80, RZ ;  /* 0x0000008006067810 */ /* 0x000fc60007ffe0ff */
[----:B0-----:R-:W-:-:S05]  /*1dd0*/  IMAD.WIDE.U32 R2, R11, 0x2, R2 ;  /* 0x000000020b027825 */ /* 0x001fca00078e0002 */
[----:B------:R1:W-:Y:S02]  /*1de0*/  STG.E.U16 desc[UR4][R2.64], R4 ;  /* 0x0000000402007986 */ /* 0x0003e4000c101504 */
.L_x_632:
[----:B------:R-:W-:-:S13]  /*1df0*/  ISETP.GE.AND P0, PT, R6, R7, PT ;  /* 0x000000070600720c */ /* 0x000fda0003f06270 */
[----:B------:R-:W-:Y:S05]  /*1e00*/  @P0 BREAK B1 ;  /* 0x0000000000010942 */ /* 0x000fea0003800000 */
[----:B------:R-:W-:Y:S05]  /*1e10*/  @P0 BRA `(.L_x_634) ;  /* 0x0000000000300947 */ /* 0x000fea0003800000 */
[----:B01----:R-:W0:Y:S01]  /*1e20*/  LDC.64 R2, c[0x0][0x218] ;  /* 0x00008600ff027b82 */ /* 0x003e220000000a00 */
[----:B------:R-:W-:Y:S02]  /*1e30*/  IADD3 R11, R9, R6, RZ ;  /* 0x00000006090b7210 */ /* 0x000fe40007ffe0ff */
[----:B------:R-:W-:-:S03]  /*1e40*/  IADD3 R6, R6, 0x80, RZ ;  /* 0x0000008006067810 */ /* 0x000fc60007ffe0ff */
[----:B0-----:R-:W-:-:S05]  /*1e50*/  IMAD.WIDE.U32 R2, R11, 0x2, R2 ;  /* 0x000000020b027825 */ /* 0x001fca00078e0002 */
[----:B-----5:R2:W-:Y:S02]  /*1e60*/  STG.E.U16 desc[UR4][R2.64], R0 ;  /* 0x0000000002007986 */ /* 0x0205e4000c101504 */
.L_x_633:
[----:B------:R-:W-:Y:S05]  /*1e70*/  BSYNC B1 ;  /* 0x0000000000017941 */ /* 0x000fea0003800000 */
.L_x_629:
[----:B------:R-:W-:-:S13]  /*1e80*/  ISETP.GE.AND P0, PT, R6, R7, PT ;  /* 0x000000070600720c */ /* 0x000fda0003f06270 */
[----:B012---:R-:W0:Y:S01]  /*1e90*/  @!P0 LDC.64 R2, c[0x0][0x218] ;  /* 0x00008600ff028b82 */ /* 0x007e220000000a00 */
[----:B------:R-:W-:Y:S02]  /*1ea0*/  @!P0 IADD3 R11, R9, R6, RZ ;  /* 0x00000006090b8210 */ /* 0x000fe40007ffe0ff */
[----:B------:R-:W-:-:S03]  /*1eb0*/  @!P0 IADD3 R6, R6, 0x80, RZ ;  /* 0x0000008006068810 */ /* 0x000fc60007ffe0ff */
[----:B0-----:R-:W-:-:S05]  /*1ec0*/  @!P0 IMAD.WIDE.U32 R2, R11, 0x2, R2 ;  /* 0x000000020b028825 */ /* 0x001fca00078e0002 */
[----:B-----5:R2:W-:Y:S02]  /*1ed0*/  @!P0 STG.E.U16 desc[UR4][R2.64], R8 ;  /* 0x0000000802008986 */ /* 0x0205e4000c101504 */
.L_x_634:
[----:B------:R-:W-:Y:S05]  /*1ee0*/  BSYNC B0 ;  /* 0x0000000000007941 */ /* 0x000fea0003800000 */
.L_x_628:
[----:B------:R-:W-:Y:S05]  /*1ef0*/  WARPSYNC.ALL ;  /* 0x0000000000007948 */ /* 0x000fea0003800000 */
[----:B------:R-:W-:-:S13]  /*1f00*/  ISETP.GE.AND P0, PT, R6, R7, PT ;  /* 0x000000070600720c */ /* 0x000fda0003f06270 */
[----:B------:R-:W-:Y:S05]  /*1f10*/  @P0 EXIT ;  /* 0x000000000000094d */ /* 0x000fea0003800000 */
[----:B012---:R-:W0:Y:S01]  /*1f20*/  LDC.64 R2, c[0x0][0x218] ;  /* 0x00008600ff027b82 */ /* 0x007e220000000a00 */
[----:B------:R-:W-:-:S05]  /*1f30*/  IADD3 R9, R9, R6, RZ ;  /* 0x0000000609097210 */ /* 0x000fca0007ffe0ff */
[----:B0-----:R-:W-:-:S05]  /*1f40*/  IMAD.WIDE.U32 R2, R9, 0x2, R2 ;  /* 0x0000000209027825 */ /* 0x001fca00078e0002 */
[----:B------:R-:W-:Y:S01]  /*1f50*/  STG.E.U16 desc[UR4][R2.64], R5 ;  /* 0x0000000502007986 */ /* 0x000fe2000c101504 */
[----:B------:R-:W-:Y:S05]  /*1f60*/  EXIT ;  /* 0x000000000000794d */ /* 0x000fea0003800000 */
.L_x_635:
        /* <DEDUP_REMOVED lines=9> */
.L_x_2716:


//--------------------- .text._ZN2at6native29vectorized_elementwise_kernelILi8EZZZNS0_16atan_kernel_cudaERNS_18TensorIteratorBaseEENKUlvE0_clEvENKUlvE2_clEvEUlN3c108BFloat16EE_St5arrayIPcLm2EEEEviT0_T1_ --------------------------
	.section	.text._ZN2at6native29vectorized_elementwise_kernelILi8EZZZNS0_16atan_kernel_cudaERNS_18TensorIteratorBaseEENKUlvE0_clEvENKUlvE2_clEvEUlN3c108BFloat16EE_St5arrayIPcLm2EEEEviT0_T1_,"ax",@progbits
	.align	128
        .global         _ZN2at6native29vectorized_elementwise_kernelILi8EZZZNS0_16atan_kernel_cudaERNS_18TensorIteratorBaseEENKUlvE0_clEvENKUlvE2_clEvEUlN3c108BFloat16EE_St5arrayIPcLm2EEEEviT0_T1_
        .type           _ZN2at6native29vectorized_elementwise_kernelILi8EZZZNS0_16atan_kernel_cudaERNS_18TensorIteratorBaseEENKUlvE0_clEvENKUlvE2_clEvEUlN3c108BFloat16EE_St5arrayIPcLm2EEEEviT0_T1_,@function
        .size           _ZN2at6native29vectorized_elementwise_kernelILi8EZZZNS0_16atan_kernel_cudaERNS_18TensorIteratorBaseEENKUlvE0_clEvENKUlvE2_clEvEUlN3c108BFloat16EE_St5arrayIPcLm2EEEEviT0_T1_,(.L_x_2717 - _ZN2at6native29vectorized_elementwise_kernelILi8EZZZNS0_16atan_kernel_cudaERNS_18TensorIteratorBaseEENKUlvE0_clEvENKUlvE2_clEvEUlN3c108BFloat16EE_St5arrayIPcLm2EEEEviT0_T1_)
        .other          _ZN2at6native29vectorized_elementwise_kernelILi8EZZZNS0_16atan_kernel_cudaERNS_18TensorIteratorBaseEENKUlvE0_clEvENKUlvE2_clEvEUlN3c108BFloat16EE_St5arrayIPcLm2EEEEviT0_T1_,@"STO_CUDA_ENTRY STV_DEFAULT"
_ZN2at6native29vectorized_elementwise_kernelILi8EZZZNS0_16atan_kernel_cudaERNS_18TensorIteratorBaseEENKUlvE0_clEvENKUlvE2_clEvEUlN3c108BFloat16EE_St5arrayIPcLm2EEEEviT0_T1_:
.text._ZN2at6native29vectorized_elementwise_kernelILi8EZZZNS0_16atan_kernel_cudaERNS_18TensorIteratorBaseEENKUlvE0_clEvENKUlvE2_clEvEUlN3c108BFloat16EE_St5arrayIPcLm2EEEEviT0_T1_:
        /* <DEDUP_REMOVED lines=11> */
[----:B0-----:R-:W-:-:S06]  /*00b0*/  IMAD.WIDE.U32 R4, R3, 0x10, R4 ;  /* 0x0000001003047825 */ /* 0x001fcc00078e0004 */
[----:B------:R-:W2:Y:S01]  /*00c0*/  LDG.E.128 R4, desc[UR4][R4.64] ;  /* 0x0000000404047981 */ /* 0x000ea2000c1e1d00 */
[----:B------:R-:W-:Y:S01]  /*00d0*/  HFMA2.MMA R14, -RZ, RZ, 0.890625, -0.00056934356689453125 ;  /* 0x3b2090aaff0e7435 */ /* 0x000fe200000001ff */
[----:B--2---:R-:W-:Y:S02]  /*00e0*/  SHF.L.U32 R2, R4, 0x10, RZ ;  /* 0x0000001004027819 */ /* 0x004fe400000006ff */
[----:B------:R-:W-:Y:S02]  /*00f0*/  SHF.L.U32 R10, R5, 0x10, RZ ;  /* 0x00000010050a7819 */ /* 0x000fe400000006ff */
[C---:B------:R-:W-:Y:S01]  /*0100*/  FSETP.GT.FTZ.AND P6, PT, |R2|.reuse, 1, PT ;  /* 0x3f8000000200780b */ /* 0x040fe20003fd4200 */
[----:B------:R-:W-:Y:S01]  /*0110*/  FADD.FTZ R17, |R2|, -RZ ;  /* 0x800000ff02117221 */ /* 0x000fe20000010200 */
[C---:B------:R-:W-:Y:S01]  /*0120*/  FSETP.GT.FTZ.AND P5, PT, |R10|.reuse, 1, PT ;  /* 0x3f8000000a00780b */ /* 0x040fe20003fb4200 */
[----:B------:R-:W-:Y:S01]  /*0130*/  FADD.FTZ R18, |R10|, -RZ ;  /* 0x800000ff0a127221 */ /* 0x000fe20000010200 */
[----:B------:R-:W-:-:S02]  /*0140*/  SHF.L.U32 R9, R6, 0x10, RZ ;  /* 0x0000001006097819 */ /* 0x000fc400000006ff */
[----:B------:R-:W-:Y:S02]  /*0150*/  SHF.L.U32 R8, R7, 0x10, RZ ;  /* 0x0000001007087819 */ /* 0x000fe400000006ff */
[C---:B------:R-:W-:Y:S01]  /*0160*/  FSETP.GT.FTZ.AND P4, PT, |R9|.reuse, 1, PT ;  /* 0x3f8000000900780b */ /* 0x040fe20003f94200 */
[----:B------:R-:W-:Y:S01]  /*0170*/  FADD.FTZ R13, |R9|, -RZ ;  /* 0x800000ff090d7221 */ /* 0x000fe20000010200 */
[----:B------:R-:W-:Y:S02]  /*0180*/  FSETP.GT.FTZ.AND P3, PT, |R8|, 1, PT ;  /* 0x3f8000000800780b */ /* 0x000fe40003f74200 */
[----:B------:R-:W-:Y:S01]  /*0190*/  PRMT R11, R4, 0x7632, R11 ;  /* 0x00007632040b7816 */ /* 0x000fe2000000000b */
[----:B------:R-:W0:Y:S01]  /*01a0*/  @P6 MUFU.RCP R17, R17 ;  /* 0x0000001100116308 */ /* 0x000e220000001000 */
[----:B------:R-:W-:Y:S01]  /*01b0*/  FADD.FTZ R4, |R8|, -RZ ;  /* 0x800000ff08047221 */ /* 0x000fe20000010200 */
[----:B------:R-:W-:Y:S02]  /*01c0*/  PRMT R5, R5, 0x7632, R5 ;  /* 0x0000763205057816 */ /* 0x000fe40000000005 */
[----:B------:R-:W-:-:S02]  /*01d0*/  SHF.L.U32 R11, R11, 0x10, RZ ;  /* 0x000000100b0b7819 */ /* 0x000fc400000006ff */
[----:B------:R-:W-:Y:S02]  /*01e0*/  PRMT R6, R6, 0x7632, R6 ;  /* 0x0000763206067816 */ /* 0x000fe40000000006 */
[----:B------:R-:W1:Y:S01]  /*01f0*/  @P5 MUFU.RCP R18, R18 ;  /* 0x0000001200125308 */ /* 0x000e620000001000 */
[----:B------:R-:W-:Y:S02]  /*0200*/  FSETP.GT.FTZ.AND P2, PT, |R11|, 1, PT ;  /* 0x3f8000000b00780b */ /* 0x000fe40003f54200 */
[----:B------:R-:W-:Y:S02]  /*0210*/  PRMT R7, R7, 0x7632, R7 ;  /* 0x0000763207077816 */ /* 0x000fe40000000007 */
[----:B------:R-:W-:Y:S02]  /*0220*/  SHF.L.U32 R6, R6, 0x10, RZ ;  /* 0x0000001006067819 */ /* 0x000fe400000006ff */
[----:B------:R-:W-:Y:S01]  /*0230*/  SHF.L.U32 R7, R7, 0x10, RZ ;  /* 0x0000001007077819 */ /* 0x000fe200000006ff */
[----:B------:R-:W2:Y:S01]  /*0240*/  @P4 MUFU.RCP R13, R13 ;  /* 0x0000000d000d4308 */ /* 0x000ea20000001000 */
[----:B0-----:R-:W-:Y:S01]  /*0250*/  FMUL.FTZ R15, R17, R17 ;  /* 0x00000011110f7220 */ /* 0x001fe20000410000 */
[----:B------:R-:W-:-:S03]  /*0260*/  FSETP.GT.FTZ.AND P0, PT, |R6|, 1, PT ;  /* 0x3f8000000600780b */ /* 0x000fc60003f14200 */
[----:B------:R-:W-:-:S03]  /*0270*/  FFMA.FTZ R12, R15, R14, -0.014396979473531246185 ;  /* 0xbc6be14f0f0c7423 */ /* 0x000fc6000001000e */
[----:B------:R-:W0:Y:S01]  /*0280*/  @P3 MUFU.RCP R4, R4 ;  /* 0x0000000400043308 */ /* 0x000e220000001000 */
[----:B------:R-:W-:Y:S01]  /*0290*/  FFMA.FTZ R16, R15, R12, 0.039849750697612762451 ;  /* 0x3d23397e0f107423 */ /* 0x000fe2000001000c */
[----:B------:R-:W-:Y:S01]  /*02a0*/  SHF.L.U32 R12, R5, 0x10, RZ ;  /* 0x00000010050c7819 */ /* 0x000fe200000006ff */
[----:B-1----:R-:W-:Y:S01]  /*02b0*/  FMUL.FTZ R21, R18, R18 ;  /* 0x0000001212157220 */ /* 0x002fe20000410000 */
[----:B------:R-:W-:Y:S01]  /*02c0*/  FADD.FTZ R5, |R11|, -RZ ;  /* 0x800000ff0b057221 */ /* 0x000fe20000010200 */
[----:B------:R-:W-:Y:S01]  /*02d0*/  FFMA.FTZ R16, R15, R16, -0.072529748082160949707 ;  /* 0xbd948a7a0f107423 */ /* 0x000fe20000010010 */
[----:B------:R-:W-:Y:S01]  /*02e0*/  FSETP.GT.FTZ.AND P1, PT, |R12|, 1, PT ;  /* 0x3f8000000c00780b */ /* 0x000fe20003f34200 */
[----:B------:R-:W-:Y:S02]  /*02f0*/  FFMA.FTZ R20, R21, R14, -0.014396979473531246185 ;  /* 0xbc6be14f15147423 */ /* 0x000fe4000001000e */
[----:B------:R-:W-:Y:S01]  /*0300*/  FFMA.FTZ R16, R15, R16, 0.10518480092287063599 ;  /* 0x3dd76b210f107423 */ /* 0x000fe20000010010 */
[----:B--2---:R-:W-:Y:S01]  /*0310*/  FMUL.FTZ R19, R13, R13 ;  /* 0x0000000d0d137220 */ /* 0x004fe20000410000 */
[----:B------:R-:W-:Y:S01]  /*0320*/  FFMA.FTZ R20, R21, R20, 0.039849750697612762451 ;  /* 0x3d23397e15147423 */ /* 0x000fe20000010014 */
[----:B------:R-:W1:Y:S01]  /*0330*/  @P2 MUFU.RCP R5, R5 ;  /* 0x0000000500052308 */ /* 0x000e620000001000 */
[----:B------:R-:W-:Y:S01]  /*0340*/  FFMA.FTZ R16, R15, R16, -0.14171802997589111328 ;  /* 0xbe111e880f107423 */ /* 0x000fe20000010010 */
[----:B------:R-:W-:Y:S01]  /*0350*/  FFMA.FTZ R22, R19, R14, -0.014396979473531246185 ;  /* 0xbc6be14f13167423 */ /* 0x000fe2000001000e */
[----:B------:R-:W-:-:S02]  /*0360*/  FFMA.FTZ R20, R21, R20, -0.072529748082160949707 ;  /* 0xbd948a7a15147423 */ /* 0x000fc40000010014 */
[----:B------:R-:W-:Y:S01]  /*0370*/  FFMA.FTZ R16, R15, R16, 0.19988775253295898438 ;  /* 0x3e4caf600f107423 */ /* 0x000fe20000010010 */
[----:B0-----:R-:W-:Y:S01]  /*0380*/  FMUL.FTZ R23, R4, R4 ;  /* 0x0000000404177220 */ /* 0x001fe20000410000 */
[----:B------:R-:W-:Y:S01]  /*0390*/  FFMA.FTZ R22, R19, R22, 0.039849750697612762451 ;  /* 0x3d23397e13167423 */ /* 0x000fe20000010016 */
[----:B------:R-:W-:Y:S01]  /*03a0*/  FFMA.FTZ R20, R21, R20, 0.10518480092287063599 ;  /* 0x3dd76b2115147423 */ /* 0x000fe20000010014 */
[----:B------:R-:W-:Y:S01]  /*03b0*/  FFMA.FTZ R16, R15, R16, -0.33332940936088562012 ;  /* 0xbeaaaa270f107423 */ /* 0x000fe20000010010 */
[----:B------:R-:W-:Y:S01]  /*03c0*/  FFMA.FTZ R24, R23, R14, -0.014396979473531246185 ;  /* 0xbc6be14f17187423 */ /* 0x000fe2000001000e */
[----:B------:R-:W-:Y:S01]  /*03d0*/  FFMA.FTZ R22, R19, R22, -0.072529748082160949707 ;  /* 0xbd948a7a13167423 */ /* 0x000fe20000010016 */
[----:B------:R-:W-:Y:S01]  /*03e0*/  FFMA.FTZ R20, R21, R20, -0.14171802997589111328 ;  /* 0xbe111e8815147423 */ /* 0x000fe20000010014 */
[----:B------:R-:W-:Y:S01]  /*03f0*/  FMUL.FTZ R16, R15, R16 ;  /* 0x000000100f107220 */ /* 0x000fe20000410000 */
[----:B------:R-:W-:Y:S01]  /*0400*/  FADD.FTZ R15, |R12|, -RZ ;  /* 0x800000ff0c0f7221 */ /* 0x000fe20000010200 */
[----:B------:R-:W-:Y:S01]  /*0410*/  FFMA.FTZ R24, R23, R24, 0.039849750697612762451 ;  /* 0x3d23397e17187423 */ /* 0x000fe20000010018 */
[----:B------:R-:W-:Y:S01]  /*0420*/  FFMA.FTZ R22, R19, R22, 0.10518480092287063599 ;  /* 0x3dd76b2113167423 */ /* 0x000fe20000010016 */
[----:B------:R-:W-:Y:S01]  /*0430*/  FFMA.FTZ R20, R21, R20, 0.19988775253295898438 ;  /* 0x3e4caf6015147423 */ /* 0x000fe20000010014 */
[----:B------:R-:W-:Y:S01]  /*0440*/  FFMA.FTZ R17, R17, R16, R17 ;  /* 0x0000001011117223 */ /* 0x000fe20000010011 */
[----:B------:R-:W-:Y:S01]  /*0450*/  FFMA.FTZ R24, R23, R24, -0.072529748082160949707 ;  /* 0xbd948a7a17187423 */ /* 0x000fe20000010018 */
[----:B------:R-:W0:Y:S01]  /*0460*/  @P1 MUFU.RCP R15, R15 ;  /* 0x0000000f000f1308 */ /* 0x000e220000001000 */
[----:B------:R-:W-:Y:S01]  /*0470*/  FFMA.FTZ R22, R19, R22, -0.14171802997589111328 ;  /* 0xbe111e8813167423 */ /* 0x000fe20000010016 */
[----:B------:R-:W-:Y:S01]  /*0480*/  @P6 MOV R16, 0x3fd774eb ;  /* 0x3fd774eb00106802 */ /* 0x000fe20000000f00 */
[----:B------:R-:W-:Y:S01]  /*0490*/  FFMA.FTZ R24, R23, R24, 0.10518480092287063599 ;  /* 0x3dd76b2117187423 */ /* 0x000fe20000010018 */
[----:B------:R-:W-:Y:S01]  /*04a0*/  FFMA.FTZ R20, R21, R20, -0.33332940936088562012 ;  /* 0xbeaaaa2715147423 */ /* 0x000fe20000010014 */
[----:B------:R-:W-:Y:S01]  /*04b0*/  FFMA.FTZ R22, R19, R22, 0.19988775253295898438 ;  /* 0x3e4caf6013167423 */ /* 0x000fe20000010016 */
[----:B-1----:R-:W-:Y:S01]  /*04c0*/  FMUL.FTZ R25, R5, R5 ;  /* 0x0000000505197220 */ /* 0x002fe20000410000 */
[----:B------:R-:W-:Y:S01]  /*04d0*/  FFMA.FTZ R24, R23, R24, -0.14171802997589111328 ;  /* 0xbe111e8817187423 */ /* 0x000fe20000010018 */
[----:B------:R-:W-:Y:S01]  /*04e0*/  @P6 FFMA.FTZ R17, R16, 0.93318945169448852539, -R17 ;  /* 0x3f6ee58110116823 */ /* 0x000fe20000010811 */
[----:B------:R-:W-:Y:S01]  /*04f0*/  FMUL.FTZ R21, R21, R20 ;  /* 0x0000001415157220 */ /* 0x000fe20000410000 */
[----:B------:R-:W-:Y:S01]  /*0500*/  FFMA.FTZ R20, R19, R22, -0.33332940936088562012 ;  /* 0xbeaaaa2713147423 */ /* 0x000fe20000010016 */
[----:B------:R-:W-:Y:S01]  /*0510*/  FFMA.FTZ R24, R23, R24, 0.19988775253295898438 ;  /* 0x3e4caf6017187423 */ /* 0x000fe20000010018 */
[----:B------:R-:W-:Y:S01]  /*0520*/  FFMA.FTZ R22, R25, R14, -0.014396979473531246185 ;  /* 0xbc6be14f19167423 */ /* 0x000fe2000001000e */
[----:B------:R-:W-:Y:S01]  /*0530*/  FSETP.GT.FTZ.AND P6, PT, |R7|, 1, PT ;  /* 0x3f8000000700780b */ /* 0x000fe20003fd4200 */
[----:B------:R-:W-:Y:S01]  /*0540*/  FMUL.FTZ R20, R19, R20 ;  /* 0x0000001413147220 */ /* 0x000fe20000410000 */
[----:B------:R-:W-:Y:S01]  /*0550*/  FFMA.FTZ R24, R23, R24, -0.33332940936088562012 ;  /* 0xbeaaaa2717187423 */ /* 0x000fe20000010018 */
[----:B------:R-:W-:Y:S01]  /*0560*/  FFMA.FTZ R22, R25, R22, 0.039849750697612762451 ;  /* 0x3d23397e19167423 */ /* 0x000fe20000010016 */
[----:B0-----:R-:W-:Y:S01]  /*0570*/  FMUL.FTZ R27, R15, R15 ;  /* 0x0000000f0f1b7220 */ /* 0x001fe20000410000 */
[----:B------:R-:W-:Y:S01]  /*0580*/  FADD.FTZ R19, |R6|, -RZ ;  /* 0x800000ff06137221 */ /* 0x000fe20000010200 */
[----:B------:R-:W-:Y:S01]  /*0590*/  FMUL.FTZ R23, R23, R24 ;  /* 0x0000001817177220 */ /* 0x000fe20000410000 */
[----:B------:R-:W-:Y:S01]  /*05a0*/  FFMA.FTZ R22, R25, R22, -0.072529748082160949707 ;  /* 0xbd948a7a19167423 */ /* 0x000fe20000010016 */
[----:B------:R-:W-:Y:S01]  /*05b0*/  FFMA.FTZ R16, R27, R14, -0.014396979473531246185 ;  /* 0xbc6be14f1b107423 */ /* 0x000fe2000001000e */
[----:B------:R-:W-:Y:S01]  /*05c0*/  FFMA.FTZ R20, R13, R20, R13 ;  /* 0x000000140d147223 */ /* 0x000fe2000001000d */
[----:B------:R-:W-:Y:S01]  /*05d0*/  FFMA.FTZ R21, R18, R21, R18 ;  /* 0x0000001512157223 */ /* 0x000fe20000010012 */
[----:B------:R-:W-:Y:S01]  /*05e0*/  FFMA.FTZ R22, R25, R22, 0.10518480092287063599 ;  /* 0x3dd76b2119167423 */ /* 0x000fe20000010016 */
[----:B------:R-:W-:Y:S01]  /*05f0*/  FFMA.FTZ R16, R27, R16, 0.039849750697612762451 ;  /* 0x3d23397e1b107423 */ /* 0x000fe20000010010 */
[----:B------:R-:W0:Y:S01]  /*0600*/  @P0 MUFU.RCP R19, R19 ;  /* 0x0000001300130308 */ /* 0x000e220000001000 */
[----:B------:R-:W-:Y:S01]  /*0610*/  FFMA.FTZ R23, R4, R23, R4 ;  /* 0x0000001704177223 */ /* 0x000fe20000010004 */
[----:B------:R-:W-:Y:S01]  /*0620*/  FFMA.FTZ R22, R25, R22, -0.14171802997589111328 ;  /* 0xbe111e8819167423 */ /* 0x000fe20000010016 */
[----:B------:R-:W-:Y:S01]  /*0630*/  FFMA.FTZ R24, R27, R16, -0.072529748082160949707 ;  /* 0xbd948a7a1b187423 */ /* 0x000fe20000010010 */
[----:B------:R-:W-:Y:S01]  /*0640*/  FADD.FTZ R16, |R7|, -RZ ;  /* 0x800000ff07107221 */ /* 0x000fe20000010200 */
[----:B------:R-:W-:Y:S01]  /*0650*/  @P5 MOV R4, 0x3fd774eb ;  /* 0x3fd774eb00045802 */ /* 0x000fe20000000f00 */
[----:B------:R-:W-:Y:S01]  /*0660*/  FFMA.FTZ R22, R25, R22, 0.19988775253295898438 ;  /* 0x3e4caf6019167423 */ /* 0x000fe20000010016 */
[----:B------:R-:W-:-:S03]  /*0670*/  FFMA.FTZ R24, R27, R24, 0.10518480092287063599 ;  /* 0x3dd76b211b187423 */ /* 0x000fc60000010018 */
[----:B------:R-:W1:Y:S01]  /*0680*/  @P6 MUFU.RCP R16, R16 ;  /* 0x0000001000106308 */ /* 0x000e620000001000 */
[----:B------:R-:W-:Y:S01]  /*0690*/  FFMA.FTZ R22, R25, R22, -0.33332940936088562012 ;  /* 0xbeaaaa2719167423 */ /* 0x000fe20000010016 */
[----:B------:R-:W-:Y:S01]  /*06a0*/  FFMA.FTZ R24, R27, R24, -0.14171802997589111328 ;  /* 0xbe111e881b187423 */ /* 0x000fe20000010018 */
[----:B------:R-:W-:Y:S02]  /*06b0*/  @P5 FFMA.FTZ R21, R4, 0.93318945169448852539, -R21 ;  /* 0x3f6ee58104155823 */ /* 0x000fe40000010815 */
[----:B------:R-:W-:Y:S01]  /*06c0*/  FMUL.FTZ R22, R25, R22 ;  /* 0x0000001619167220 */ /* 0x000fe20000410000 */
[----:B------:R-:W-:Y:S01]  /*06d0*/  FFMA.FTZ R24, R27, R24, 0.19988775253295898438 ;  /* 0x3e4caf601b187423 */ /* 0x000fe20000010018 */
[----:B0-----:R-:W-:Y:S02]  /*06e0*/  FMUL.FTZ R25, R19, R19 ;  /* 0x0000001313197220 */ /* 0x001fe40000410000 */
[----:B------:R-:W-:Y:S01]  /*06f0*/  FFMA.FTZ R22, R5, R22, R5 ;  /* 0x0000001605167223 */ /* 0x000fe20000010005 */
[----:B------:R-:W-:Y:S01]  /*0700*/  FFMA.FTZ R18, R27, R24, -0.33332940936088562012 ;  /* 0xbeaaaa271b127423 */ /* 0x000fe20000010018 */
[----:B------:R-:W-:Y:S01]  /*0710*/  FFMA.FTZ R24, R25, R14, -0.014396979473531246185 ;  /* 0xbc6be14f19187423 */ /* 0x000fe2000001000e */
[----:B------:R-:W0:Y:S02]  /*0720*/  LDC.64 R4, c[0x0][0x218] ;  /* 0x00008600ff047b82 */ /* 0x000e240000000a00 */
[----:B------:R-:W-:Y:S01]  /*0730*/  FMUL.FTZ R18, R27, R18 ;  /* 0x000000121b127220 */ /* 0x000fe20000410000 */
[----:B------:R-:W-:Y:S01]  /*0740*/  FFMA.FTZ R24, R25, R24, 0.039849750697612762451 ;  /* 0x3d23397e19187423 */ /* 0x000fe20000010018 */
[----:B-1----:R-:W-:-:S02]  /*0750*/  FMUL.FTZ R13, R16, R16 ;  /* 0x00000010100d7220 */ /* 0x002fc40000410000 */
[----:B------:R-:W-:Y:S01]  /*0760*/  FFMA.FTZ R15, R15, R18, R15 ;  /* 0x000000120f0f7223 */ /* 0x000fe2000001000f */
[----:B------:R-:W-:Y:S01]  /*0770*/  FFMA.FTZ R24, R25, R24, -0.072529748082160949707 ;  /* 0xbd948a7a19187423 */ /* 0x000fe20000010018 */
[----:B------:R-:W-:Y:S01]  /*0780*/  @P0 MOV R18, 0x3fd774eb ;  /* 0x3fd774eb00120802 */ /* 0x000fe20000000f00 */
[----:B------:R-:W-:Y:S02]  /*0790*/  FFMA.FTZ R14, R13, R14, -0.014396979473531246185 ;  /* 0xbc6be14f0d0e7423 */ /* 0x000fe4000001000e */
[----:B------:R-:W-:Y:S02]  /*07a0*/  FFMA.FTZ R24, R25, R24, 0.10518480092287063599 ;  /* 0x3dd76b2119187423 */ /* 0x000fe40000010018 */
[----:B------:R-:W-:Y:S02]  /*07b0*/  FFMA.FTZ R14, R13, R14, 0.039849750697612762451 ;  /* 0x3d23397e0d0e7423 */ /* 0x000fe4000001000e */
[----:B------:R-:W-:Y:S02]  /*07c0*/  FFMA.FTZ R24, R25, R24, -0.14171802997589111328 ;  /* 0xbe111e8819187423 */ /* 0x000fe40000010018 */
[----:B------:R-:W-:-:S02]  /*07d0*/  FFMA.FTZ R14, R13, R14, -0.072529748082160949707 ;  /* 0xbd948a7a0d0e7423 */ /* 0x000fc4000001000e */
[----:B------:R-:W-:Y:S02]  /*07e0*/  FFMA.FTZ R24, R25, R24, 0.19988775253295898438 ;  /* 0x3e4caf6019187423 */ /* 0x000fe40000010018 */
[----:B------:R-:W-:Y:S01]  /*07f0*/  FFMA.FTZ R14, R13, R14, 0.10518480092287063599 ;  /* 0x3dd76b210d0e7423 */ /* 0x000fe2000001000e */
[----:B0-----:R-:W-:-:S04]  /*0800*/  IMAD.WIDE.U32 R4, R0, 0x2, R4 ;  /* 0x0000000200047825 */ /* 0x001fc800078e0004 */
[----:B------:R-:W-:Y:S01]  /*0810*/  FFMA.FTZ R26, R13, R14, -0.14171802997589111328 ;  /* 0xbe111e880d1a7423 */ /* 0x000fe2000001000e */
[----:B------:R-:W-:Y:S01]  /*0820*/  FFMA.FTZ R14, R25, R24, -0.33332940936088562012 ;  /* 0xbeaaaa27190e7423 */ /* 0x000fe20000010018 */
[----:B------:R-:W-:Y:S02]  /*0830*/  @P3 MOV R24, 0x3fd774eb ;  /* 0x3fd774eb00183802 */ /* 0x000fe40000000f00 */
[----:B------:R-:W-:Y:S01]  /*0840*/  FFMA.FTZ R26, R13, R26, 0.19988775253295898438 ;  /* 0x3e4caf600d1a7423 */ /* 0x000fe2000001001a */
[----:B------:R-:W-:Y:S01]  /*0850*/  FMUL.FTZ R14, R25, R14 ;  /* 0x0000000e190e7220 */ /* 0x000fe20000410000 */
[----:B------:R-:W-:Y:S01]  /*0860*/  @P4 MOV R25, 0x3fd774eb ;  /* 0x3fd774eb00194802 */ /* 0x000fe20000000f00 */
[----:B------:R-:W-:Y:S01]  /*0870*/  @P3 FFMA.FTZ R23, R24, 0.93318945169448852539, -R23 ;  /* 0x3f6ee58118173823 */ /* 0x000fe20000010817 */
[----:B------:R-:W-:Y:S01]  /*0880*/  FFMA.FTZ R26, R13, R26, -0.33332940936088562012 ;  /* 0xbeaaaa270d1a7423 */ /* 0x000fe2000001001a */
        /* <DEDUP_REMOVED lines=8> */
[----:B------:R-:W-:-:S02]  /*0910*/  @P2 MOV R13, 0x3fd774eb ;  /* 0x3fd774eb000d2802 */ /* 0x000fc40000000f00 */
[----:B------:R-:W-:Y:S01]  /*0920*/  FSETP.GTU.FTZ.AND P0, PT, |R2|, +INF , PT ;  /* 0x7f8000000200780b */ /* 0x000fe20003f1c200 */
[----:B------:R-:W-:Y:S01]  /*0930*/  @P6 FFMA.FTZ R16, R25, 0.93318945169448852539, -R16 ;  /* 0x3f6ee58119106823 */ /* 0x000fe20000010810 */
[----:B------:R-:W-:Y:S01]  /*0940*/  FSETP.GTU.FTZ.AND P1, PT, |R10|, +INF , PT ;  /* 0x7f8000000a00780b */ /* 0x000fe20003f3c200 */
[----:B------:R-:W-:Y:S01]  /*0950*/  @P2 FFMA.FTZ R22, R13, 0.93318945169448852539, -R22 ;  /* 0x3f6ee5810d162823 */ /* 0x000fe20000010816 */
[----:B------:R-:W-:Y:S02]  /*0960*/  FSETP.GTU.FTZ.AND P2, PT, |R9|, +INF , PT ;  /* 0x7f8000000900780b */ /* 0x000fe40003f5c200 */
[----:B------:R-:W-:Y:S02]  /*0970*/  FSETP.GTU.FTZ.AND P3, PT, |R8|, +INF , PT ;  /* 0x7f8000000800780b */ /* 0x000fe40003f7c200 */
[----:B------:R-:W-:Y:S02]  /*0980*/  LOP3.LUT R2, R17, 0x80000000, R2, 0xb8, !PT ;  /* 0x8000000011027812 */ /* 0x000fe400078eb802 */
[----:B------:R-:W-:-:S02]  /*0990*/  LOP3.LUT R10, R21, 0x80000000, R10, 0xb8, !PT ;  /* 0x80000000150a7812 */ /* 0x000fc400078eb80a */
[----:B------:R-:W-:Y:S02]  /*09a0*/  LOP3.LUT R9, R20, 0x80000000, R9, 0xb8, !PT ;  /* 0x8000000014097812 */ /* 0x000fe400078eb809 */
[----:B------:R-:W-:Y:S02]  /*09b0*/  LOP3.LUT R8, R23, 0x80000000, R8, 0xb8, !PT ;  /* 0x8000000017087812 */ /* 0x000fe400078eb808 */
[----:B------:R-:W-:Y:S01]  /*09c0*/  FSEL R17, R2, R17, !P0 ;  /* 0x0000001102117208 */ /* 0x000fe20004000000 */
[----:B------:R-:W-:Y:S01]  /*09d0*/  IMAD.WIDE R2, R3, 0x10, R4 ;  /* 0x0000001003027825 */ /* 0x000fe200078e0204 */
[----:B------:R-:W-:Y:S02]  /*09e0*/  FSEL R21, R10, R21, !P1 ;  /* 0x000000150a157208 */ /* 0x000fe40004800000 */
[----:B------:R-:W-:Y:S02]  /*09f0*/  FSEL R20, R9, R20, !P2 ;  /* 0x0000001409147208 */ /* 0x000fe40005000000 */
[----:B------:R-:W-:-:S02]  /*0a00*/  FSEL R23, R8, R23, !P3 ;  /* 0x0000001708177208 */ /* 0x000fc40005800000 */
[----:B------:R-:W-:Y:S02]  /*0a10*/  FSETP.GTU.FTZ.AND P0, PT, |R11|, +INF , PT ;  /* 0x7f8000000b00780b */ /* 0x000fe40003f1c200 */
[----:B------:R-:W-:Y:S02]  /*0a20*/  FSETP.GTU.FTZ.AND P1, PT, |R12|, +INF , PT ;  /* 0x7f8000000c00780b */ /* 0x000fe40003f3c200 */
[----:B------:R-:W-:Y:S02]  /*0a30*/  FSETP.GTU.FTZ.AND P2, PT, |R6|, +INF , PT ;  /* 0x7f8000000600780b */ /* 0x000fe40003f5c200 */
[----:B------:R-:W-:Y:S02]  /*0a40*/  FSETP.GTU.FTZ.AND P3, PT, |R7|, +INF , PT ;  /* 0x7f8000000700780b */ /* 0x000fe40003f7c200 */
[----:B------:R-:W-:Y:S02]  /*0a50*/  LOP3.LUT R11, R22, 0x80000000, R11, 0xb8, !PT ;  /* 0x80000000160b7812 */ /* 0x000fe400078eb80b */
        /* <DEDUP_REMOVED lines=10> */
[----:B------:R-:W-:-:S05]  /*0b00*/  F2FP.BF16.F32.PACK_AB R7, R16, R23 ;  /* 0x000000171007723e */ /* 0x000fca00000010ff */
[----:B------:R-:W-:Y:S01]  /*0b10*/  STG.E.128 desc[UR4][R2.64], R4 ;  /* 0x0000000402007986 */ /* 0x000fe2000c101d04 */
[----:B------:R-:W-:Y:S05]  /*0b20*/  EXIT ;  /* 0x000000000000794d */ /* 0x000fea0003800000 */
.L_x_636:
        /* <DEDUP_REMOVED lines=92> */
.L_x_638:
[----:B------:R-:W-:Y:S05]  /*10f0*/  BSYNC B0 ;  /* 0x0000000000007941 */ /* 0x000fea0003800000 */
.L_x_637:
        /* <DEDUP_REMOVED lines=25> */
.L_x_640:
[----:B------:R-:W-:Y:S05]  /*1290*/  BSYNC B0 ;  /* 0x0000000000007941 */ /* 0x000fea0003800000 */
.L_x_639:
        /* <DEDUP_REMOVED lines=26> */
.L_x_642:
[----:B------:R-:W-:Y:S05]  /*1440*/  BSYNC B0 ;  /* 0x0000000000007941 */ /* 0x000fea0003800000 */
.L_x_641:
        /* <DEDUP_REMOVED lines=23> */
.L_x_644:
[----:B------:R-:W-:Y:S05]  /*15c0*/  BSYNC B0 ;  /* 0x0000000000007941 */ /* 0x000fea0003800000 */
.L_x_643:
        /* <DEDUP_REMOVED lines=23> */
.L_x_646:
[----:B------:R-:W-:Y:S05]  /*1740*/  BSYNC B0 ;  /* 0x0000000000007941 */ /* 0x000fea0003800000 */
.L_x_645:
        /* <DEDUP_REMOVED lines=23> */
.L_x_648:
[----:B------:R-:W-:Y:S05]  /*18c0*/  BSYNC B0 ;  /* 0x0000000000007941 */ /* 0x000fea0003800000 */
.L_x_647:
        /* <DEDUP_REMOVED lines=23> */
.L_x_650:
[----:B------:R-:W-:Y:S05]  /*1a40*/  BSYNC B0 ;  /* 0x0000000000007941 */ /* 0x000fea0003800000 */
.L_x_649:
        /* <DEDUP_REMOVED lines=23> */
.L_x_652:
[----:B------:R-:W-:Y:S05]  /*1bc0*/  BSYNC B0 ;  /* 0x0000000000007941 */ /* 0x000fea0003800000 */
.L_x_651:
        /* <DEDUP_REMOVED lines=18> */
.L_x_655:
[----:B------:R-:W-:-:S13]  /*1cf0*/  ISETP.GE.AND P0, PT, R7, R8, PT ;  /* 0x000000080700720c */ /* 0x000fda0003f06270 */
[----:B------:R-:W-:Y:S05]  /*1d00*/  @P0 BRA `(.L_x_657) ;  /* 0x0000000000300947 */ /* 0x000fea0003800000 */
[----:B0-----:R-:W0:Y:S01]  /*1d10*/  LDC.64 R2, c[0x0][0x218] ;  /* 0x00008600ff027b82 */ /* 0x001e220000000a00 */
[----:B------:R-:W-:Y:S02]  /*1d20*/  IADD3 R11, R0, R7, RZ ;  /* 0x00000007000b7210 */ /* 0x000fe40007ffe0ff */
[----:B------:R-:W-:-:S03]  /*1d30*/  IADD3 R7, R7, 0x80, RZ ;  /* 0x0000008007077810 */ /* 0x000fc60007ffe0ff */
[----:B0-----:R-:W-:-:S05]  /*1d40*/  IMAD.WIDE.U32 R2, R11, 0x2, R2 ;  /* 0x000000020b027825 */ /* 0x001fca00078e0002 */
[----:B------:R1:W-:Y:S02]  /*1d50*/  STG.E.U16 desc[UR4][R2.64], R13 ;  /* 0x0000000d02007986 */ /* 0x0003e4000c101504 */
.L_x_656:
[----:B------:R-:W-:-:S13]  /*1d60*/  ISETP.GE.AND P0, PT, R7, R8, PT ;  /* 0x000000080700720c */ /* 0x000fda0003f06270 */
[----:B------:R-:W-:Y:S05]  /*1d70*/  @P0 BRA `(.L_x_658) ;  /* 0x0000000000340947 */ /* 0x000fea0003800000 */
[----:B01----:R-:W0:Y:S01]  /*1d80*/  LDC.64 R2, c[0x0][0x218] ;  /* 0x00008600ff027b82 */ /* 0x003e220000000a00 */
[----:B------:R-:W-:Y:S02]  /*1d90*/  IADD3 R11, R0, R7, RZ ;  /* 0x00000007000b7210 */ /* 0x000fe40007ffe0ff */
[----:B------:R-:W-:-:S03]  /*1da0*/  IADD3 R7, R7, 0x80, RZ ;  /* 0x0000008007077810 */ /* 0x000fc60007ffe0ff */
[----:B0-----:R-:W-:-:S05]  /*1db0*/  IMAD.WIDE.U32 R2, R11, 0x2, R2 ;  /* 0x000000020b027825 */ /* 0x001fca00078e0002 */
[----:B------:R1:W-:Y:S02]  /*1dc0*/  STG.E.U16 desc[UR4][R2.64], R5 ;  /* 0x0000000502007986 */ /* 0x0003e4000c101504 */
.L_x_657:
        /* <DEDUP_REMOVED lines=8> */
.L_x_658:
[----:B------:R-:W-:Y:S05]  /*1e50*/  BSYNC B1 ;  /* 0x0000000000017941 */ /* 0x000fea0003800000 */
.L_x_654:
[----:B------:R-:W-:-:S13]  /*1e60*/  ISETP.GE.AND P0, PT, R7, R8, PT ;  /* 0x000000080700720c */ /* 0x000fda0003f06270 */
[----:B012---:R-:W0:Y:S01]  /*1e70*/  @!P0 LDC.64 R2, c[0x0][0x218] ;  /* 0x00008600ff028b82 */ /* 0x007e220000000a00 */
[----:B------:R-:W-:Y:S02]  /*1e80*/  @!P0 IADD3 R5, R0, R7, RZ ;  /* 0x0000000700058210 */ /* 0x000fe40007ffe0ff */
[----:B------:R-:W-:-:S03]  /*1e90*/  @!P0 IADD3 R7, R7, 0x80, RZ ;  /* 0x0000008007078810 */ /* 0x000fc60007ffe0ff */
[----:B0-----:R-:W-:-:S05]  /*1ea0*/  @!P0 IMAD.WIDE.U32 R2, R5, 0x2, R2 ;  /* 0x0000000205028825 */ /* 0x001fca00078e0002 */
[----:B-----5:R2:W-:Y:S02]  /*1eb0*/  @!P0 STG.E.U16 desc[UR4][R2.64], R9 ;  /* 0x0000000902008986 */ /* 0x0205e4000c101504 */
.L_x_659:
[----:B------:R-:W-:Y:S05]  /*1ec0*/  BSYNC B0 ;  /* 0x0000000000007941 */ /* 0x000fea0003800000 */
.L_x_653:
        /* <DEDUP_REMOVED lines=8> */
.L_x_660:
        /* <DEDUP_REMOVED lines=11> */
.L_x_2717:


//--------------------- .text._ZN2at6native18elementwise_kernelILi128ELi4EZNS0_15gpu_kernel_implIZZZNS0_16atan_kernel_cudaERNS_18TensorIteratorBaseEENKUlvE0_clEvENKUlvE1_clEvEUlN3c104HalfEE_EEvS4_RKT_EUliE_EEviT1_ --------------------------
	.section	.text._ZN2at6native18elementwise_kernelILi128ELi4EZNS0_15gpu_kernel_implIZZZNS0_16atan_kernel_cudaERNS_18TensorIteratorBaseEENKUlvE0_clEvENKUlvE1_clEvEUlN3c104HalfEE_EEvS4_RKT_EUliE_EEviT1_,"ax",@progbits
	.align	128
        .global         _ZN2at6native18elementwise_kernelILi128ELi4EZNS0_15gpu_kernel_implIZZZNS0_16atan_kernel_cudaERNS_18TensorIteratorBaseEENKUlvE0_clEvENKUlvE1_clEvEUlN3c104HalfEE_EEvS4_RKT_EUliE_EEviT1_
        .type           _ZN2at6native18elementwise_kernelILi128ELi4EZNS0_15gpu_kernel_implIZZZNS0_16atan_kernel_cudaERNS_18TensorIteratorBaseEENKUlvE0_clEvENKUlvE1_clEvEUlN3c104HalfEE_EEvS4_RKT_EUliE_EEviT1_,@function
        .size           _ZN2at6native18elementwise_kernelILi128ELi4EZNS0_15gpu_kernel_implIZZZNS0_16atan_kernel_cudaERNS_18TensorIteratorBaseEENKUlvE0_clEvENKUlvE1_clEvEUlN3c104HalfEE_EEvS4_RKT_EUliE_EEviT1_,(.L_x_2718 - _ZN2at6native18elementwise_kernelILi128ELi4EZNS0_15gpu_kernel_implIZZZNS0_16atan_kernel_cudaERNS_18TensorIteratorBaseEENKUlvE0_clEvENKUlvE1_clEvEUlN3c104HalfEE_EEvS4_RKT_EUliE_EEviT1_)
        .other          _ZN2at6native18elementwise_kernelILi128ELi4EZNS0_15gpu_kernel_implIZZZNS0_16atan_kernel_cudaERNS_18TensorIteratorBaseEENKUlvE0_clEvENKUlvE1_clEvEUlN3c104HalfEE_EEvS4_RKT_EUliE_EEviT1_,@"STO_CUDA_ENTRY STV_DEFAULT"
_ZN2at6native18elementwise_kernelILi128ELi4EZNS0_15gpu_kernel_implIZZZNS0_16atan_kernel_cudaERNS_18TensorIteratorBaseEENKUlvE0_clEvENKUlvE1_clEvEUlN3c104HalfEE_EEvS4_RKT_EUliE_EEviT1_:
.text._ZN2at6native18elementwise_kernelILi128ELi4EZNS0_15gpu_kernel_implIZZZNS0_16atan_kernel_cudaERNS_18TensorIteratorBaseEENKUlvE0_clEvENKUlvE1_clEvEUlN3c104HalfEE_EEvS4_RKT_EUliE_EEviT1_:
        /* <DEDUP_REMOVED lines=315> */
.L_x_663:
        /* <DEDUP_REMOVED lines=20> */
[----:B0-----:R-:W-:Y:S01]  /*14f0*/  F2FP.F16.F32.PACK_AB R0, RZ, R0 ;  /* 0x00000000ff00723e */ /* 0x001fe200000000ff */
[----:B------:R-:W-:Y:S06]  /*1500*/  BRA `(.L_x_669) ;  /* 0x0000000c00987947 */ /* 0x000fec0003800000 */
.L_x_667:
[----:B------:R-:W2:Y:S02]  /*1510*/  LDG.E.U8 R2, desc[UR36][R2.64] ;  /* 0x0000002402027981 */ /* 0x000ea4000c1e1100 */
[----:B--2---:R-:W-:-:S04]  /*1520*/  I2FP.F32.U32 R0, R2 ;  /* 0x0000000200007245 */ /* 0x004fc80000201000 */
[----:B------:R-:W-:Y:S01]  /*1530*/  F2FP.F16.F32.PACK_AB R0, RZ, R0 ;  /* 0x00000000ff00723e */ /* 0x000fe200000000ff */
[----:B------:R-:W-:Y:S06]  /*1540*/  BRA `(.L_x_669) ;  /* 0x0000000c00887947 */ /* 0x000fec0003800000 */
.L_x_666:
        /* <DEDUP_REMOVED lines=8> */
[----:B0-----:R-:W-:Y:S01]  /*15d0*/  F2FP.F16.F32.PACK_AB R0, RZ, R0 ;  /* 0x00000000ff00723e */ /* 0x001fe200000000ff */
[----:B------:R-:W-:Y:S06]  /*15e0*/  BRA `(.L_x_669) ;  /* 0x0000000c00607947 */ /* 0x000fec0003800000 */
.L_x_671:
[----:B------:R-:W2:Y:S02]  /*15f0*/  LDG.E R2, desc[UR36][R2.64] ;  /* 0x0000002402027981 */ /* 0x000ea4000c1e1900 */
[----:B--2---:R-:W-:-:S04]  /*1600*/  I2FP.F32.S32 R0, R2 ;  /* 0x0000000200007245 */ /* 0x004fc80000201400 */
[----:B------:R-:W-:Y:S01]  /*1610*/  F2FP.F16.F32.PACK_AB R0, RZ, R0 ;  /* 0x00000000ff00723e */ /* 0x000fe200000000ff */
[----:B------:R-:W-:Y:S06]  /*1620*/  BRA `(.L_x_669) ;  /* 0x0000000c00507947 */ /* 0x000fec0003800000 */
.L_x_670:
[----:B------:R-:W2:Y:S02]  /*1630*/  LDG.E.U16 R2, desc[UR36][R2.64] ;  /* 0x0000002402027981 */ /* 0x000ea4000c1e1500 */
[----:B--2---:R-:W0:Y:S02]  /*1640*/  I2F.S16 R0, R2 ;  /* 0x0000000200007306 */ /* 0x004e240000101400 */
[----:B0-----:R-:W-:Y:S01]  /*1650*/  F2FP.F16.F32.PACK_AB R0, RZ, R0 ;  /* 0x00000000ff00723e */ /* 0x001fe200000000ff */
[----:B------:R-:W-:Y:S06]  /*1660*/  BRA `(.L_x_669) ;  /* 0x0000000c00407947 */ /* 0x000fec0003800000 */
.L_x_665:
[----:B------:R-:W-:-:S13]  /*1670*/  ISETP.GT.AND P0, PT, R4, 0x6, PT ;  /* 0x000000060400780c */ /* 0x000fda0003f04270 */
[----:B------:R-:W-:Y:S05]  /*1680*/  @P0 BRA `(.L_x_672) ;  /* 0x0000000000240947 */ /* 0x000fea0003800000 */
[----:B------:R-:W-:-:S13]  /*1690*/  ISETP.NE.AND P0, PT, R4, 0x5, PT ;  /* 0x000000050400780c */ /* 0x000fda0003f05270 */
[----:B------:R-:W-:Y:S05]  /*16a0*/  @!P0 BRA `(.L_x_673) ;  /* 0x0000000000148947 */ /* 0x000fea0003800000 */
[----:B------:R-:W-:-:S13]  /*16b0*/  ISETP.NE.AND P0, PT, R4, 0x6, PT ;  /* 0x000000060400780c */ /* 0x000fda0003f05270 */
[----:B------:R-:W-:Y:S05]  /*16c0*/  @P0 BRA `(.L_x_668) ;  /* 0x0000000800c40947 */ /* 0x000fea0003800000 */
[----:B------:R-:W2:Y:S02]  /*16d0*/  LDG.E R2, desc[UR36][R2.64] ;  /* 0x0000002402027981 */ /* 0x000ea4000c1e1900 */
[----:B--2---:R-:W-:Y:S01]  /*16e0*/  F2FP.F16.F32.PACK_AB R0, RZ, R2 ;  /* 0x00000002ff00723e */ /* 0x004fe200000000ff */
[----:B------:R-:W-:Y:S06]  /*16f0*/  BRA `(.L_x_669) ;  /* 0x0000000c001c7947 */ /* 0x000fec0003800000 */
.L_x_673:
[----:B------:R0:W5:Y:S01]  /*1700*/  LDG.E.U16 R0, desc[UR36][R2.64] ;  /* 0x0000002402007981 */ /* 0x000162000c1e1500 */
[----:B------:R-:W-:Y:S05]  /*1710*/  BRA `(.L_x_669) ;  /* 0x0000000c00147947 */ /* 0x000fea0003800000 */
.L_x_672:
[----:B------:R-:W-:-:S13]  /*1720*/  ISETP.NE.AND P0, PT, R4, 0x7, PT ;  /* 0x000000070400780c */ /* 0x000fda0003f05270 */
[----:B------:R-:W-:Y:S05]  /*1730*/  @!P0 BRA `(.L_x_674) ;  /* 0x0000000000248947 */ /* 0x000fea0003800000 */
[----:B------:R-:W-:-:S13]  /*1740*/  ISETP.NE.AND P0, PT, R4, 0x8, PT ;  /* 0x000000080400780c */ /* 0x000fda0003f05270 */
[----:B------:R-:W-:Y:S05]  /*1750*/  @!P0 BRA `(.L_x_675) ;  /* 0x0000000000148947 */ /* 0x000fea0003800000 */
[----:B------:R-:W-:-:S13]  /*1760*/  ISETP.NE.AND P0, PT, R4, 0x9, PT ;  /* 0x000000090400780c */ /* 0x000fda0003f05270 */
[----:B------:R-:W-:Y:S05]  /*1770*/  @P0 BRA `(.L_x_668) ;  /* 0x0000000800980947 */ /* 0x000fea0003800000 */
[----:B------:R-:W2:Y:S02]  /*1780*/  LDG.E R2, desc[UR36][R2.64] ;  /* 0x0000002402027981 */ /* 0x000ea4000c1e1900 */
[----:B--2---:R-:W-:Y:S01]  /*1790*/  F2FP.F16.F32.PACK_AB R0, RZ, R2 ;  /* 0x00000002ff00723e */ /* 0x004fe200000000ff */
[----:B------:R-:W-:Y:S06]  /*17a0*/  BRA `(.L_x_669) ;  /* 0x0000000800f07947 */ /* 0x000fec0003800000 */
.L_x_675:
[----:B------:R1:W5:Y:S01]  /*17b0*/  LDG.E.U16 R0, desc[UR36][R2.64] ;  /* 0x0000002402007981 */ /* 0x000362000c1e1500 */
[----:B------:R-:W-:Y:S05]  /*17c0*/  BRA `(.L_x_669) ;  /* 0x0000000800e87947 */ /* 0x000fea0003800000 */
.L_x_674:
[----:B------:R-:W2:Y:S01]  /*17d0*/  LDG.E.64 R2, desc[UR36][R2.64] ;  /* 0x0000002402027981 */ /* 0x000ea2000c1e1b00 */
[----:B------:R-:W-:Y:S01]  /*17e0*/  UMOV UR4, 0xf0000000 ;  /* 0xf000000000047882 */ /* 0x000fe20000000000 */
[----:B------:R-:W-:Y:S01]  /*17f0*/  UMOV UR5, 0x380fffff ;  /* 0x380fffff00057882 */ /* 0x000fe20000000000 */
[----:B--2---:R-:W0:Y:S01]  /*1800*/  F2F.F32.F64 R0, R2 ;  /* 0x0000000200007310 */ /* 0x004e220000301000 */
[----:B------:R-:W-:-:S14]  /*1810*/  DSETP.GEU.AND P0, PT, |R2|, UR4, PT ;  /* 0x0000000402007e2a */ /* 0x000fdc000bf0e200 */
[----:B0-----:R-:W-:-:S05]  /*1820*/  @!P0 FMUL R0, R0, 1.175494350822287508e-38 ;  /* 0x0080000000008820 */ /* 0x001fca0000400000 */
[----:B------:R-:W-:Y:S01]  /*1830*/  F2FP.F16.F32.PACK_AB R0, RZ, R0 ;  /* 0x00000000ff00723e */ /* 0x000fe200000000ff */
[----:B------:R-:W-:Y:S06]  /*1840*/  BRA `(.L_x_669) ;  /* 0x0000000800c87947 */ /* 0x000fec0003800000 */
.L_x_664:
        /* <DEDUP_REMOVED lines=11> */
[----:B------:R-:W-:Y:S01]  /*1900*/  F2FP.F16.F32.PACK_AB R0, RZ, R0 ;  /* 0x00000000ff00723e */ /* 0x000fe200000000ff */
[----:B------:R-:W-:Y:S06]  /*1910*/  BRA `(.L_x_669) ;  /* 0x0000000800947947 */ /* 0x000fec0003800000 */
.L_x_678:
        /* <DEDUP_REMOVED lines=8> */
.L_x_677:
        /* <DEDUP_REMOVED lines=25> */
[----:B------:R-:W-:-:S04]  /*1b30*/  F2FP.F16.F32.PACK_AB R5, RZ, R5 ;  /* 0x00000005ff05723e */ /* 0x000fc800000000ff */
[----:B------:R-:W-:Y:S01]  /*1b40*/  PRMT R0, R5, 0x7610, R0 ;  /* 0x0000761005007816 */ /* 0x000fe20000000000 */
[----:B------:R-:W-:Y:S06]  /*1b50*/  BRA `(.L_x_669) ;  /* 0x0000000800047947 */ /* 0x000fec0003800000 */
.L_x_680:
        /* <DEDUP_REMOVED lines=12> */
[----:B------:R-:W-:-:S04]  /*1c20*/  F2FP.F16.F32.PACK_AB R4, RZ, R4 ;  /* 0x00000004ff04723e */ /* 0x000fc800000000ff */
[----:B------:R-:W-:Y:S01]  /*1c30*/  PRMT R0, R4, 0x7610, R0 ;  /* 0x0000761004007816 */ /* 0x000fe20000000000 */
[----:B------:R-:W-:Y:S06]  /*1c40*/  BRA `(.L_x_669) ;  /* 0x0000000400c87947 */ /* 0x000fec0003800000 */
.L_x_679:
[----:B------:R-:W2:Y:S02]  /*1c50*/  LDG.E.U16 R0, desc[UR36][R2.64] ;  /* 0x0000002402007981 */ /* 0x000ea4000c1e1500 */
[----:B--2---:R-:W-:-:S05]  /*1c60*/  IMAD.U32 R0, R0, 0x10000, RZ ;  /* 0x0001000000007824 */ /* 0x004fca00078e00ff */
[----:B------:R-:W-:Y:S01]  /*1c70*/  F2FP.F16.F32.PACK_AB R0, RZ, R0 ;  /* 0x00000000ff00723e */ /* 0x000fe200000000ff */
[----:B------:R-:W-:Y:S06]  /*1c80*/  BRA `(.L_x_669) ;  /* 0x0000000400b87947 */ /* 0x000fec0003800000 */
.L_x_676:
        /* <DEDUP_REMOVED lines=10> */
[----:B------:R-:W-:Y:S01]  /*1d30*/  F2FP.F16.F32.PACK_AB R0, RZ, R0 ;  /* 0x00000000ff00723e */ /* 0x000fe200000000ff */
[----:B------:R-:W-:Y:S06]  /*1d40*/  BRA `(.L_x_669) ;  /* 0x0000000400887947 */ /* 0x000fec0003800000 */
.L_x_683:
        /* <DEDUP_REMOVED lines=21> */
.L_x_687:
[----:B------:R-:W-:Y:S05]  /*1ea0*/  BSYNC B1 ;  /* 0x0000000000017941 */ /* 0x000fea0003800000 */
.L_x_686:
[----:B------:R-:W-:Y:S01]  /*1eb0*/  LEA R3, R0, 0x3b800000, 0x17 ;  /* 0x3b80000000037811 */ /* 0x000fe200078eb8ff */
[----:B------:R-:W-:-:S05]  /*1ec0*/  IMAD.SHL.U32 R0, R2, 0x100000, RZ ;  /* 0x0010000002007824 */ /* 0x000fca00078e00ff */
[----:B------:R-:W-:-:S07]  /*1ed0*/  LOP3.LUT R0, R3, R0, R4, 0xfe, !PT ;  /* 0x0000000003007212 */ /* 0x000fce00078efe04 */
.L_x_685:
[----:B------:R-:W-:Y:S05]  /*1ee0*/  BSYNC B0 ;  /* 0x0000000000007941 */ /* 0x000fea0003800000 */
.L_x_684:
[----:B------:R-:W-:Y:S01]  /*1ef0*/  F2FP.F16.F32.PACK_AB R0, RZ, R0 ;  /* 0x00000000ff00723e */ /* 0x000fe200000000ff */
[----:B------:R-:W-:Y:S06]  /*1f00*/  BRA `(.L_x_669) ;  /* 0x0000000400187947 */ /* 0x000fec0003800000 */
.L_x_682:
        /* <DEDUP_REMOVED lines=21> */
.L_x_691:
[----:B------:R-:W-:Y:S05]  /*2060*/  BSYNC B1 ;  /* 0x0000000000017941 */ /* 0x000fea0003800000 */
.L_x_690:
[----:B------:R-:W-:Y:S01]  /*2070*/  LEA R3, R0, 0x37800000, 0x17 ;  /* 0x3780000000037811 */ /* 0x000fe200078eb8ff */
[----:B------:R-:W-:-:S05]  /*2080*/  IMAD.SHL.U32 R0, R2, 0x200000, RZ ;  /* 0x0020000002007824 */ /* 0x000fca00078e00ff */
[----:B------:R-:W-:-:S07]  /*2090*/  LOP3.LUT R0, R3, R0, R4, 0xfe, !PT ;  /* 0x0000000003007212 */ /* 0x000fce00078efe04 */
.L_x_689:
[----:B------:R-:W-:Y:S05]  /*20a0*/  BSYNC B0 ;  /* 0x0000000000007941 */ /* 0x000fea0003800000 */
.L_x_688:
[----:B------:R-:W-:Y:S01]  /*20b0*/  F2FP.F16.F32.PACK_AB R0, RZ, R0 ;  /* 0x00000000ff00723e */ /* 0x000fe200000000ff */
[----:B------:R-:W-:Y:S06]  /*20c0*/  BRA `(.L_x_669) ;  /* 0x0000000000a87947 */ /* 0x000fec0003800000 */
.L_x_681:
        /* <DEDUP_REMOVED lines=14> */
.L_x_695:
[----:B------:R-:W-:Y:S05]  /*21b0*/  BSYNC B0 ;  /* 0x0000000000007941 */ /* 0x000fea0003800000 */
.L_x_694:
[----:B------:R-:W-:Y:S01]  /*21c0*/  F2FP.F16.F32.PACK_AB R0, RZ, R0 ;  /* 0x00000000ff00723e */ /* 0x000fe200000000ff */
[----:B------:R-:W-:Y:S06]  /*21d0*/  BRA `(.L_x_669) ;  /* 0x0000000000647947 */ /* 0x000fec0003800000 */
.L_x_668:
        /* <DEDUP_REMOVED lines=16> */
.L_x_696:
[----:B------:R-:W-:Y:S01]  /*22e0*/  PRMT R0, RZ, 0x7610, R0 ;  /* 0x00007610ff007816 */ /* 0x000fe20000000000 */
[----:B------:R-:W-:Y:S06]  /*22f0*/  BRA `(.L_x_669) ;  /* 0x00000000001c7947 */ /* 0x000fec0003800000 */
.L_x_693:
[----:B------:R-:W2:Y:S02]  /*2300*/  LDG.E.64 R2, desc[UR36][R2.64] ;  /* 0x0000002402027981 */ /* 0x000ea4000c1e1b00 */
[----:B--2---:R-:W0:Y:S02]  /*2310*/  I2F.U64 R0, R2 ;  /* 0x0000000200007312 */ /* 0x004e240000301000 */
[----:B0-----:R-:W-:Y:S01]  /*2320*/  F2FP.F16.F32.PACK_AB R0, RZ, R0 ;  /* 0x00000000ff00723e */ /* 0x001fe200000000ff */
[----:B------:R-:W-:Y:S06]  /*2330*/  BRA `(.L_x_669) ;  /* 0x00000000000c7947 */ /* 0x000fec0003800000 */
.L_x_692:
[----:B------:R-:W2:Y:S02]  /*2340*/  LDG.E R2, desc[UR36][R2.64] ;  /* 0x0000002402027981 */ /* 0x000ea4000c1e1900 */
[----:B--2---:R-:W-:-:S04]  /*2350*/  I2FP.F32.U32 R0, R2 ;  /* 0x0000000200007245 */ /* 0x004fc80000201000 */
[----:B------:R-:W-:-:S07]  /*2360*/  F2FP.F16.F32.PACK_AB R0, RZ, R0 ;  /* 0x00000000ff00723e */ /* 0x000fce00000000ff */
.L_x_669:
[----:B-----5:R-:W-:Y:S01]  /*2370*/  HADD2.F32 R7, -RZ, R0.H0_H0 ;  /* 0x20000000ff077230 */ /* 0x020fe20000004100 */
[----:B------:R-:W2:Y:S01]  /*2380*/  LDC.U8 R4, c[0x0][0x421] ;  /* 0x00010840ff047b82 */ /* 0x000ea20000000000 */
[----:B01----:R-:W-:-:S03]  /*2390*/  IMAD.MOV.U32 R3, RZ, RZ, 0x3b2090aa ;  /* 0x3b2090aaff037424 */ /* 0x003fc600078e00ff */
[C---:B------:R-:W-:Y:S01]  /*23a0*/  FSETP.GT.FTZ.AND P0, PT, |R7|.reuse, 1, PT ;  /* 0x3f8000000700780b */ /* 0x040fe20003f14200 */
[----:B------:R-:W-:-:S12]  /*23b0*/  FADD.FTZ R0, |R7|, -RZ ;  /* 0x800000ff07007221 */ /* 0x000fd80000010200 */
        /* <DEDUP_REMOVED lines=11> */
[----:B--2---:R-:W-:-:S03]  /*2470*/  PRMT R2, R4, 0x9910, RZ ;  /* 0x0000991004027816 */ /* 0x004fc600000000ff */
[----:B------:R-:W-:Y:S01]  /*2480*/  FFMA.FTZ R0, R0, R3, R0 ;  /* 0x0000000300007223 */ /* 0x000fe20000010000 */
[----:B------:R-:W-:-:S03]  /*2490*/  ISETP.GT.AND P1, PT, R2, 0x9, PT ;  /* 0x000000090200780c */ /* 0x000fc60003f24270 */
[----:B------:R-:W-:Y:S01]  /*24a0*/  @P0 FFMA.FTZ R0, R5, 0.93318945169448852539, -R0 ;  /* 0x3f6ee58105000823 */ /* 0x000fe20000010800 */
[----:B------:R-:W-:-:S04]  /*24b0*/  FSETP.GTU.FTZ.AND P0, PT, |R7|, +INF , PT ;  /* 0x7f8000000700780b */ /* 0x000fc80003f1c200 */
[----:B------:R-:W-:-:S04]  /*24c0*/  LOP3.LUT R3, R0, 0x80000000, R7, 0xb8, !PT ;  /* 0x8000000000037812 */ /* 0x000fc800078eb807 */
[----:B------:R-:W-:-:S04]  /*24d0*/  FSEL R3, R3, R0, !P0 ;  /* 0x0000000003037208 */ /* 0x000fc80004000000 */
[----:B------:R-:W-:Y:S01]  /*24e0*/  F2FP.F16.F32.PACK_AB R3, RZ, R3 ;  /* 0x00000003ff03723e */ /* 0x000fe200000000ff */
        /* <DEDUP_REMOVED lines=9> */
[----:B------:R-:W-:-:S04]  /*2580*/  HADD2.F32 R0, -RZ, R3.H0_H0 ;  /* 0x20000003ff007230 */ /* 0x000fc80000004100 */
[----:B------:R-:W0:Y:S02]  /*2590*/  F2I.FTZ.TRUNC.NTZ R3, R0 ;  /* 0x0000000000037305 */ /* 0x000e24000021f100 */
[----:B0-----:R4:W-:Y:S01]  /*25a0*/  STG.E.U8 desc[UR36][R16.64], R3 ;  /* 0x0000000310007986 */ /* 0x0019e2000c101124 */
[----:B------:R-:W-:Y:S05]  /*25b0*/  BRA `(.L_x_702) ;  /* 0x0000000c00947947 */ /* 0x000fea0003800000 */
.L_x_700:
[----:B------:R-:W-:-:S06]  /*25c0*/  HADD2.F32 R3, -RZ, R3.H0_H0 ;  /* 0x20000003ff037230 */ /* 0x000fcc0000004100 */
[----:B------:R-:W0:Y:S02]  /*25d0*/  F2I.S64.TRUNC R2, R3 ;  /* 0x0000000300027311 */ /* 0x000e24000020d900 */
[----:B0-----:R3:W-:Y:S01]  /*25e0*/  STG.E.U8 desc[UR36][R16.64], R2 ;  /* 0x0000000210007986 */ /* 0x0017e2000c101124 */
[----:B------:R-:W-:Y:S05]  /*25f0*/  BRA `(.L_x_702) ;  /* 0x0000000c00847947 */ /* 0x000fea0003800000 */
.L_x_699:
[----:B------:R-:W-:-:S13]  /*2600*/  ISETP.NE.AND P0, PT, R2, 0x2, PT ;  /* 0x000000020200780c */ /* 0x000fda0003f05270 */
[----:B------:R-:W-:Y:S05]  /*2610*/  @!P0 BRA `(.L_x_703) ;  /* 0x0000000000308947 */ /* 0x000fea0003800000 */
[----:B------:R-:W-:-:S13]  /*2620*/  ISETP.NE.AND P0, PT, R2, 0x3, PT ;  /* 0x000000030200780c */ /* 0x000fda0003f05270 */
[----:B------:R-:W-:Y:S05]  /*2630*/  @!P0 BRA `(.L_x_704) ;  /* 0x0000000000188947 */ /* 0x000fea0003800000 */
[----:B------:R-:W-:-:S13]  /*2640*/  ISETP.NE.AND P0, PT, R2, 0x4, PT ;  /* 0x000000040200780c */ /* 0x000fda0003f05270 */
[----:B------:R-:W-:Y:S05]  /*2650*/  @P0 BRA `(.L_x_701) ;  /* 0x0000000c000c0947 */ /* 0x000fea0003800000 */
[----:B------:R-:W-:-:S06]  /*2660*/  HADD2.F32 R3, -RZ, R3.H0_H0 ;  /* 0x20000003ff037230 */ /* 0x000fcc0000004100 */
[----:B------:R-:W0:Y:S02]  /*2670*/  F2I.S64.TRUNC R2, R3 ;  /* 0x0000000300027311 */ /* 0x000e24000020d900 */
[----:B0-----:R0:W-:Y:S01]  /*2680*/  STG.E.64 desc[UR36][R16.64], R2 ;  /* 0x0000000210007986 */ /* 0x0011e2000c101b24 */
[----:B------:R-:W-:Y:S05]  /*2690*/  BRA `(.L_x_702) ;  /* 0x0000000c005c7947 */ /* 0x000fea0003800000 */
.L_x_704:
[----:B------:R-:W-:-:S06]  /*26a0*/  HADD2.F32 R3, -RZ, R3.H0_H0 ;  /* 0x20000003ff037230 */ /* 0x000fcc0000004100 */
[----:B------:R-:W0:Y:S02]  /*26b0*/  F2I.FTZ.TRUNC.NTZ R3, R3 ;  /* 0x0000000300037305 */ /* 0x000e24000021f100 */
[----:B0-----:R1:W-:Y:S01]  /*26c0*/  STG.E desc[UR36][R16.64], R3 ;  /* 0x0000000310007986 */ /* 0x0013e2000c101924 */
[----:B------:R-:W-:Y:S05]  /*26d0*/  BRA `(.L_x_702) ;  /* 0x0000000c004c7947 */ /* 0x000fea0003800000 */
.L_x_703:
[----:B------:R-:W-:-:S06]  /*26e0*/  HADD2.F32 R3, -RZ, R3.H0_H0 ;  /* 0x20000003ff037230 */ /* 0x000fcc0000004100 */
[----:B------:R-:W0:Y:S02]  /*26f0*/  F2I.FTZ.TRUNC.NTZ R3, R3 ;  /* 0x0000000300037305 */ /* 0x000e24000021f100 */
[----:B0-----:R2:W-:Y:S01]  /*2700*/  STG.E.U16 desc[UR36][R16.64], R3 ;  /* 0x0000000310007986 */ /* 0x0015e2000c101524 */
[----:B------:R-:W-:Y:S05]  /*2710*/  BRA `(.L_x_702) ;  /* 0x0000000c003c7947 */ /* 0x000fea0003800000 */
.L_x_698:
[----:B------:R-:W-:-:S13]  /*2720*/  ISETP.GT.AND P0, PT, R2, 0x6, PT ;  /* 0x000000060200780c */ /* 0x000fda0003f04270 */
[----:B------:R-:W-:Y:S05]  /*2730*/  @P0 BRA `(.L_x_705) ;  /* 0x0000000000240947 */ /* 0x000fea0003800000 */
[----:B------:R-:W-:-:S13]  /*2740*/  ISETP.NE.AND P0, PT, R2, 0x5, PT ;  /* 0x000000050200780c */ /* 0x000fda0003f05270 */
[----:B------:R-:W-:Y:S05]  /*2750*/  @!P0 BRA `(.L_x_706) ;  /* 0x0000000000148947 */ /* 0x000fea0003800000 */
[----:B------:R-:W-:-:S13]  /*2760*/  ISETP.NE.AND P0, PT, R2, 0x6, PT ;  /* 0x000000060200780c */ /* 0x000fda0003f05270 */
[----:B------:R-:W-:Y:S05]  /*2770*/  @P0 BRA `(.L_x_701) ;  /* 0x0000000800c40947 */ /* 0x000fea0003800000 */
[----:B------:R-:W-:-:S05]  /*2780*/  HADD2.F32 R3, -RZ, R3.H0_H0 ;  /* 0x20000003ff037230 */ /* 0x000fca0000004100 */
[----:B------:R0:W-:Y:S01]  /*2790*/  STG.E desc[UR36][R16.64], R3 ;  /* 0x0000000310007986 */ /* 0x0001e2000c101924 */
[----:B------:R-:W-:Y:S05]  /*27a0*/  BRA `(.L_x_702) ;  /* 0x0000000c00187947 */ /* 0x000fea0003800000 */
.L_x_706:
[----:B------:R0:W-:Y:S01]  /*27b0*/  STG.E.U16 desc[UR36][R16.64], R3 ;  /* 0x0000000310007986 */ /* 0x0001e2000c101524 */
[----:B------:R-:W-:Y:S05]  /*27c0*/  BRA `(.L_x_702) ;  /* 0x0000000c00107947 */ /* 0x000fea0003800000 */
.L_x_705:
[----:B------:R-:W-:-:S13]  /*27d0*/  ISETP.NE.AND P0, PT, R2, 0x7, PT ;  /* 0x000000070200780c */ /* 0x000fda0003f05270 */
[----:B------:R-:W-:Y:S05]  /*27e0*/  @!P0 BRA `(.L_x_707) ;  /* 0x0000000000348947 */ /* 0x000fea0003800000 */
[----:B------:R-:W-:-:S13]  /*27f0*/  ISETP.NE.AND P0, PT, R2, 0x8, PT ;  /* 0x000000080200780c */ /* 0x000fda0003f05270 */
[----:B------:R-:W-:Y:S05]  /*2800*/  @!P0 BRA `(.L_x_708) ;  /* 0x0000000000188947 */ /* 0x000fea0003800000 */
[----:B------:R-:W-:-:S13]  /*2810*/  ISETP.NE.AND P0, PT, R2, 0x9, PT ;  /* 0x000000090200780c */ /* 0x000fda0003f05270 */
[----:B------:R-:W-:Y:S05]  /*2820*/  @P0 BRA `(.L_x_701) ;  /* 0x0000000800980947 */ /* 0x000fea0003800000 */
[----:B------:R-:W-:Y:S02]  /*2830*/  HADD2.F32 R2, -RZ, R3.H0_H0 ;  /* 0x20000003ff027230 */ /* 0x000fe40000004100 */
[----:B------:R-:W-:-:S05]  /*2840*/  IMAD.MOV.U32 R3, RZ, RZ, RZ ;  /* 0x000000ffff037224 */ /* 0x000fca00078e00ff */
[----:B------:R0:W-:Y:S01]  /*2850*/  STG.E.64 desc[UR36][R16.64], R2 ;  /* 0x0000000210007986 */ /* 0x0001e2000c101b24 */
[----:B------:R-:W-:Y:S05]  /*2860*/  BRA `(.L_x_702) ;  /* 0x0000000800e87947 */ /* 0x000fea0003800000 */
.L_x_708:
[----:B------:R-:W-:-:S05]  /*2870*/  HADD2.F32 R0, -RZ, R3.H0_H0 ;  /* 0x20000003ff007230 */ /* 0x000fca0000004100 */
[----:B------:R-:W-:-:S04]  /*2880*/  F2FP.F16.F32.PACK_AB R0, RZ, R0 ;  /* 0x00000000ff00723e */ /* 0x000fc800000000ff */
[----:B------:R-:W-:-:S05]  /*2890*/  PRMT R0, R0, 0x5410, RZ ;  /* 0x0000541000007816 */ /* 0x000fca00000000ff */
[----:B------:R0:W-:Y:S01]  /*28a0*/  STG.E desc[UR36][R16.64], R0 ;  /* 0x0000000010007986 */ /* 0x0001e2000c101924 */
[----:B------:R-:W-:Y:S05]  /*28b0*/  BRA `(.L_x_702) ;  /* 0x0000000800d47947 */ /* 0x000fea0003800000 */
.L_x_707:
[----:B------:R-:W-:-:S05]  /*28c0*/  HADD2.F32 R2, -RZ, R3.H0_H0 ;  /* 0x20000003ff027230 */ /* 0x000fca0000004100 */
[----:B------:R-:W-:-:S06]  /*28d0*/  FMUL.FTZ R2, R2, 1 ;  /* 0x3f80000002027820 */ /* 0x000fcc0000410000 */
[----:B------:R-:W0:Y:S02]  /*28e0*/  F2F.F64.F32 R2, R2 ;  /* 0x0000000200027310 */ /* 0x000e240000201800 */
[----:B0-----:R0:W-:Y:S01]  /*28f0*/  STG.E.64 desc[UR36][R16.64], R2 ;  /* 0x0000000210007986 */ /* 0x0011e2000c101b24 */
[----:B------:R-:W-:Y:S05]  /*2900*/  BRA `(.L_x_702) ;  /* 0x0000000800c07947 */ /* 0x000fea0003800000 */
.L_x_697:
        /* <DEDUP_REMOVED lines=8> */
[----:B------:R-:W-:-:S05]  /*2990*/  HADD2.F32 R3, -RZ, R3.H0_H0 ;  /* 0x20000003ff037230 */ /* 0x000fca0000004100 */
[----:B------:R-:W-:-:S04]  /*29a0*/  FSETP.NEU.FTZ.AND P0, PT, R3, RZ, PT ;  /* 0x000000ff0300720b */ /* 0x000fc80003f1d000 */
[----:B------:R-:W-:-:S05]  /*29b0*/  SEL R3, RZ, 0x1, !P0 ;  /* 0x00000001ff037807 */ /* 0x000fca0004000000 */
[----:B------:R0:W-:Y:S01]  /*29c0*/  STG.E.U8 desc[UR36][R16.64], R3 ;  /* 0x0000000310007986 */ /* 0x0001e2000c101124 */
[----:B------:R-:W-:Y:S05]  /*29d0*/  BRA `(.L_x_702) ;  /* 0x00000008008c7947 */ /* 0x000fea0003800000 */
.L_x_711:
[----:B------:R-:W-:Y:S01]  /*29e0*/  HADD2.F32 R3, -RZ, R3.H0_H0 ;  /* 0x20000003ff037230 */ /* 0x000fe20000004100 */
[----:B------:R-:W-:-:S04]  /*29f0*/  CS2R R6, SRZ ;  /* 0x0000000000067805 */ /* 0x000fc8000001ff00 */
[----:B------:R-:W-:-:S04]  /*2a00*/  FMUL.FTZ R3, R3, 1 ;  /* 0x3f80000003037820 */ /* 0x000fc80000410000 */
[----:B------:R-:W0:Y:S02]  /*2a10*/  F2F.F64.F32 R4, R3 ;  /* 0x0000000300047310 */ /* 0x000e240000201800 */
[----:B0-----:R0:W-:Y:S01]  /*2a20*/  STG.E.128 desc[UR36][R16.64], R4 ;  /* 0x0000000410007986 */ /* 0x0011e2000c101d24 */
[----:B------:R-:W-:Y:S05]  /*2a30*/  BRA `(.L_x_702) ;  /* 0x0000000800747947 */ /* 0x000fea0003800000 */
.L_x_710:
[----:B------:R-:W-:-:S13]  /*2a40*/  ISETP.NE.AND P0, PT, R2, 0xf, PT ;  /* 0x0000000f0200780c */ /* 0x000fda0003f05270 */
[----:B------:R-:W-:Y:S05]  /*2a50*/  @!P0 BRA `(.L_x_712) ;  /* 0x0000000000b48947 */ /* 0x000fea0003800000 */
[----:B------:R-:W-:-:S13]  /*2a60*/  ISETP.NE.AND P0, PT, R2, 0x17, PT ;  /* 0x000000170200780c */ /* 0x000fda0003f05270 */
[----:B------:R-:W-:Y:S05]  /*2a70*/  @!P0 BRA `(.L_x_713) ;  /* 0x0000000000548947 */ /* 0x000fea0003800000 */
[----:B------:R-:W-:-:S13]  /*2a80*/  ISETP.NE.AND P0, PT, R2, 0x18, PT ;  /* 0x000000180200780c */ /* 0x000fda0003f05270 */
[----:B------:R-:W-:Y:S05]  /*2a90*/  @P0 BRA `(.L_x_701) ;  /* 0x0000000400fc0947 */ /* 0x000fea0003800000 */
[----:B------:R-:W-:Y:S01]  /*2aa0*/  HADD2.F32 R5, -RZ, R3.H0_H0 ;  /* 0x20000003ff057230 */ /* 0x000fe20000004100 */
        /* <DEDUP_REMOVED lines=14> */
.L_x_715:
[----:B------:R-:W-:Y:S05]  /*2b90*/  BSYNC B0 ;  /* 0x0000000000007941 */ /* 0x000fea0003800000 */
.L_x_714:
[----:B------:R-:W-:-:S05]  /*2ba0*/  LOP3.LUT R3, R0, R3, RZ, 0xfc, !PT ;  /* 0x0000000300037212 */ /* 0x000fca00078efcff */
[----:B------:R0:W-:Y:S01]  /*2bb0*/  STG.E.U8 desc[UR36][R16.64], R3 ;  /* 0x0000000310007986 */ /* 0x0001e2000c101124 */
[----:B------:R-:W-:Y:S05]  /*2bc0*/  BRA `(.L_x_702) ;  /* 0x0000000800107947 */ /* 0x000fea0003800000 */
.L_x_713:
[----:B------:R-:W-:Y:S01]  /*2bd0*/  HADD2.F32 R3, -RZ, R3.H0_H0 ;  /* 0x20000003ff037230 */ /* 0x000fe20000004100 */
        /* <DEDUP_REMOVED lines=12> */
.L_x_717:
[----:B------:R-:W-:Y:S01]  /*2ca0*/  IMAD.MOV.U32 R0, RZ, RZ, 0x7f ;  /* 0x0000007fff007424 */ /* 0x000fe200078e00ff */
[----:B------:R-:W-:-:S04]  /*2cb0*/  ISETP.GT.U32.AND P0, PT, R2, 0x7f800000, PT ;  /* 0x7f8000000200780c */ /* 0x000fc80003f04070 */
[----:B------:R-:W-:-:S09]  /*2cc0*/  SEL R0, R0, 0x7c, P0 ;  /* 0x0000007c00007807 */ /* 0x000fd20000000000 */
.L_x_718:
[----:B------:R-:W-:Y:S05]  /*2cd0*/  BSYNC B0 ;  /* 0x0000000000007941 */ /* 0x000fea0003800000 */
.L_x_716:
[----:B------:R-:W-:-:S04]  /*2ce0*/  LOP3.LUT R2, R3, 0x80000000, RZ, 0xc0, !PT ;  /* 0x8000000003027812 */ /* 0x000fc800078ec0ff */
[----:B------:R-:W-:-:S04]  /*2cf0*/  SHF.R.U32.HI R3, RZ, 0x18, R2 ;  /* 0x00000018ff037819 */ /* 0x000fc80000011602 */
[----:B------:R-:W-:-:S05]  /*2d00*/  LOP3.LUT R3, R0, R3, RZ, 0xfc, !PT ;  /* 0x0000000300037212 */ /* 0x000fca00078efcff */
[----:B------:R0:W-:Y:S01]  /*2d10*/  STG.E.U8 desc[UR36][R16.64], R3 ;  /* 0x0000000310007986 */ /* 0x0001e2000c101124 */
[----:B------:R-:W-:Y:S05]  /*2d20*/  BRA `(.L_x_702) ;  /* 0x0000000400b87947 */ /* 0x000fea0003800000 */
.L_x_712:
[----:B------:R-:W-:-:S05]  /*2d30*/  HADD2.F32 R0, -RZ, R3.H0_H0 ;  /* 0x20000003ff007230 */ /* 0x000fca0000004100 */
[----:B------:R-:W-:-:S05]  /*2d40*/  F2FP.BF16.F32.PACK_AB R0, RZ, R0 ;  /* 0x00000000ff00723e */ /* 0x000fca00000010ff */
[----:B------:R0:W-:Y:S01]  /*2d50*/  STG.E.U16 desc[UR36][R16.64], R0 ;  /* 0x0000000010007986 */ /* 0x0001e2000c101524 */
[----:B------:R-:W-:Y:S05]  /*2d60*/  BRA `(.L_x_702) ;  /* 0x0000000400a87947 */ /* 0x000fea0003800000 */
.L_x_709:
        /* <DEDUP_REMOVED lines=8> */
[----:B------:R-:W-:-:S06]  /*2df0*/  HADD2.F32 R3, -RZ, R3.H0_H0 ;  /* 0x20000003ff037230 */ /* 0x000fcc0000004100 */
[----:B------:R-:W0:Y:S02]  /*2e00*/  F2I.FTZ.U32.TRUNC.NTZ R3, R3 ;  /* 0x0000000300037305 */ /* 0x000e24000021f000 */
[----:B0-----:R0:W-:Y:S01]  /*2e10*/  STG.E.U16 desc[UR36][R16.64], R3 ;  /* 0x0000000310007986 */ /* 0x0011e2000c101524 */
[----:B------:R-:W-:Y:S05]  /*2e20*/  BRA `(.L_x_702) ;  /* 0x0000000400787947 */ /* 0x000fea0003800000 */
.L_x_721:
[----:B------:R-:W-:Y:S01]  /*2e30*/  HADD2.F32 R3, -RZ, R3.H0_H0 ;  /* 0x20000003ff037230 */ /* 0x000fe20000004100 */
        /* <DEDUP_REMOVED lines=16> */
.L_x_724:
[----:B------:R-:W-:-:S04]  /*2f40*/  LOP3.LUT R2, R3, 0x80000000, RZ, 0xc0, !PT ;  /* 0x8000000003027812 */ /* 0x000fc800078ec0ff */
[----:B------:R-:W-:-:S04]  /*2f50*/  SHF.R.U32.HI R3, RZ, 0x18, R2 ;  /* 0x00000018ff037819 */ /* 0x000fc80000011602 */
[----:B------:R-:W-:-:S04]  /*2f60*/  LOP3.LUT R0, R0, R3, RZ, 0xfc, !PT ;  /* 0x0000000300007212 */ /* 0x000fc800078efcff */
[----:B------:R-:W-:-:S07]  /*2f70*/  PRMT R8, R0, 0x7610, R8 ;  /* 0x0000761000087816 */ /* 0x000fce0000000008 */
.L_x_723:
[----:B------:R-:W-:Y:S05]  /*2f80*/  BSYNC B0 ;  /* 0x0000000000007941 */ /* 0x000fea0003800000 */
.L_x_722:
[----:B------:R0:W-:Y:S01]  /*2f90*/  STG.E.U8 desc[UR36][R16.64], R8 ;  /* 0x0000000810007986 */ /* 0x0001e2000c101124 */
[----:B------:R-:W-:Y:S05]  /*2fa0*/  BRA `(.L_x_702) ;  /* 0x0000000400187947 */ /* 0x000fea0003800000 */
.L_x_720:
        /* <DEDUP_REMOVED lines=17> */
.L_x_727:
[----:B------:R-:W-:-:S04]  /*30c0*/  LOP3.LUT R2, R3, 0x80000000, RZ, 0xc0, !PT ;  /* 0x8000000003027812 */ /* 0x000fc800078ec0ff */
[----:B------:R-:W-:-:S04]  /*30d0*/  SHF.R.U32.HI R3, RZ, 0x18, R2 ;  /* 0x00000018ff037819 */ /* 0x000fc80000011602 */
[----:B------:R-:W-:-:S04]  /*30e0*/  LOP3.LUT R0, R0, R3, RZ, 0xfc, !PT ;  /* 0x0000000300007212 */ /* 0x000fc800078efcff */
[----:B------:R-:W-:-:S07]  /*30f0*/  PRMT R8, R0, 0x7610, R8 ;  /* 0x0000761000087816 */ /* 0x000fce0000000008 */
.L_x_726:
[----:B------:R-:W-:Y:S05]  /*3100*/  BSYNC B0 ;  /* 0x0000000000007941 */ /* 0x000fea0003800000 */
.L_x_725:
[----:B------:R0:W-:Y:S01]  /*3110*/  STG.E.U8 desc[UR36][R16.64], R8 ;  /* 0x0000000810007986 */ /* 0x0001e2000c101124 */
[----:B------:R-:W-:Y:S05]  /*3120*/  BRA `(.L_x_702) ;  /* 0x0000000000b87947 */ /* 0x000fea0003800000 */
.L_x_719:
[----:B------:R-:W-:-:S13]  /*3130*/  ISETP.NE.AND P0, PT, R2, 0x1c, PT ;  /* 0x0000001c0200780c */ /* 0x000fda0003f05270 */
[----:B------:R-:W-:Y:S05]  /*3140*/  @!P0 BRA `(.L_x_728) ;  /* 0x0000000000a48947 */ /* 0x000fea0003800000 */
[----:B------:R-:W-:-:S13]  /*3150*/  ISETP.NE.AND P0, PT, R2, 0x1d, PT ;  /* 0x0000001d0200780c */ /* 0x000fda0003f05270 */
[----:B------:R-:W-:Y:S05]  /*3160*/  @!P0 BRA `(.L_x_729) ;  /* 0x00000000008c8947 */ /* 0x000fea0003800000 */
[----:B------:R-:W-:-:S13]  /*3170*/  ISETP.NE.AND P0, PT, R2, 0x2c, PT ;  /* 0x0000002c0200780c */ /* 0x000fda0003f05270 */
[----:B------:R-:W-:Y:S05]  /*3180*/  @P0 BRA `(.L_x_701) ;  /* 0x0000000000400947 */ /* 0x000fea0003800000 */
[----:B------:R-:W-:-:S05]  /*3190*/  HADD2.F32 R3, -RZ, R3.H0_H0 ;  /* 0x20000003ff037230 */ /* 0x000fca0000004100 */
        /* <DEDUP_REMOVED lines=15> */
.L_x_701:
        /* <DEDUP_REMOVED lines=16> */
.L_x_730:
[----:B------:R-:W-:Y:S05]  /*3390*/  BRA `(.L_x_702) ;  /* 0x00000000001c7947 */ /* 0x000fea0003800000 */
.L_x_729:
[----:B------:R-:W-:-:S06]  /*33a0*/  HADD2.F32 R3, -RZ, R3.H0_H0 ;  /* 0x20000003ff037230 */ /* 0x000fcc0000004100 */
[----:B------:R-:W0:Y:S02]  /*33b0*/  F2I.U64.TRUNC R2, R3 ;  /* 0x0000000300027311 */ /* 0x000e24000020d800 */
[----:B0-----:R0:W-:Y:S01]  /*33c0*/  STG.E.64 desc[UR36][R16.64], R2 ;  /* 0x0000000210007986 */ /* 0x0011e2000c101b24 */
[----:B------:R-:W-:Y:S05]  /*33d0*/  BRA `(.L_x_702) ;  /* 0x00000000000c7947 */ /* 0x000fea0003800000 */
.L_x_728:
[----:B------:R-:W-:-:S06]  /*33e0*/  HADD2.F32 R3, -RZ, R3.H0_H0 ;  /* 0x20000003ff037230 */ /* 0x000fcc0000004100 */
[----:B------:R-:W0:Y:S02]  /*33f0*/  F2I.FTZ.U32.TRUNC.NTZ R3, R3 ;  /* 0x0000000300037305 */ /* 0x000e24000021f000 */
[----:B0-----:R0:W-:Y:S02]  /*3400*/  STG.E desc[UR36][R16.64], R3 ;  /* 0x0000000310007986 */ /* 0x0011e4000c101924 */
.L_x_702:
[----:B------:R-:W-:-:S04]  /*3410*/  IMAD R18, R23, 0x200, R18 ;  /* 0x0000020017127824 */ /* 0x000fc800078e0212 */
[----:B------:R-:W-:-:S07]  /*3420*/  VIADD R19, R18, 0x80 ;  /* 0x0000008012137836 */ /* 0x000fce0000000000 */
.L_x_662:
[----:B------:R-:W-:Y:S05]  /*3430*/  BSYNC B6 ;  /* 0x0000000000067941 */ /* 0x000fea0003800000 */
.L_x_661:
        /* <DEDUP_REMOVED lines=307> */
.L_x_733:
        /* <DEDUP_REMOVED lines=22> */
.L_x_737:
[----:B------:R-:W2:Y:S02]  /*48d0*/  LDG.E.U8 R2, desc[UR36][R2.64] ;  /* 0x0000002402027981 */ /* 0x000ea4000c1e1100 */
[----:B--2---:R-:W-:-:S04]  /*48e0*/  I2FP.F32.U32 R0, R2 ;  /* 0x0000000200007245 */ /* 0x004fc80000201000 */
[----:B------:R-:W-:Y:S01]  /*48f0*/  F2FP.F16.F32.PACK_AB R0, RZ, R0 ;  /* 0x00000000ff00723e */ /* 0x000fe200000000ff */
[----:B------:R-:W-:Y:S06]  /*4900*/  BRA `(.L_x_739) ;  /* 0x0000000c00887947 */ /* 0x000fec0003800000 */
.L_x_736:
        /* <DEDUP_REMOVED lines=10> */
.L_x_741:
[----:B------:R-:W2:Y:S02]  /*49b0*/  LDG.E R2, desc[UR36][R2.64] ;  /* 0x0000002402027981 */ /* 0x000ea4000c1e1900 */
[----:B--2---:R-:W-:-:S04]  /*49c0*/  I2FP.F32.S32 R0, R2 ;  /* 0x0000000200007245 */ /* 0x004fc80000201400 */
[----:B------:R-:W-:Y:S01]  /*49d0*/  F2FP.F16.F32.PACK_AB R0, RZ, R0 ;  /* 0x00000000ff00723e */ /* 0x000fe200000000ff */
[----:B------:R-:W-:Y:S06]  /*49e0*/  BRA `(.L_x_739) ;  /* 0x0000000c00507947 */ /* 0x000fec0003800000 */
.L_x_740:
[----:B------:R-:W2:Y:S02]  /*49f0*/  LDG.E.U16 R2, desc[UR36][R2.64] ;  /* 0x0000002402027981 */ /* 0x000ea4000c1e1500 */
[----:B--2---:R-:W0:Y:S02]  /*4a00*/  I2F.S16 R0, R2 ;  /* 0x0000000200007306 */ /* 0x004e240000101400 */
[----:B0-----:R-:W-:Y:S01]  /*4a10*/  F2FP.F16.F32.PACK_AB R0, RZ, R0 ;  /* 0x00000000ff00723e */ /* 0x001fe200000000ff */
[----:B------:R-:W-:Y:S06]  /*4a20*/  BRA `(.L_x_739) ;  /* 0x0000000c00407947 */ /* 0x000fec0003800000 */
.L_x_735:
        /* <DEDUP_REMOVED lines=9> */
.L_x_743:
[----:B------:R0:W5:Y:S01]  /*4ac0*/  LDG.E.U16 R0, desc[UR36][R2.64] ;  /* 0x0000002402007981 */ /* 0x000162000c1e1500 */
[----:B------:R-:W-:Y:S05]  /*4ad0*/  BRA `(.L_x_739) ;  /* 0x0000000c00147947 */ /* 0x000fea0003800000 */
.L_x_742:
        /* <DEDUP_REMOVED lines=9> */
.L_x_745:
[----:B------:R1:W5:Y:S01]  /*4b70*/  LDG.E.U16 R0, desc[UR36][R2.64] ;  /* 0x0000002402007981 */ /* 0x000362000c1e1500 */
[----:B------:R-:W-:Y:S05]  /*4b80*/  BRA `(.L_x_739) ;  /* 0x0000000800e87947 */ /* 0x000fea0003800000 */
.L_x_744:
        /* <DEDUP_REMOVED lines=8> */
.L_x_734:
        /* <DEDUP_REMOVED lines=13> */
.L_x_748:
        /* <DEDUP_REMOVED lines=8> */
.L_x_747:
        /* <DEDUP_REMOVED lines=28> */
.L_x_750:
        /* <DEDUP_REMOVED lines=15> */
.L_x_749:
[----:B------:R-:W2:Y:S02]  /*5010*/  LDG.E.U16 R0, desc[UR36][R2.64] ;  /* 0x0000002402007981 */ /* 0x000ea4000c1e1500 */
[----:B--2---:R-:W-:-:S05]  /*5020*/  IMAD.U32 R0, R0, 0x10000, RZ ;  /* 0x0001000000007824 */ /* 0x004fca00078e00ff */
[----:B------:R-:W-:Y:S01]  /*5030*/  F2FP.F16.F32.PACK_AB R0, RZ, R0 ;  /* 0x00000000ff00723e */ /* 0x000fe200000000ff */
[----:B------:R-:W-:Y:S06]  /*5040*/  BRA `(.L_x_739) ;  /* 0x0000000400b87947 */ /* 0x000fec0003800000 */
.L_x_746:
        /* <DEDUP_REMOVED lines=12> */
.L_x_753:
        /* <DEDUP_REMOVED lines=21> */
.L_x_757:
[----:B------:R-:W-:Y:S05]  /*5260*/  BSYNC B1 ;  /* 0x0000000000017941 */ /* 0x000fea0003800000 */
.L_x_756:
[----:B------:R-:W-:Y:S01]  /*5270*/  LEA R3, R0, 0x3b800000, 0x17 ;  /* 0x3b80000000037811 */ /* 0x000fe200078eb8ff */
[----:B------:R-:W-:-:S05]  /*5280*/  IMAD.SHL.U32 R0, R2, 0x100000, RZ ;  /* 0x0010000002007824 */ /* 0x000fca00078e00ff */
[----:B------:R-:W-:-:S07]  /*5290*/  LOP3.LUT R0, R3, R0, R4, 0xfe, !PT ;  /* 0x0000000003007212 */ /* 0x000fce00078efe04 */
.L_x_755:
[----:B------:R-:W-:Y:S05]  /*52a0*/  BSYNC B0 ;  /* 0x0000000000007941 */ /* 0x000fea0003800000 */
.L_x_754:
[----:B------:R-:W-:Y:S01]  /*52b0*/  F2FP.F16.F32.PACK_AB R0, RZ, R0 ;  /* 0x00000000ff00723e */ /* 0x000fe200000000ff */
[----:B------:R-:W-:Y:S06]  /*52c0*/  BRA `(.L_x_739) ;  /* 0x0000000400187947 */ /* 0x000fec0003800000 */
.L_x_752:
        /* <DEDUP_REMOVED lines=21> */
.L_x_761:
[----:B------:R-:W-:Y:S05]  /*5420*/  BSYNC B1 ;  /* 0x0000000000017941 */ /* 0x000fea0003800000 */
.L_x_760:
[----:B------:R-:W-:Y:S01]  /*5430*/  LEA R3, R0, 0x37800000, 0x17 ;  /* 0x3780000000037811 */ /* 0x000fe200078eb8ff */
[----:B------:R-:W-:-:S05]  /*5440*/  IMAD.SHL.U32 R0, R2, 0x200000, RZ ;  /* 0x0020000002007824 */ /* 0x000fca00078e00ff */
[----:B------:R-:W-:-:S07]  /*5450*/  LOP3.LUT R0, R3, R0, R4, 0xfe, !PT ;  /* 0x0000000003007212 */ /* 0x000fce00078efe04 */
.L_x_759:
[----:B------:R-:W-:Y:S05]  /*5460*/  BSYNC B0 ;  /* 0x0000000000007941 */ /* 0x000fea0003800000 */
.L_x_758:
[----:B------:R-:W-:Y:S01]  /*5470*/  F2FP.F16.F32.PACK_AB R0, RZ, R0 ;  /* 0x00000000ff00723e */ /* 0x000fe200000000ff */
[----:B------:R-:W-:Y:S06]  /*5480*/  BRA `(.L_x_739) ;  /* 0x0000000000a87947 */ /* 0x000fec0003800000 */
.L_x_751:
        /* <DEDUP_REMOVED lines=14> */
.L_x_765:
[----:B------:R-:W-:Y:S05]  /*5570*/  BSYNC B0 ;  /* 0x0000000000007941 */ /* 0x000fea0003800000 */
.L_x_764:
[----:B------:R-:W-:Y:S01]  /*5580*/  F2FP.F16.F32.PACK_AB R0, RZ, R0 ;  /* 0x00000000ff00723e */ /* 0x000fe200000000ff */
[----:B------:R-:W-:Y:S06]  /*5590*/  BRA `(.L_x_739) ;  /* 0x0000000000647947 */ /* 0x000fec0003800000 */
.L_x_738:
        /* <DEDUP_REMOVED lines=16> */
.L_x_766:
[----:B------:R-:W-:Y:S01]  /*56a0*/  PRMT R0, RZ, 0x7610, R0 ;  /* 0x00007610ff007816 */ /* 0x000fe20000000000 */
[----:B------:R-:W-:Y:S06]  /*56b0*/  BRA `(.L_x_739) ;  /* 0x00000000001c7947 */ /* 0x000fec0003800000 */
.L_x_763:
[----:B------:R-:W2:Y:S02]  /*56c0*/  LDG.E.64 R2, desc[UR36][R2.64] ;  /* 0x0000002402027981 */ /* 0x000ea4000c1e1b00 */
[----:B--2---:R-:W0:Y:S02]  /*56d0*/  I2F.U64 R0, R2 ;  /* 0x0000000200007312 */ /* 0x004e240000301000 */
[----:B0-----:R-:W-:Y:S01]  /*56e0*/  F2FP.F16.F32.PACK_AB R0, RZ, R0 ;  /* 0x00000000ff00723e */ /* 0x001fe200000000ff */
[----:B------:R-:W-:Y:S06]  /*56f0*/  BRA `(.L_x_739) ;  /* 0x00000000000c7947 */ /* 0x000fec0003800000 */
.L_x_762:
[----:B------:R-:W2:Y:S02]  /*5700*/  LDG.E R2, desc[UR36][R2.64] ;  /* 0x0000002402027981 */ /* 0x000ea4000c1e1900 */
[----:B--2---:R-:W-:-:S04]  /*5710*/  I2FP.F32.U32 R0, R2 ;  /* 0x0000000200007245 */ /* 0x004fc80000201000 */
[----:B------:R-:W-:-:S07]  /*5720*/  F2FP.F16.F32.PACK_AB R0, RZ, R0 ;  /* 0x00000000ff00723e */ /* 0x000fce00000000ff */
.L_x_739:
        /* <DEDUP_REMOVED lines=37> */
.L_x_770:
[----:B------:R-:W-:-:S06]  /*5980*/  HADD2.F32 R3, -RZ, R3.H0_H0 ;  /* 0x20000003ff037230 */ /* 0x000fcc0000004100 */
[----:B------:R-:W0:Y:S02]  /*5990*/  F2I.S64.TRUNC R2, R3 ;  /* 0x0000000300027311 */ /* 0x000e24000020d900 */
[----:B0-----:R0:W-:Y:S01]  /*59a0*/  STG.E.U8 desc[UR36][R16.64], R2 ;  /* 0x0000000210007986 */ /* 0x0011e2000c101124 */
[----:B------:R-:W-:Y:S05]  /*59b0*/  BRA `(.L_x_772) ;  /* 0x0000000c00847947 */ /* 0x000fea0003800000 */
.L_x_769:
        /* <DEDUP_REMOVED lines=10> */
.L_x_774:
[----:B------:R-:W-:-:S06]  /*5a60*/  HADD2.F32 R3, -RZ, R3.H0_H0 ;  /* 0x20000003ff037230 */ /* 0x000fcc0000004100 */
[----:B------:R-:W0:Y:S02]  /*5a70*/  F2I.FTZ.TRUNC.NTZ R3, R3 ;  /* 0x0000000300037305 */ /* 0x000e24000021f100 */
[----:B0-----:R0:W-:Y:S01]  /*5a80*/  STG.E desc[UR36][R16.64], R3 ;  /* 0x0000000310007986 */ /* 0x0011e2000c101924 */
[----:B------:R-:W-:Y:S05]  /*5a90*/  BRA `(.L_x_772) ;  /* 0x0000000c004c7947 */ /* 0x000fea0003800000 */
.L_x_773:
[----:B------:R-:W-:-:S06]  /*5aa0*/  HADD2.F32 R3, -RZ, R3.H0_H0 ;  /* 0x20000003ff037230 */ /* 0x000fcc0000004100 */
[----:B------:R-:W0:Y:S02]  /*5ab0*/  F2I.FTZ.TRUNC.NTZ R3, R3 ;  /* 0x0000000300037305 */ /* 0x000e24000021f100 */
[----:B0-----:R0:W-:Y:S01]  /*5ac0*/  STG.E.U16 desc[UR36][R16.64], R3 ;  /* 0x0000000310007986 */ /* 0x0011e2000c101524 */
[----:B------:R-:W-:Y:S05]  /*5ad0*/  BRA `(.L_x_772) ;  /* 0x0000000c003c7947 */ /* 0x000fea0003800000 */
.L_x_768:
        /* <DEDUP_REMOVED lines=9> */
.L_x_776:
[----:B------:R0:W-:Y:S01]  /*5b70*/  STG.E.U16 desc[UR36][R16.64], R3 ;  /* 0x0000000310007986 */ /* 0x0001e2000c101524 */
[----:B------:R-:W-:Y:S05]  /*5b80*/  BRA `(.L_x_772) ;  /* 0x0000000c00107947 */ /* 0x000fea0003800000 */
.L_x_775:
        /* <DEDUP_REMOVED lines=10> */
.L_x_778:
[----:B------:R-:W-:-:S05]  /*5c30*/  HADD2.F32 R0, -RZ, R3.H0_H0 ;  /* 0x20000003ff007230 */ /* 0x000fca0000004100 */
[----:B------:R-:W-:-:S04]  /*5c40*/  F2FP.F16.F32.PACK_AB R0, RZ, R0 ;  /* 0x00000000ff00723e */ /* 0x000fc800000000ff */
[----:B------:R-:W-:-:S05]  /*5c50*/  PRMT R0, R0, 0x5410, RZ ;  /* 0x0000541000007816 */ /* 0x000fca00000000ff */
[----:B------:R0:W-:Y:S01]  /*5c60*/  STG.E desc[UR36][R16.64], R0 ;  /* 0x0000000010007986 */ /* 0x0001e2000c101924 */
[----:B------:R-:W-:Y:S05]  /*5c70*/  BRA `(.L_x_772) ;  /* 0x0000000800d47947 */ /* 0x000fea0003800000 */
.L_x_777:
[----:B------:R-:W-:-:S05]  /*5c80*/  HADD2.F32 R2, -RZ, R3.H0_H0 ;  /* 0x20000003ff027230 */ /* 0x000fca0000004100 */
[----:B------:R-:W-:-:S06]  /*5c90*/  FMUL.FTZ R2, R2, 1 ;  /* 0x3f80000002027820 */ /* 0x000fcc0000410000 */
[----:B------:R-:W0:Y:S02]  /*5ca0*/  F2F.F64.F32 R2, R2 ;  /* 0x0000000200027310 */ /* 0x000e240000201800 */
[----:B0-----:R0:W-:Y:S01]  /*5cb0*/  STG.E.64 desc[UR36][R16.64], R2 ;  /* 0x0000000210007986 */ /* 0x0011e2000c101b24 */
[----:B------:R-:W-:Y:S05]  /*5cc0*/  BRA `(.L_x_772) ;  /* 0x0000000800c07947 */ /* 0x000fea0003800000 */
.L_x_767:
        /* <DEDUP_REMOVED lines=13> */
.L_x_781:
[----:B------:R-:W-:Y:S01]  /*5da0*/  HADD2.F32 R3, -RZ, R3.H0_H0 ;  /* 0x20000003ff037230 */ /* 0x000fe20000004100 */
[----:B------:R-:W-:-:S04]  /*5db0*/  CS2R R6, SRZ ;  /* 0x0000000000067805 */ /* 0x000fc8000001ff00 */
[----:B------:R-:W-:-:S04]  /*5dc0*/  FMUL.FTZ R3, R3, 1 ;  /* 0x3f80000003037820 */ /* 0x000fc80000410000 */
[----:B------:R-:W0:Y:S02]  /*5dd0*/  F2F.F64.F32 R4, R3 ;  /* 0x0000000300047310 */ /* 0x000e240000201800 */
[----:B0-----:R0:W-:Y:S01]  /*5de0*/  STG.E.128 desc[UR36][R16.64], R4 ;  /* 0x0000000410007986 */ /* 0x0011e2000c101d24 */
[----:B------:R-:W-:Y:S05]  /*5df0*/  BRA `(.L_x_772) ;  /* 0x0000000800747947 */ /* 0x000fea0003800000 */
.L_x_780:
        /* <DEDUP_REMOVED lines=21> */
.L_x_785:
[----:B------:R-:W-:Y:S05]  /*5f50*/  BSYNC B0 ;  /* 0x0000000000007941 */ /* 0x000fea0003800000 */
.L_x_784:
[----:B------:R-:W-:-:S05]  /*5f60*/  LOP3.LUT R3, R0, R3, RZ, 0xfc, !PT ;  /* 0x0000000300037212 */ /* 0x000fca00078efcff */
[----:B------:R0:W-:Y:S01]  /*5f70*/  STG.E.U8 desc[UR36][R16.64], R3 ;  /* 0x0000000310007986 */ /* 0x0001e2000c101124 */
[----:B------:R-:W-:Y:S05]  /*5f80*/  BRA `(.L_x_772) ;  /* 0x0000000800107947 */ /* 0x000fea0003800000 */
.L_x_783:
        /* <DEDUP_REMOVED lines=13> */
.L_x_787:
[----:B------:R-:W-:Y:S01]  /*6060*/  IMAD.MOV.U32 R0, RZ, RZ, 0x7f ;  /* 0x0000007fff007424 */ /* 0x000fe200078e00ff */
[----:B------:R-:W-:-:S04]  /*6070*/  ISETP.GT.U32.AND P0, PT, R2, 0x7f800000, PT ;  /* 0x7f8000000200780c */ /* 0x000fc80003f04070 */
[----:B------:R-:W-:-:S09]  /*6080*/  SEL R0, R0, 0x7c, P0 ;  /* 0x0000007c00007807 */ /* 0x000fd20000000000 */
.L_x_788:
[----:B------:R-:W-:Y:S05]  /*6090*/  BSYNC B0 ;  /* 0x0000000000007941 */ /* 0x000fea0003800000 */
.L_x_786:
[----:B------:R-:W-:-:S04]  /*60a0*/  LOP3.LUT R2, R3, 0x80000000, RZ, 0xc0, !PT ;  /* 0x8000000003027812 */ /* 0x000fc800078ec0ff */
[----:B------:R-:W-:-:S04]  /*60b0*/  SHF.R.U32.HI R3, RZ, 0x18, R2 ;  /* 0x00000018ff037819 */ /* 0x000fc80000011602 */
[----:B------:R-:W-:-:S05]  /*60c0*/  LOP3.LUT R3, R0, R3, RZ, 0xfc, !PT ;  /* 0x0000000300037212 */ /* 0x000fca00078efcff */
[----:B------:R0:W-:Y:S01]  /*60d0*/  STG.E.U8 desc[UR36][R16.64], R3 ;  /* 0x0000000310007986 */ /* 0x0001e2000c101124 */
[----:B------:R-:W-:Y:S05]  /*60e0*/  BRA `(.L_x_772) ;  /* 0x0000000400b87947 */ /* 0x000fea0003800000 */
.L_x_782:
[----:B------:R-:W-:-:S05]  /*60f0*/  HADD2.F32 R0, -RZ, R3.H0_H0 ;  /* 0x20000003ff007230 */ /* 0x000fca0000004100 */
[----:B------:R-:W-:-:S05]  /*6100*/  F2FP.BF16.F32.PACK_AB R0, RZ, R0 ;  /* 0x00000000ff00723e */ /* 0x000fca00000010ff */
[----:B------:R0:W-:Y:S01]  /*6110*/  STG.E.U16 desc[UR36][R16.64], R0 ;  /* 0x0000000010007986 */ /* 0x0001e2000c101524 */
[----:B------:R-:W-:Y:S05]  /*6120*/  BRA `(.L_x_772) ;  /* 0x0000000400a87947 */ /* 0x000fea0003800000 */
.L_x_779:
        /* <DEDUP_REMOVED lines=12> */
.L_x_791:
        /* <DEDUP_REMOVED lines=17> */
.L_x_794:
[----:B------:R-:W-:-:S04]  /*6300*/  LOP3.LUT R2, R3, 0x80000000, RZ, 0xc0, !PT ;  /* 0x8000000003027812 */ /* 0x000fc800078ec0ff */
[----:B------:R-:W-:-:S04]  /*6310*/  SHF.R.U32.HI R3, RZ, 0x18, R2 ;  /* 0x00000018ff037819 */ /* 0x000fc80000011602 */
[----:B------:R-:W-:-:S04]  /*6320*/  LOP3.LUT R0, R0, R3, RZ, 0xfc, !PT ;  /* 0x0000000300007212 */ /* 0x000fc800078efcff */
[----:B------:R-:W-:-:S07]  /*6330*/  PRMT R8, R0, 0x7610, R8 ;  /* 0x0000761000087816 */ /* 0x000fce0000000008 */
.L_x_793:
[----:B------:R-:W-:Y:S05]  /*6340*/  BSYNC B0 ;  /* 0x0000000000007941 */ /* 0x000fea0003800000 */
.L_x_792:
[----:B------:R3:W-:Y:S01]  /*6350*/  STG.E.U8 desc[UR36][R16.64], R8 ;  /* 0x0000000810007986 */ /* 0x0007e2000c101124 */
[----:B------:R-:W-:Y:S05]  /*6360*/  BRA `(.L_x_772) ;  /* 0x0000000400187947 */ /* 0x000fea0003800000 */
.L_x_790:
        /* <DEDUP_REMOVED lines=17> */
.L_x_797:
[----:B------:R-:W-:-:S04]  /*6480*/  LOP3.LUT R2, R3, 0x80000000, RZ, 0xc0, !PT ;  /* 0x8000000003027812 */ /* 0x000fc800078ec0ff */
[----:B------:R-:W-:-:S04]  /*6490*/  SHF.R.U32.HI R3, RZ, 0x18, R2 ;  /* 0x00000018ff037819 */ /* 0x000fc80000011602 */
[----:B------:R-:W-:-:S04]  /*64a0*/  LOP3.LUT R0, R0, R3, RZ, 0xfc, !PT ;  /* 0x0000000300007212 */ /* 0x000fc800078efcff */
[----:B------:R-:W-:-:S07]  /*64b0*/  PRMT R8, R0, 0x7610, R8 ;  /* 0x0000761000087816 */ /* 0x000fce0000000008 */
.L_x_796:
[----:B------:R-:W-:Y:S05]  /*64c0*/  BSYNC B0 ;  /* 0x0000000000007941 */ /* 0x000fea0003800000 */
.L_x_795:
[----:B------:R0:W-:Y:S01]  /*64d0*/  STG.E.U8 desc[UR36][R16.64], R8 ;  /* 0x0000000810007986 */ /* 0x0001e2000c101124 */
[----:B------:R-:W-:Y:S05]  /*64e0*/  BRA `(.L_x_772) ;  /* 0x0000000000b87947 */ /* 0x000fea0003800000 */
.L_x_789:
        /* <DEDUP_REMOVED lines=22> */
.L_x_771:
        /* <DEDUP_REMOVED lines=16> */
.L_x_800:
[----:B------:R-:W-:Y:S05]  /*6750*/  BRA `(.L_x_772) ;  /* 0x00000000001c7947 */ /* 0x000fea0003800000 */
.L_x_799:
[----:B------:R-:W-:-:S06]  /*6760*/  HADD2.F32 R3, -RZ, R3.H0_H0 ;  /* 0x20000003ff037230 */ /* 0x000fcc0000004100 */
[----:B------:R-:W0:Y:S02]  /*6770*/  F2I.U64.TRUNC R2, R3 ;  /* 0x0000000300027311 */ /* 0x000e24000020d800 */
[----:B0-----:R2:W-:Y:S01]  /*6780*/  STG.E.64 desc[UR36][R16.64], R2 ;  /* 0x0000000210007986 */ /* 0x0015e2000c101b24 */
[----:B------:R-:W-:Y:S05]  /*6790*/  BRA `(.L_x_772) ;  /* 0x00000000000c7947 */ /* 0x000fea0003800000 */
.L_x_798:
[----:B------:R-:W-:-:S06]  /*67a0*/  HADD2.F32 R3, -RZ, R3.H0_H0 ;  /* 0x20000003ff037230 */ /* 0x000fcc0000004100 */
[----:B------:R-:W0:Y:S02]  /*67b0*/  F2I.FTZ.U32.TRUNC.NTZ R3, R3 ;  /* 0x0000000300037305 */ /* 0x000e24000021f000 */
[----:B0-----:R0:W-:Y:S02]  /*67c0*/  STG.E desc[UR36][R16.64], R3 ;  /* 0x0000000310007986 */ /* 0x0011e4000c101924 */
.L_x_772:
[----:B------:R-:W-:-:S07]  /*67d0*/  VIADD R19, R19, 0x80 ;  /* 0x0000008013137836 */ /* 0x000fce0000000000 */
.L_x_732:
[----:B------:R-:W-:Y:S05]  /*67e0*/  BSYNC B6 ;  /* 0x0000000000067941 */ /* 0x000fea0003800000 */
.L_x_731:
        /* <DEDUP_REMOVED lines=307> */
.L_x_803:
        /* <DEDUP_REMOVED lines=22> */
.L_x_807:
[----:B------:R-:W2:Y:S02]  /*7c80*/  LDG.E.U8 R2, desc[UR36][R2.64] ;  /* 0x0000002402027981 */ /* 0x000ea4000c1e1100 */
[----:B--2---:R-:W-:-:S04]  /*7c90*/  I2FP.F32.U32 R0, R2 ;  /* 0x0000000200007245 */ /* 0x004fc80000201000 */
[----:B------:R-:W-:Y:S01]  /*7ca0*/  F2FP.F16.F32.PACK_AB R0, RZ, R0 ;  /* 0x00000000ff00723e */ /* 0x000fe200000000ff */
[----:B------:R-:W-:Y:S06]  /*7cb0*/  BRA `(.L_x_809) ;  /* 0x0000000c00887947 */ /* 0x000fec0003800000 */
.L_x_806:
        /* <DEDUP_REMOVED lines=10> */
.L_x_811:
[----:B------:R-:W2:Y:S02]  /*7d60*/  LDG.E R2, desc[UR36][R2.64] ;  /* 0x0000002402027981 */ /* 0x000ea4000c1e1900 */
[----:B--2---:R-:W-:-:S04]  /*7d70*/  I2FP.F32.S32 R0, R2 ;  /* 0x0000000200007245 */ /* 0x004fc80000201400 */
[----:B------:R-:W-:Y:S01]  /*7d80*/  F2FP.F16.F32.PACK_AB R0, RZ, R0 ;  /* 0x00000000ff00723e */ /* 0x000fe200000000ff */
[----:B------:R-:W-:Y:S06]  /*7d90*/  BRA `(.L_x_809) ;  /* 0x0000000c00507947 */ /* 0x000fec0003800000 */
.L_x_810:
[----:B------:R-:W2:Y:S02]  /*7da0*/  LDG.E.U16 R2, desc[UR36][R2.64] ;  /* 0x0000002402027981 */ /* 0x000ea4000c1e1500 */
[----:B--2---:R-:W0:Y:S02]  /*7db0*/  I2F.S16 R0, R2 ;  /* 0x0000000200007306 */ /* 0x004e240000101400 */
[----:B0-----:R-:W-:Y:S01]  /*7dc0*/  F2FP.F16.F32.PACK_AB R0, RZ, R0 ;  /* 0x00000000ff00723e */ /* 0x001fe200000000ff */
[----:B------:R-:W-:Y:S06]  /*7dd0*/  BRA `(.L_x_809) ;  /* 0x0000000c00407947 */ /* 0x000fec0003800000 */
.L_x_805:
        /* <DEDUP_REMOVED lines=9> */
.L_x_813:
[----:B------:R1:W5:Y:S01]  /*7e70*/  LDG.E.U16 R0, desc[UR36][R2.64] ;  /* 0x0000002402007981 */ /* 0x000362000c1e1500 */
[----:B------:R-:W-:Y:S05]  /*7e80*/  BRA `(.L_x_809) ;  /* 0x0000000c00147947 */ /* 0x000fea0003800000 */
.L_x_812:
        /* <DEDUP_REMOVED lines=9> */
.L_x_815:
[----:B------:R0:W5:Y:S01]  /*7f20*/  LDG.E.U16 R0, desc[UR36][R2.64] ;  /* 0x0000002402007981 */ /* 0x000162000c1e1500 */
[----:B------:R-:W-:Y:S05]  /*7f30*/  BRA `(.L_x_809) ;  /* 0x0000000800e87947 */ /* 0x000fea0003800000 */
.L_x_814:
        /* <DEDUP_REMOVED lines=8> */
.L_x_804:
        /* <DEDUP_REMOVED lines=13> */
.L_x_818:
        /* <DEDUP_REMOVED lines=8> */
.L_x_817:
        /* <DEDUP_REMOVED lines=28> */
.L_x_820:
        /* <DEDUP_REMOVED lines=15> */
.L_x_819:
[----:B------:R-:W2:Y:S02]  /*83c0*/  LDG.E.U16 R0, desc[UR36][R2.64] ;  /* 0x0000002402007981 */ /* 0x000ea4000c1e1500 */
[----:B--2---:R-:W-:-:S05]  /*83d0*/  IMAD.U32 R0, R0, 0x10000, RZ ;  /* 0x0001000000007824 */ /* 0x004fca00078e00ff */
[----:B------:R-:W-:Y:S01]  /*83e0*/  F2FP.F16.F32.PACK_AB R0, RZ, R0 ;  /* 0x00000000ff00723e */ /* 0x000fe200000000ff */
[----:B------:R-:W-:Y:S06]  /*83f0*/  BRA `(.L_x_809) ;  /* 0x0000000400b87947 */ /* 0x000fec0003800000 */
.L_x_816:
        /* <DEDUP_REMOVED lines=12> */
.L_x_823:
        /* <DEDUP_REMOVED lines=21> */
.L_x_827:
[----:B------:R-:W-:Y:S05]  /*8610*/  BSYNC B1 ;  /* 0x0000000000017941 */ /* 0x000fea0003800000 */
.L_x_826:
[----:B------:R-:W-:Y:S01]  /*8620*/  LEA R3, R0, 0x3b800000, 0x17 ;  /* 0x3b80000000037811 */ /* 0x000fe200078eb8ff */
[----:B------:R-:W-:-:S05]  /*8630*/  IMAD.SHL.U32 R0, R2, 0x100000, RZ ;  /* 0x0010000002007824 */ /* 0x000fca00078e00ff */
[----:B------:R-:W-:-:S07]  /*8640*/  LOP3.LUT R0, R3, R0, R4, 0xfe, !PT ;  /* 0x0000000003007212 */ /* 0x000fce00078efe04 */
.L_x_825:
[----:B------:R-:W-:Y:S05]  /*8650*/  BSYNC B0 ;  /* 0x0000000000007941 */ /* 0x000fea0003800000 */
.L_x_824:
[----:B------:R-:W-:Y:S01]  /*8660*/  F2FP.F16.F32.PACK_AB R0, RZ, R0 ;  /* 0x00000000ff00723e */ /* 0x000fe200000000ff */
[----:B------:R-:W-:Y:S06]  /*8670*/  BRA `(.L_x_809) ;  /* 0x0000000400187947 */ /* 0x000fec0003800000 */
.L_x_822:
        /* <DEDUP_REMOVED lines=21> */
.L_x_831:
[----:B------:R-:W-:Y:S05]  /*87d0*/  BSYNC B1 ;  /* 0x0000000000017941 */ /* 0x000fea0003800000 */
.L_x_830:
[----:B------:R-:W-:Y:S01]  /*87e0*/  LEA R3, R0, 0x37800000, 0x17 ;  /* 0x3780000000037811 */ /* 0x000fe200078eb8ff */
[----:B------:R-:W-:-:S05]  /*87f0*/  IMAD.SHL.U32 R0, R2, 0x200000, RZ ;  /* 0x0020000002007824 */ /* 0x000fca00078e00ff */
[----:B------:R-:W-:-:S07]  /*8800*/  LOP3.LUT R0, R3, R0, R4, 0xfe, !PT ;  /* 0x0000000003007212 */ /* 0x000fce00078efe04 */
.L_x_829:
[----:B------:R-:W-:Y:S05]  /*8810*/  BSYNC B0 ;  /* 0x0000000000007941 */ /* 0x000fea0003800000 */
.L_x_828:
[----:B------:R-:W-:Y:S01]  /*8820*/  F2FP.F16.F32.PACK_AB R0, RZ, R0 ;  /* 0x00000000ff00723e */ /* 0x000fe200000000ff */
[----:B------:R-:W-:Y:S06]  /*8830*/  BRA `(.L_x_809) ;  /* 0x0000000000a87947 */ /* 0x000fec0003800000 */
.L_x_821:
        /* <DEDUP_REMOVED lines=14> */
.L_x_835:
[----:B------:R-:W-:Y:S05]  /*8920*/  BSYNC B0 ;  /* 0x0000000000007941 */ /* 0x000fea0003800000 */
.L_x_834:
[----:B------:R-:W-:Y:S01]  /*8930*/  F2FP.F16.F32.PACK_AB R0, RZ, R0 ;  /* 0x00000000ff00723e */ /* 0x000fe200000000ff */
[----:B------:R-:W-:Y:S06]  /*8940*/  BRA `(.L_x_809) ;  /* 0x0000000000647947 */ /* 0x000fec0003800000 */
.L_x_808:
        /* <DEDUP_REMOVED lines=16> */
.L_x_836:
[----:B------:R-:W-:Y:S01]  /*8a50*/  PRMT R0, RZ, 0x7610, R0 ;  /* 0x00007610ff007816 */ /* 0x000fe20000000000 */
[----:B------:R-:W-:Y:S06]  /*8a60*/  BRA `(.L_x_809) ;  /* 0x00000000001c7947 */ /* 0x000fec0003800000 */
.L_x_833:
[----:B------:R-:W2:Y:S02]  /*8a70*/  LDG.E.64 R2, desc[UR36][R2.64] ;  /* 0x0000002402027981 */ /* 0x000ea4000c1e1b00 */
[----:B--2---:R-:W0:Y:S02]  /*8a80*/  I2F.U64 R0, R2 ;  /* 0x0000000200007312 */ /* 0x004e240000301000 */
[----:B0-----:R-:W-:Y:S01]  /*8a90*/  F2FP.F16.F32.PACK_AB R0, RZ, R0 ;  /* 0x00000000ff00723e */ /* 0x001fe200000000ff */
[----:B------:R-:W-:Y:S06]  /*8aa0*/  BRA `(.L_x_809) ;  /* 0x00000000000c7947 */ /* 0x000fec0003800000 */
.L_x_832:
[----:B------:R-:W2:Y:S02]  /*8ab0*/  LDG.E R2, desc[UR36][R2.64] ;  /* 0x0000002402027981 */ /* 0x000ea4000c1e1900 */
[----:B--2---:R-:W-:-:S04]  /*8ac0*/  I2FP.F32.U32 R0, R2 ;  /* 0x0000000200007245 */ /* 0x004fc80000201000 */
[----:B------:R-:W-:-:S07]  /*8ad0*/  F2FP.F16.F32.PACK_AB R0, RZ, R0 ;  /* 0x00000000ff00723e */ /* 0x000fce00000000ff */
.L_x_809:
        /* <DEDUP_REMOVED lines=37> */
.L_x_840:
[----:B------:R-:W-:-:S06]  /*8d30*/  HADD2.F32 R3, -RZ, R3.H0_H0 ;  /* 0x20000003ff037230 */ /* 0x000fcc0000004100 */
[----:B------:R-:W0:Y:S02]  /*8d40*/  F2I.S64.TRUNC R2, R3 ;  /* 0x0000000300027311 */ /* 0x000e24000020d900 */
[----:B0-----:R3:W-:Y:S01]  /*8d50*/  STG.E.U8 desc[UR36][R16.64], R2 ;  /* 0x0000000210007986 */ /* 0x0017e2000c101124 */
[----:B------:R-:W-:Y:S05]  /*8d60*/  BRA `(.L_x_842) ;  /* 0x0000000c00847947 */ /* 0x000fea0003800000 */
.L_x_839:
        /* <DEDUP_REMOVED lines=10> */
.L_x_844:
[----:B------:R-:W-:-:S06]  /*8e10*/  HADD2.F32 R3, -RZ, R3.H0_H0 ;  /* 0x20000003ff037230 */ /* 0x000fcc0000004100 */
[----:B------:R-:W0:Y:S02]  /*8e20*/  F2I.FTZ.TRUNC.NTZ R3, R3 ;  /* 0x0000000300037305 */ /* 0x000e24000021f100 */
[----:B0-----:R2:W-:Y:S01]  /*8e30*/  STG.E desc[UR36][R16.64], R3 ;  /* 0x0000000310007986 */ /* 0x0015e2000c101924 */
[----:B------:R-:W-:Y:S05]  /*8e40*/  BRA `(.L_x_842) ;  /* 0x0000000c004c7947 */ /* 0x000fea0003800000 */
.L_x_843:
[----:B------:R-:W-:-:S06]  /*8e50*/  HADD2.F32 R3, -RZ, R3.H0_H0 ;  /* 0x20000003ff037230 */ /* 0x000fcc0000004100 */
[----:B------:R-:W0:Y:S02]  /*8e60*/  F2I.FTZ.TRUNC.NTZ R3, R3 ;  /* 0x0000000300037305 */ /* 0x000e24000021f100 */
[----:B0-----:R0:W-:Y:S01]  /*8e70*/  STG.E.U16 desc[UR36][R16.64], R3 ;  /* 0x0000000310007986 */ /* 0x0011e2000c101524 */
[----:B------:R-:W-:Y:S05]  /*8e80*/  BRA `(.L_x_842) ;  /* 0x0000000c003c7947 */ /* 0x000fea0003800000 */
.L_x_838:
        /* <DEDUP_REMOVED lines=9> */
.L_x_846:
[----:B------:R0:W-:Y:S01]  /*8f20*/  STG.E.U16 desc[UR36][R16.64], R3 ;  /* 0x0000000310007986 */ /* 0x0001e2000c101524 */
[----:B------:R-:W-:Y:S05]  /*8f30*/  BRA `(.L_x_842) ;  /* 0x0000000c00107947 */ /* 0x000fea0003800000 */
.L_x_845:
        /* <DEDUP_REMOVED lines=10> */
.L_x_848:
[----:B------:R-:W-:-:S05]  /*8fe0*/  HADD2.F32 R0, -RZ, R3.H0_H0 ;  /* 0x20000003ff007230 */ /* 0x000fca0000004100 */
[----:B------:R-:W-:-:S04]  /*8ff0*/  F2FP.F16.F32.PACK_AB R0, RZ, R0 ;  /* 0x00000000ff00723e */ /* 0x000fc800000000ff */
[----:B------:R-:W-:-:S05]  /*9000*/  PRMT R0, R0, 0x5410, RZ ;  /* 0x0000541000007816 */ /* 0x000fca00000000ff */
[----:B------:R0:W-:Y:S01]  /*9010*/  STG.E desc[UR36][R16.64], R0 ;  /* 0x0000000010007986 */ /* 0x0001e2000c101924 */
[----:B------:R-:W-:Y:S05]  /*9020*/  BRA `(.L_x_842) ;  /* 0x0000000800d47947 */ /* 0x000fea0003800000 */
.L_x_847:
[----:B------:R-:W-:-:S05]  /*9030*/  HADD2.F32 R2, -RZ, R3.H0_H0 ;  /* 0x20000003ff027230 */ /* 0x000fca0000004100 */
[----:B------:R-:W-:-:S06]  /*9040*/  FMUL.FTZ R2, R2, 1 ;  /* 0x3f80000002027820 */ /* 0x000fcc0000410000 */
[----:B------:R-:W0:Y:S02]  /*9050*/  F2F.F64.F32 R2, R2 ;  /* 0x0000000200027310 */ /* 0x000e240000201800 */
[----:B0-----:R0:W-:Y:S01]  /*9060*/  STG.E.64 desc[UR36][R16.64], R2 ;  /* 0x0000000210007986 */ /* 0x0011e2000c101b24 */
[----:B------:R-:W-:Y:S05]  /*9070*/  BRA `(.L_x_842) ;  /* 0x0000000800c07947 */ /* 0x000fea0003800000 */
.L_x_837:
        /* <DEDUP_REMOVED lines=13> */
.L_x_851:
[----:B------:R-:W-:Y:S01]  /*9150*/  HADD2.F32 R3, -RZ, R3.H0_H0 ;  /* 0x20000003ff037230 */ /* 0x000fe20000004100 */
[----:B------:R-:W-:-:S04]  /*9160*/  CS2R R6, SRZ ;  /* 0x0000000000067805 */ /* 0x000fc8000001ff00 */
[----:B------:R-:W-:-:S04]  /*9170*/  FMUL.FTZ R3, R3, 1 ;  /* 0x3f80000003037820 */ /* 0x000fc80000410000 */
[----:B------:R-:W0:Y:S02]  /*9180*/  F2F.F64.F32 R4, R3 ;  /* 0x0000000300047310 */ /* 0x000e240000201800 */
[----:B0-----:R0:W-:Y:S01]  /*9190*/  STG.E.128 desc[UR36][R16.64], R4 ;  /* 0x0000000410007986 */ /* 0x0011e2000c101d24 */
[----:B------:R-:W-:Y:S05]  /*91a0*/  BRA `(.L_x_842) ;  /* 0x0000000800747947 */ /* 0x000fea0003800000 */
.L_x_850:
        /* <DEDUP_REMOVED lines=21> */
.L_x_855:
[----:B------:R-:W-:Y:S05]  /*9300*/  BSYNC B0 ;  /* 0x0000000000007941 */ /* 0x000fea0003800000 */
.L_x_854:
[----:B------:R-:W-:-:S05]  /*9310*/  LOP3.LUT R3, R0, R3, RZ, 0xfc, !PT ;  /* 0x0000000300037212 */ /* 0x000fca00078efcff */
[----:B------:R0:W-:Y:S01]  /*9320*/  STG.E.U8 desc[UR36][R16.64], R3 ;  /* 0x0000000310007986 */ /* 0x0001e2000c101124 */
[----:B------:R-:W-:Y:S05]  /*9330*/  BRA `(.L_x_842) ;  /* 0x0000000800107947 */ /* 0x000fea0003800000 */
.L_x_853:
        /* <DEDUP_REMOVED lines=13> */
.L_x_857:
[----:B------:R-:W-:Y:S01]  /*9410*/  IMAD.MOV.U32 R0, RZ, RZ, 0x7f ;  /* 0x0000007fff007424 */ /* 0x000fe200078e00ff */
[----:B------:R-:W-:-:S04]  /*9420*/  ISETP.GT.U32.AND P0, PT, R2, 0x7f800000, PT ;  /* 0x7f8000000200780c */ /* 0x000fc80003f04070 */
[----:B------:R-:W-:-:S09]  /*9430*/  SEL R0, R0, 0x7c, P0 ;  /* 0x0000007c00007807 */ /* 0x000fd20000000000 */
.L_x_858:
[----:B------:R-:W-:Y:S05]  /*9440*/  BSYNC B0 ;  /* 0x0000000000007941 */ /* 0x000fea0003800000 */
.L_x_856:
[----:B------:R-:W-:-:S04]  /*9450*/  LOP3.LUT R2, R3, 0x80000000, RZ, 0xc0, !PT ;  /* 0x8000000003027812 */ /* 0x000fc800078ec0ff */
[----:B------:R-:W-:-:S04]  /*9460*/  SHF.R.U32.HI R3, RZ, 0x18, R2 ;  /* 0x00000018ff037819 */ /* 0x000fc80000011602 */
[----:B------:R-:W-:-:S05]  /*9470*/  LOP3.LUT R3, R0, R3, RZ, 0xfc, !PT ;  /* 0x0000000300037212 */ /* 0x000fca00078efcff */
[----:B------:R0:W-:Y:S01]  /*9480*/  STG.E.U8 desc[UR36][R16.64], R3 ;  /* 0x0000000310007986 */ /* 0x0001e2000c101124 */
[----:B------:R-:W-:Y:S05]  /*9490*/  BRA `(.L_x_842) ;  /* 0x0000000400b87947 */ /* 0x000fea0003800000 */
.L_x_852:
[----:B------:R-:W-:-:S05]  /*94a0*/  HADD2.F32 R0, -RZ, R3.H0_H0 ;  /* 0x20000003ff007230 */ /* 0x000fca0000004100 */
[----:B------:R-:W-:-:S05]  /*94b0*/  F2FP.BF16.F32.PACK_AB R0, RZ, R0 ;  /* 0x00000000ff00723e */ /* 0x000fca00000010ff */
[----:B------:R0:W-:Y:S01]  /*94c0*/  STG.E.U16 desc[UR36][R16.64], R0 ;  /* 0x0000000010007986 */ /* 0x0001e2000c101524 */
[----:B------:R-:W-:Y:S05]  /*94d0*/  BRA `(.L_x_842) ;  /* 0x0000000400a87947 */ /* 0x000fea0003800000 */
.L_x_849:
        /* <DEDUP_REMOVED lines=12> */
.L_x_861:
        /* <DEDUP_REMOVED lines=17> */
.L_x_864:
[----:B------:R-:W-:-:S04]  /*96b0*/  LOP3.LUT R2, R3, 0x80000000, RZ, 0xc0, !PT ;  /* 0x8000000003027812 */ /* 0x000fc800078ec0ff */
[----:B------:R-:W-:-:S04]  /*96c0*/  SHF.R.U32.HI R3, RZ, 0x18, R2 ;  /* 0x00000018ff037819 */ /* 0x000fc80000011602 */
[----:B------:R-:W-:-:S04]  /*96d0*/  LOP3.LUT R0, R0, R3, RZ, 0xfc, !PT ;  /* 0x0000000300007212 */ /* 0x000fc800078efcff */
[----:B------:R-:W-:-:S07]  /*96e0*/  PRMT R8, R0, 0x7610, R8 ;  /* 0x0000761000087816 */ /* 0x000fce0000000008 */
.L_x_863:
[----:B------:R-:W-:Y:S05]  /*96f0*/  BSYNC B0 ;  /* 0x0000000000007941 */ /* 0x000fea0003800000 */
.L_x_862:
[----:B------:R0:W-:Y:S01]  /*9700*/  STG.E.U8 desc[UR36][R16.64], R8 ;  /* 0x0000000810007986 */ /* 0x0001e2000c101124 */
[----:B------:R-:W-:Y:S05]  /*9710*/  BRA `(.L_x_842) ;  /* 0x0000000400187947 */ /* 0x000fea0003800000 */
.L_x_860:
        /* <DEDUP_REMOVED lines=17> */
.L_x_867:
[----:B------:R-:W-:-:S04]  /*9830*/  LOP3.LUT R2, R3, 0x80000000, RZ, 0xc0, !PT ;  /* 0x8000000003027812 */ /* 0x000fc800078ec0ff */
[----:B------:R-:W-:-:S04]  /*9840*/  SHF.R.U32.HI R3, RZ, 0x18, R2 ;  /* 0x00000018ff037819 */ /* 0x000fc80000011602 */
[----:B------:R-:W-:-:S04]  /*9850*/  LOP3.LUT R0, R0, R3, RZ, 0xfc, !PT ;  /* 0x0000000300007212 */ /* 0x000fc800078efcff */
[----:B------:R-:W-:-:S07]  /*9860*/  PRMT R8, R0, 0x7610, R8 ;  /* 0x0000761000087816 */ /* 0x000fce0000000008 */
.L_x_866:
[----:B------:R-:W-:Y:S05]  /*9870*/  BSYNC B0 ;  /* 0x0000000000007941 */ /* 0x000fea0003800000 */
.L_x_865:
[----:B------:R0:W-:Y:S01]  /*9880*/  STG.E.U8 desc[UR36][R16.64], R8 ;  /* 0x0000000810007986 */ /* 0x0001e2000c101124 */
[----:B------:R-:W-:Y:S05]  /*9890*/  BRA `(.L_x_842) ;  /* 0x0000000000b87947 */ /* 0x000fea0003800000 */
.L_x_859:
        /* <DEDUP_REMOVED lines=22> */
.L_x_841:
        /* <DEDUP_REMOVED lines=16> */
.L_x_870:
[----:B------:R-:W-:Y:S05]  /*9b00*/  BRA `(.L_x_842) ;  /* 0x00000000001c7947 */ /* 0x000fea0003800000 */
.L_x_869:
[----:B------:R-:W-:-:S06]  /*9b10*/  HADD2.F32 R3, -RZ, R3.H0_H0 ;  /* 0x20000003ff037230 */ /* 0x000fcc0000004100 */
[----:B------:R-:W0:Y:S02]  /*9b20*/  F2I.U64.TRUNC R2, R3 ;  /* 0x0000000300027311 */ /* 0x000e24000020d800 */
[----:B0-----:R0:W-:Y:S01]  /*9b30*/  STG.E.64 desc[UR36][R16.64], R2 ;  /* 0x0000000210007986 */ /* 0x0011e2000c101b24 */
[----:B------:R-:W-:Y:S05]  /*9b40*/  BRA `(.L_x_842) ;  /* 0x00000000000c7947 */ /* 0x000fea0003800000 */
.L_x_868:
[----:B------:R-:W-:-:S06]  /*9b50*/  HADD2.F32 R3, -RZ, R3.H0_H0 ;  /* 0x20000003ff037230 */ /* 0x000fcc0000004100 */
[----:B------:R-:W0:Y:S02]  /*9b60*/  F2I.FTZ.U32.TRUNC.NTZ R3, R3 ;  /* 0x0000000300037305 */ /* 0x000e24000021f000 */
[----:B0-----:R0:W-:Y:S02]  /*9b70*/  STG.E desc[UR36][R16.64], R3 ;  /* 0x0000000310007986 */ /* 0x0011e4000c101924 */
.L_x_842:
[----:B------:R-:W-:-:S07]  /*9b80*/  VIADD R19, R19, 0x80 ;  /* 0x0000008013137836 */ /* 0x000fce0000000000 */
.L_x_802:
[----:B------:R-:W-:Y:S05]  /*9b90*/  BSYNC B6 ;  /* 0x0000000000067941 */ /* 0x000fea0003800000 */
.L_x_801:
        /* <DEDUP_REMOVED lines=306> */
.L_x_871:
        /* <DEDUP_REMOVED lines=22> */
.L_x_875:
[----:B------:R-:W2:Y:S02]  /*b020*/  LDG.E.U8 R2, desc[UR36][R2.64] ;  /* 0x0000002402027981 */ /* 0x000ea4000c1e1100 */
[----:B--2---:R-:W-:-:S04]  /*b030*/  I2FP.F32.U32 R0, R2 ;  /* 0x0000000200007245 */ /* 0x004fc80000201000 */
[----:B------:R-:W-:Y:S01]  /*b040*/  F2FP.F16.F32.PACK_AB R0, RZ, R0 ;  /* 0x00000000ff00723e */ /* 0x000fe200000000ff */
[----:B------:R-:W-:Y:S06]  /*b050*/  BRA `(.L_x_877) ;  /* 0x0000000c00887947 */ /* 0x000fec0003800000 */
.L_x_874:
        /* <DEDUP_REMOVED lines=10> */
.L_x_879:
[----:B------:R-:W2:Y:S02]  /*b100*/  LDG.E R2, desc[UR36][R2.64] ;  /* 0x0000002402027981 */ /* 0x000ea4000c1e1900 */
[----:B--2---:R-:W-:-:S04]  /*b110*/  I2FP.F32.S32 R0, R2 ;  /* 0x0000000200007245 */ /* 0x004fc80000201400 */
[----:B------:R-:W-:Y:S01]  /*b120*/  F2FP.F16.F32.PACK_AB R0, RZ, R0 ;  /* 0x00000000ff00723e */ /* 0x000fe200000000ff */
[----:B------:R-:W-:Y:S06]  /*b130*/  BRA `(.L_x_877) ;  /* 0x0000000c00507947 */ /* 0x000fec0003800000 */
.L_x_878:
[----:B------:R-:W2:Y:S02]  /*b140*/  LDG.E.U16 R2, desc[UR36][R2.64] ;  /* 0x0000002402027981 */ /* 0x000ea4000c1e1500 */
[----:B--2---:R-:W0:Y:S02]  /*b150*/  I2F.S16 R0, R2 ;  /* 0x0000000200007306 */ /* 0x004e240000101400 */
[----:B0-----:R-:W-:Y:S01]  /*b160*/  F2FP.F16.F32.PACK_AB R0, RZ, R0 ;  /* 0x00000000ff00723e */ /* 0x001fe200000000ff */
[----:B------:R-:W-:Y:S06]  /*b170*/  BRA `(.L_x_877) ;  /* 0x0000000c00407947 */ /* 0x000fec0003800000 */
.L_x_873:
        /* <DEDUP_REMOVED lines=9> */
.L_x_881:
[----:B------:R1:W5:Y:S01]  /*b210*/  LDG.E.U16 R0, desc[UR36][R2.64] ;  /* 0x0000002402007981 */ /* 0x000362000c1e1500 */
[----:B------:R-:W-:Y:S05]  /*b220*/  BRA `(.L_x_877) ;  /* 0x0000000c00147947 */ /* 0x000fea0003800000 */
.L_x_880:
        /* <DEDUP_REMOVED lines=9> */
.L_x_883:
[----:B------:R0:W5:Y:S01]  /*b2c0*/  LDG.E.U16 R0, desc[UR36][R2.64] ;  /* 0x0000002402007981 */ /* 0x000162000c1e1500 */
[----:B------:R-:W-:Y:S05]  /*b2d0*/  BRA `(.L_x_877) ;  /* 0x0000000800e87947 */ /* 0x000fea0003800000 */
.L_x_882:
        /* <DEDUP_REMOVED lines=8> */
.L_x_872:
        /* <DEDUP_REMOVED lines=13> */
.L_x_886:
        /* <DEDUP_REMOVED lines=8> */
.L_x_885:
        /* <DEDUP_REMOVED lines=28> */
.L_x_888:
        /* <DEDUP_REMOVED lines=15> */
.L_x_887:
[----:B------:R-:W2:Y:S02]  /*b760*/  LDG.E.U16 R0, desc[UR36][R2.64] ;  /* 0x0000002402007981 */ /* 0x000ea4000c1e1500 */
[----:B--2---:R-:W-:-:S05]  /*b770*/  IMAD.U32 R0, R0, 0x10000, RZ ;  /* 0x0001000000007824 */ /* 0x004fca00078e00ff */
[----:B------:R-:W-:Y:S01]  /*b780*/  F2FP.F16.F32.PACK_AB R0, RZ, R0 ;  /* 0x00000000ff00723e */ /* 0x000fe200000000ff */
[----:B------:R-:W-:Y:S06]  /*b790*/  BRA `(.L_x_877) ;  /* 0x0000000400b87947 */ /* 0x000fec0003800000 */
.L_x_884:
        /* <DEDUP_REMOVED lines=12> */
.L_x_891:
        /* <DEDUP_REMOVED lines=21> */
.L_x_895:
[----:B------:R-:W-:Y:S05]  /*b9b0*/  BSYNC B1 ;  /* 0x0000000000017941 */ /* 0x000fea0003800000 */
.L_x_894:
[----:B------:R-:W-:Y:S01]  /*b9c0*/  LEA R3, R0, 0x3b800000, 0x17 ;  /* 0x3b80000000037811 */ /* 0x000fe200078eb8ff */
[----:B------:R-:W-:-:S05]  /*b9d0*/  IMAD.SHL.U32 R0, R2, 0x100000, RZ ;  /* 0x0010000002007824 */ /* 0x000fca00078e00ff */
[----:B------:R-:W-:-:S07]  /*b9e0*/  LOP3.LUT R0, R3, R0, R4, 0xfe, !PT ;  /* 0x0000000003007212 */ /* 0x000fce00078efe04 */
.L_x_893:
[----:B------:R-:W-:Y:S05]  /*b9f0*/  BSYNC B0 ;  /* 0x0000000000007941 */ /* 0x000fea0003800000 */
.L_x_892:
[----:B------:R-:W-:Y:S01]  /*ba00*/  F2FP.F16.F32.PACK_AB R0, RZ, R0 ;  /* 0x00000000ff00723e */ /* 0x000fe200000000ff */
[----:B------:R-:W-:Y:S06]  /*ba10*/  BRA `(.L_x_877) ;  /* 0x0000000400187947 */ /* 0x000fec0003800000 */
.L_x_890:
        /* <DEDUP_REMOVED lines=21> */
.L_x_899:
[----:B------:R-:W-:Y:S05]  /*bb70*/  BSYNC B1 ;  /* 0x0000000000017941 */ /* 0x000fea0003800000 */
.L_x_898:
[----:B------:R-:W-:Y:S01]  /*bb80*/  LEA R3, R0, 0x37800000, 0x17 ;  /* 0x3780000000037811 */ /* 0x000fe200078eb8ff */
[----:B------:R-:W-:-:S05]  /*bb90*/  IMAD.SHL.U32 R0, R2, 0x200000, RZ ;  /* 0x0020000002007824 */ /* 0x000fca00078e00ff */
[----:B------:R-:W-:-:S07]  /*bba0*/  LOP3.LUT R0, R3, R0, R4, 0xfe, !PT ;  /* 0x0000000003007212 */ /* 0x000fce00078efe04 */
.L_x_897:
[----:B------:R-:W-:Y:S05]  /*bbb0*/  BSYNC B0 ;  /* 0x0000000000007941 */ /* 0x000fea0003800000 */
.L_x_896:
[----:B------:R-:W-:Y:S01]  /*bbc0*/  F2FP.F16.F32.PACK_AB R0, RZ, R0 ;  /* 0x00000000ff00723e */ /* 0x000fe200000000ff */
[----:B------:R-:W-:Y:S06]  /*bbd0*/  BRA `(.L_x_877) ;  /* 0x0000000000a87947 */ /* 0x000fec0003800000 */
.L_x_889:
        /* <DEDUP_REMOVED lines=14> */
.L_x_903:
[----:B------:R-:W-:Y:S05]  /*bcc0*/  BSYNC B0 ;  /* 0x0000000000007941 */ /* 0x000fea0003800000 */
.L_x_902:
[----:B------:R-:W-:Y:S01]  /*bcd0*/  F2FP.F16.F32.PACK_AB R0, RZ, R0 ;  /* 0x00000000ff00723e */ /* 0x000fe200000000ff */
[----:B------:R-:W-:Y:S06]  /*bce0*/  BRA `(.L_x_877) ;  /* 0x0000000000647947 */ /* 0x000fec0003800000 */
.L_x_876:
        /* <DEDUP_REMOVED lines=16> */
.L_x_904:
[----:B------:R-:W-:Y:S01]  /*bdf0*/  PRMT R0, RZ, 0x7610, R0 ;  /* 0x00007610ff007816 */ /* 0x000fe20000000000 */
[----:B------:R-:W-:Y:S06]  /*be00*/  BRA `(.L_x_877) ;  /* 0x00000000001c7947 */ /* 0x000fec0003800000 */
.L_x_901:
[----:B------:R-:W2:Y:S02]  /*be10*/  LDG.E.64 R2, desc[UR36][R2.64] ;  /* 0x0000002402027981 */ /* 0x000ea4000c1e1b00 */
[----:B--2---:R-:W0:Y:S02]  /*be20*/  I2F.U64 R0, R2 ;  /* 0x0000000200007312 */ /* 0x004e240000301000 */
[----:B0-----:R-:W-:Y:S01]  /*be30*/  F2FP.F16.F32.PACK_AB R0, RZ, R0 ;  /* 0x00000000ff00723e */ /* 0x001fe200000000ff */
[----:B------:R-:W-:Y:S06]  /*be40*/  BRA `(.L_x_877) ;  /* 0x00000000000c7947 */ /* 0x000fec0003800000 */
.L_x_900:
[----:B------:R-:W2:Y:S02]  /*be50*/  LDG.E R2, desc[UR36][R2.64] ;  /* 0x0000002402027981 */ /* 0x000ea4000c1e1900 */
[----:B--2---:R-:W-:-:S04]  /*be60*/  I2FP.F32.U32 R0, R2 ;  /* 0x0000000200007245 */ /* 0x004fc80000201000 */
[----:B------:R-:W-:-:S07]  /*be70*/  F2FP.F16.F32.PACK_AB R0, RZ, R0 ;  /* 0x00000000ff00723e */ /* 0x000fce00000000ff */
.L_x_877:
        /* <DEDUP_REMOVED lines=35> */
[----:B0-----:R-:W-:Y:S01]  /*c0b0*/  STG.E.U8 desc[UR36][R16.64], R3 ;  /* 0x0000000310007986 */ /* 0x001fe2000c101124 */
[----:B------:R-:W-:Y:S05]  /*c0c0*/  EXIT ;  /* 0x000000000000794d */ /* 0x000fea0003800000 */
.L_x_908:
[----:B------:R-:W-:-:S06]  /*c0d0*/  HADD2.F32 R3, -RZ, R3.H0_H0 ;  /* 0x20000003ff037230 */ /* 0x000fcc0000004100 */
[----:B------:R-:W0:Y:S02]  /*c0e0*/  F2I.S64.TRUNC R2, R3 ;  /* 0x0000000300027311 */ /* 0x000e24000020d900 */
[----:B0-----:R-:W-:Y:S01]  /*c0f0*/  STG.E.U8 desc[UR36][R16.64], R2 ;  /* 0x0000000210007986 */ /* 0x001fe2000c101124 */
[----:B------:R-:W-:Y:S05]  /*c100*/  EXIT ;  /* 0x000000000000794d */ /* 0x000fea0003800000 */
.L_x_907:
        /* <DEDUP_REMOVED lines=8> */
[----:B0-----:R-:W-:Y:S01]  /*c190*/  STG.E.64 desc[UR36][R16.64], R2 ;  /* 0x0000000210007986 */ /* 0x001fe2000c101b24 */
[----:B------:R-:W-:Y:S05]  /*c1a0*/  EXIT ;  /* 0x000000000000794d */ /* 0x000fea0003800000 */
.L_x_911:
[----:B------:R-:W-:-:S06]  /*c1b0*/  HADD2.F32 R3, -RZ, R3.H0_H0 ;  /* 0x20000003ff037230 */ /* 0x000fcc0000004100 */
[----:B------:R-:W0:Y:S02]  /*c1c0*/  F2I.FTZ.TRUNC.NTZ R3, R3 ;  /* 0x0000000300037305 */ /* 0x000e24000021f100 */
[----:B0-----:R-:W-:Y:S01]  /*c1d0*/  STG.E desc[UR36][R16.64], R3 ;  /* 0x0000000310007986 */ /* 0x001fe2000c101924 */
[----:B------:R-:W-:Y:S05]  /*c1e0*/  EXIT ;  /* 0x000000000000794d */ /* 0x000fea0003800000 */
.L_x_910:
[----:B------:R-:W-:-:S06]  /*c1f0*/  HADD2.F32 R3, -RZ, R3.H0_H0 ;  /* 0x20000003ff037230 */ /* 0x000fcc0000004100 */
[----:B------:R-:W0:Y:S02]  /*c200*/  F2I.FTZ.TRUNC.NTZ R3, R3 ;  /* 0x0000000300037305 */ /* 0x000e24000021f100 */
[----:B0-----:R-:W-:Y:S01]  /*c210*/  STG.E.U16 desc[UR36][R16.64], R3 ;  /* 0x0000000310007986 */ /* 0x001fe2000c101524 */
[----:B------:R-:W-:Y:S05]  /*c220*/  EXIT ;  /* 0x000000000000794d */ /* 0x000fea0003800000 */
.L_x_906:
[----:B------:R-:W-:-:S13]  /*c230*/  ISETP.GT.AND P0, PT, R2, 0x6, PT ;  /* 0x000000060200780c */ /* 0x000fda0003f04270 */
[----:B------:R-:W-:Y:S05]  /*c240*/  @P0 BRA `(.L_x_912) ;  /* 0x0000000000240947 */ /* 0x000fea0003800000 */
[----:B------:R-:W-:-:S13]  /*c250*/  ISETP.NE.AND P0, PT, R2, 0x5, PT ;  /* 0x000000050200780c */ /* 0x000fda0003f05270 */
[----:B------:R-:W-:Y:S05]  /*c260*/  @!P0 BRA `(.L_x_913) ;  /* 0x0000000000148947 */ /* 0x000fea0003800000 */
[----:B------:R-:W-:-:S13]  /*c270*/  ISETP.NE.AND P0, PT, R2, 0x6, PT ;  /* 0x000000060200780c */ /* 0x000fda0003f05270 */
[----:B------:R-:W-:Y:S05]  /*c280*/  @P0 BRA `(.L_x_909) ;  /* 0x0000000800c40947 */ /* 0x000fea0003800000 */
[----:B------:R-:W-:-:S05]  /*c290*/  HADD2.F32 R3, -RZ, R3.H0_H0 ;  /* 0x20000003ff037230 */ /* 0x000fca0000004100 */
[----:B------:R-:W-:Y:S01]  /*c2a0*/  STG.E desc[UR36][R16.64], R3 ;  /* 0x0000000310007986 */ /* 0x000fe2000c101924 */
[----:B------:R-:W-:Y:S05]  /*c2b0*/  EXIT ;  /* 0x000000000000794d */ /* 0x000fea0003800000 */
.L_x_913:
[----:B------:R-:W-:Y:S01]  /*c2c0*/  STG.E.U16 desc[UR36][R16.64], R3 ;  /* 0x0000000310007986 */ /* 0x000fe2000c101524 */
[----:B------:R-:W-:Y:S05]  /*c2d0*/  EXIT ;  /* 0x000000000000794d */ /* 0x000fea0003800000 */
.L_x_912:
        /* <DEDUP_REMOVED lines=8> */
[----:B------:R-:W-:Y:S01]  /*c360*/  STG.E.64 desc[UR36][R16.64], R2 ;  /* 0x0000000210007986 */ /* 0x000fe2000c101b24 */
[----:B------:R-:W-:Y:S05]  /*c370*/  EXIT ;  /* 0x000000000000794d */ /* 0x000fea0003800000 */
.L_x_915:
[----:B------:R-:W-:-:S05]  /*c380*/  HADD2.F32 R0, -RZ, R3.H0_H0 ;  /* 0x20000003ff007230 */ /* 0x000fca0000004100 */
[----:B------:R-:W-:-:S04]  /*c390*/  F2FP.F16.F32.PACK_AB R0, RZ, R0 ;  /* 0x00000000ff00723e */ /* 0x000fc800000000ff */
[----:B------:R-:W-:-:S05]  /*c3a0*/  PRMT R0, R0, 0x5410, RZ ;  /* 0x0000541000007816 */ /* 0x000fca00000000ff */
[----:B------:R-:W-:Y:S01]  /*c3b0*/  STG.E desc[UR36][R16.64], R0 ;  /* 0x0000000010007986 */ /* 0x000fe2000c101924 */
[----:B------:R-:W-:Y:S05]  /*c3c0*/  EXIT ;  /* 0x000000000000794d */ /* 0x000fea0003800000 */
.L_x_914:
[----:B------:R-:W-:-:S05]  /*c3d0*/  HADD2.F32 R2, -RZ, R3.H0_H0 ;  /* 0x20000003ff027230 */ /* 0x000fca0000004100 */
[----:B------:R-:W-:-:S06]  /*c3e0*/  FMUL.FTZ R2, R2, 1 ;  /* 0x3f80000002027820 */ /* 0x000fcc0000410000 */
[----:B------:R-:W0:Y:S02]  /*c3f0*/  F2F.F64.F32 R2, R2 ;  /* 0x0000000200027310 */ /* 0x000e240000201800 */
[----:B0-----:R-:W-:Y:S01]  /*c400*/  STG.E.64 desc[UR36][R16.64], R2 ;  /* 0x0000000210007986 */ /* 0x001fe2000c101b24 */
[----:B------:R-:W-:Y:S05]  /*c410*/  EXIT ;  /* 0x000000000000794d */ /* 0x000fea0003800000 */
.L_x_905:
        /* <DEDUP_REMOVED lines=11> */
[----:B------:R-:W-:Y:S01]  /*c4d0*/  STG.E.U8 desc[UR36][R16.64], R3 ;  /* 0x0000000310007986 */ /* 0x000fe2000c101124 */
[----:B------:R-:W-:Y:S05]  /*c4e0*/  EXIT ;  /* 0x000000000000794d */ /* 0x000fea0003800000 */
.L_x_918:
[----:B------:R-:W-:Y:S01]  /*c4f0*/  HADD2.F32 R3, -RZ, R3.H0_H0 ;  /* 0x20000003ff037230 */ /* 0x000fe20000004100 */
[----:B------:R-:W-:-:S04]  /*c500*/  CS2R R6, SRZ ;  /* 0x0000000000067805 */ /* 0x000fc8000001ff00 */
[----:B------:R-:W-:-:S04]  /*c510*/  FMUL.FTZ R3, R3, 1 ;  /* 0x3f80000003037820 */ /* 0x000fc80000410000 */
[----:B------:R-:W0:Y:S02]  /*c520*/  F2F.F64.F32 R4, R3 ;  /* 0x0000000300047310 */ /* 0x000e240000201800 */
[----:B0-----:R-:W-:Y:S01]  /*c530*/  STG.E.128 desc[UR36][R16.64], R4 ;  /* 0x0000000410007986 */ /* 0x001fe2000c101d24 */
[----:B------:R-:W-:Y:S05]  /*c540*/  EXIT ;  /* 0x000000000000794d */ /* 0x000fea0003800000 */
.L_x_917:
        /* <DEDUP_REMOVED lines=21> */
.L_x_922:
[----:B------:R-:W-:Y:S05]  /*c6a0*/  BSYNC B0 ;  /* 0x0000000000007941 */ /* 0x000fea0003800000 */
.L_x_921:
[----:B------:R-:W-:-:S05]  /*c6b0*/  LOP3.LUT R3, R0, R3, RZ, 0xfc, !PT ;  /* 0x0000000300037212 */ /* 0x000fca00078efcff */
[----:B------:R-:W-:Y:S01]  /*c6c0*/  STG.E.U8 desc[UR36][R16.64], R3 ;  /* 0x0000000310007986 */ /* 0x000fe2000c101124 */
[----:B------:R-:W-:Y:S05]  /*c6d0*/  EXIT ;  /* 0x000000000000794d */ /* 0x000fea0003800000 */
.L_x_920:
        /* <DEDUP_REMOVED lines=13> */
.L_x_924:
[----:B------:R-:W-:Y:S01]  /*c7b0*/  IMAD.MOV.U32 R0, RZ, RZ, 0x7f ;  /* 0x0000007fff007424 */ /* 0x000fe200078e00ff */
[----:B------:R-:W-:-:S04]  /*c7c0*/  ISETP.GT.U32.AND P0, PT, R2, 0x7f800000, PT ;  /* 0x7f8000000200780c */ /* 0x000fc80003f04070 */
[----:B------:R-:W-:-:S09]  /*c7d0*/  SEL R0, R0, 0x7c, P0 ;  /* 0x0000007c00007807 */ /* 0x000fd20000000000 */
.L_x_925:
[----:B------:R-:W-:Y:S05]  /*c7e0*/  BSYNC B0 ;  /* 0x0000000000007941 */ /* 0x000fea0003800000 */
.L_x_923:
[----:B------:R-:W-:-:S04]  /*c7f0*/  LOP3.LUT R2, R3, 0x80000000, RZ, 0xc0, !PT ;  /* 0x8000000003027812 */ /* 0x000fc800078ec0ff */
[----:B------:R-:W-:-:S04]  /*c800*/  SHF.R.U32.HI R3, RZ, 0x18, R2 ;  /* 0x00000018ff037819 */ /* 0x000fc80000011602 */
[----:B------:R-:W-:-:S05]  /*c810*/  LOP3.LUT R3, R0, R3, RZ, 0xfc, !PT ;  /* 0x0000000300037212 */ /* 0x000fca00078efcff */
[----:B------:R-:W-:Y:S01]  /*c820*/  STG.E.U8 desc[UR36][R16.64], R3 ;  /* 0x0000000310007986 */ /* 0x000fe2000c101124 */
[----:B------:R-:W-:Y:S05]  /*c830*/  EXIT ;  /* 0x000000000000794d */ /* 0x000fea0003800000 */
.L_x_919:
[----:B------:R-:W-:-:S05]  /*c840*/  HADD2.F32 R0, -RZ, R3.H0_H0 ;  /* 0x20000003ff007230 */ /* 0x000fca0000004100 */
[----:B------:R-:W-:-:S05]  /*c850*/  F2FP.BF16.F32.PACK_AB R0, RZ, R0 ;  /* 0x00000000ff00723e */ /* 0x000fca00000010ff */
[----:B------:R-:W-:Y:S01]  /*c860*/  STG.E.U16 desc[UR36][R16.64], R0 ;  /* 0x0000000010007986 */ /* 0x000fe2000c101524 */
[----:B------:R-:W-:Y:S05]  /*c870*/  EXIT ;  /* 0x000000000000794d */ /* 0x000fea0003800000 */
.L_x_916:
        /* <DEDUP_REMOVED lines=10> */
[----:B0-----:R-:W-:Y:S01]  /*c920*/  STG.E.U16 desc[UR36][R16.64], R3 ;  /* 0x0000000310007986 */ /* 0x001fe2000c101524 */
[----:B------:R-:W-:Y:S05]  /*c930*/  EXIT ;  /* 0x000000000000794d */ /* 0x000fea0003800000 */
.L_x_928:
        /* <DEDUP_REMOVED lines=17> */
.L_x_931:
[----:B------:R-:W-:-:S04]  /*ca50*/  LOP3.LUT R2, R3, 0x80000000, RZ, 0xc0, !PT ;  /* 0x8000000003027812 */ /* 0x000fc800078ec0ff */
[----:B------:R-:W-:-:S04]  /*ca60*/  SHF.R.U32.HI R3, RZ, 0x18, R2 ;  /* 0x00000018ff037819 */ /* 0x000fc80000011602 */
[----:B------:R-:W-:-:S04]  /*ca70*/  LOP3.LUT R0, R0, R3, RZ, 0xfc, !PT ;  /* 0x0000000300007212 */ /* 0x000fc800078efcff */
[----:B------:R-:W-:-:S07]  /*ca80*/  PRMT R8, R0, 0x7610, R8 ;  /* 0x0000761000087816 */ /* 0x000fce0000000008 */
.L_x_930:
[----:B------:R-:W-:Y:S05]  /*ca90*/  BSYNC B0 ;  /* 0x0000000000007941 */ /* 0x000fea0003800000 */
.L_x_929:
[----:B------:R-:W-:Y:S01]  /*caa0*/  STG.E.U8 desc[UR36][R16.64], R8 ;  /* 0x0000000810007986 */ /* 0x000fe2000c101124 */
[----:B------:R-:W-:Y:S05]  /*cab0*/  EXIT ;  /* 0x000000000000794d */ /* 0x000fea0003800000 */
.L_x_927:
        /* <DEDUP_REMOVED lines=17> */
.L_x_934:
[----:B------:R-:W-:-:S04]  /*cbd0*/  LOP3.LUT R2, R3, 0x80000000, RZ, 0xc0, !PT ;  /* 0x8000000003027812 */ /* 0x000fc800078ec0ff */
[----:B------:R-:W-:-:S04]  /*cbe0*/  SHF.R.U32.HI R3, RZ, 0x18, R2 ;  /* 0x00000018ff037819 */ /* 0x000fc80000011602 */
[----:B------:R-:W-:-:S04]  /*cbf0*/  LOP3.LUT R0, R0, R3, RZ, 0xfc, !PT ;  /* 0x0000000300007212 */ /* 0x000fc800078efcff */
[----:B------:R-:W-:-:S07]  /*cc00*/  PRMT R8, R0, 0x7610, R8 ;  /* 0x0000761000087816 */ /* 0x000fce0000000008 */
.L_x_933:
[----:B------:R-:W-:Y:S05]  /*cc10*/  BSYNC B0 ;  /* 0x0000000000007941 */ /* 0x000fea0003800000 */
.L_x_932:
[----:B------:R-:W-:Y:S01]  /*cc20*/  STG.E.U8 desc[UR36][R16.64], R8 ;  /* 0x0000000810007986 */ /* 0x000fe2000c101124 */
[----:B------:R-:W-:Y:S05]  /*cc30*/  EXIT ;  /* 0x000000000000794d */ /* 0x000fea0003800000 */
.L_x_926:
        /* <DEDUP_REMOVED lines=22> */
.L_x_909:
        /* <DEDUP_REMOVED lines=16> */
.L_x_937:
[----:B------:R-:W-:Y:S05]  /*cea0*/  EXIT ;  /* 0x000000000000794d */ /* 0x000fea0003800000 */
.L_x_936:
[----:B------:R-:W-:-:S06]  /*ceb0*/  HADD2.F32 R3, -RZ, R3.H0_H0 ;  /* 0x20000003ff037230 */ /* 0x000fcc0000004100 */
[----:B------:R-:W0:Y:S02]  /*cec0*/  F2I.U64.TRUNC R2, R3 ;  /* 0x0000000300027311 */ /* 0x000e24000020d800 */
[----:B0-----:R-:W-:Y:S01]  /*ced0*/  STG.E.64 desc[UR36][R16.64], R2 ;  /* 0x0000000210007986 */ /* 0x001fe2000c101b24 */
[----:B------:R-:W-:Y:S05]  /*cee0*/  EXIT ;  /* 0x000000000000794d */ /* 0x000fea0003800000 */
.L_x_935:
[----:B------:R-:W-:-:S06]  /*cef0*/  HADD2.F32 R3, -RZ, R3.H0_H0 ;  /* 0x20000003ff037230 */ /* 0x000fcc0000004100 */
[----:B------:R-:W0:Y:S02]  /*cf00*/  F2I.FTZ.U32.TRUNC.NTZ R3, R3 ;  /* 0x0000000300037305 */ /* 0x000e24000021f000 */
[----:B0-----:R-:W-:Y:S01]  /*cf10*/  STG.E desc[UR36][R16.64], R3 ;  /* 0x0000000310007986 */ /* 0x001fe2000c101924 */
[----:B------:R-:W-:Y:S05]  /*cf20*/  EXIT ;  /* 0x000000000000794d */ /* 0x000fea0003800000 */
.L_x_938:
        /* <DEDUP_REMOVED lines=13> */
.L_x_2718:


//--------------------- .text._ZN2at6native27unrolled_elementwise_kernelIZZZNS0_16atan_kernel_cudaERNS_18TensorIteratorBaseEENKUlvE0_clEvENKUlvE1_clEvEUlN3c104HalfEE_St5arrayIPcLm2EELi4E23TrivialOffsetCalculatorILi1EjESD_NS0_6memory12LoadWithCastILi1EEENSE_13StoreWithCastILi1EEEEEviT_T0_T2_T3_T4_T5_ --------------------------
	.section	.text._ZN2at6native27unrolled_elementwise_kernelIZZZNS0_16atan_kernel_cudaERNS_18TensorIteratorBaseEENKUlvE0_clEvENKUlvE1_clEvEUlN3c104HalfEE_St5arrayIPcLm2EELi4E23TrivialOffsetCalculatorILi1EjESD_NS0_6memory12LoadWithCastILi1EEENSE_13StoreWithCastILi1EEEEEviT_T0_T2_T3_T4_T5_,"ax",@progbits
	.align	128
        .global         _ZN2at6native27unrolled_elementwise_kernelIZZZNS0_16atan_kernel_cudaERNS_18TensorIteratorBaseEENKUlvE0_clEvENKUlvE1_clEvEUlN3c104HalfEE_St5arrayIPcLm2EELi4E23TrivialOffsetCalculatorILi1EjESD_NS0_6memory12LoadWithCastILi1EEENSE_13StoreWithCastILi1EEEEEviT_T0_T2_T3_T4_T5_
        .type           _ZN2at6native27unrolled_elementwise_kernelIZZZNS0_16atan_kernel_cudaERNS_18TensorIteratorBaseEENKUlvE0_clEvENKUlvE1_clEvEUlN3c104HalfEE_St5arrayIPcLm2EELi4E23TrivialOffsetCalculatorILi1EjESD_NS0_6memory12LoadWithCastILi1EEENSE_13StoreWithCastILi1EEEEEviT_T0_T2_T3_T4_T5_,@function
        .size           _ZN2at6native27unrolled_elementwise_kernelIZZZNS0_16atan_kernel_cudaERNS_18TensorIteratorBaseEENKUlvE0_clEvENKUlvE1_clEvEUlN3c104HalfEE_St5arrayIPcLm2EELi4E23TrivialOffsetCalculatorILi1EjESD_NS0_6memory12LoadWithCastILi1EEENSE_13StoreWithCastILi1EEEEEviT_T0_T2_T3_T4_T5_,(.L_x_2719 - _ZN2at6native27unrolled_elementwise_kernelIZZZNS0_16atan_kernel_cudaERNS_18TensorIteratorBaseEENKUlvE0_clEvENKUlvE1_clEvEUlN3c104HalfEE_St5arrayIPcLm2EELi4E23TrivialOffsetCalculatorILi1EjESD_NS0_6memory12LoadWithCastILi1EEENSE_13StoreWithCastILi1EEEEEviT_T0_T2_T3_T4_T5_)
        .other          _ZN2at6native27unrolled_elementwise_kernelIZZZNS0_16atan_kernel_cudaERNS_18TensorIteratorBaseEENKUlvE0_clEvENKUlvE1_clEvEUlN3c104HalfEE_St5arrayIPcLm2EELi4E23TrivialOffsetCalculatorILi1EjESD_NS0_6memory12LoadWithCastILi1EEENSE_13StoreWithCastILi1EEEEEviT_T0_T2_T3_T4_T5_,@"STO_CUDA_ENTRY STV_DEFAULT"
_ZN2at6native27unrolled_elementwise_kernelIZZZNS0_16atan_kernel_cudaERNS_18TensorIteratorBaseEENKUlvE0_clEvENKUlvE1_clEvEUlN3c104HalfEE_St5arrayIPcLm2EELi4E23TrivialOffsetCalculatorILi1EjESD_NS0_6memory12LoadWithCastILi1EEENSE_13StoreWithCastILi1EEEEEviT_T0_T2_T3_T4_T5_:
.text._ZN2at6native27unrolled_elementwise_kernelIZZZNS0_16atan_kernel_cudaERNS_18TensorIteratorBaseEENKUlvE0_clEvENKUlvE1_clEvEUlN3c104HalfEE_St5arrayIPcLm2EELi4E23TrivialOffsetCalculatorILi1EjESD_NS0_6memory12LoadWithCastILi1EEENSE_13StoreWithCastILi1EEEEEviT_T0_T2_T3_T4_T5_:
        /* <DEDUP_REMOVED lines=31> */
[----:B0-----:R-:W-:-:S04]  /*01f0*/  F2FP.F16.F32.PACK_AB R0, RZ, R0 ;  /* 0x00000000ff00723e */ /* 0x001fc800000000ff */
[----:B------:R-:W-:Y:S01]  /*0200*/  PRMT R25, R0, 0x7610, R25 ;  /* 0x0000761000197816 */ /* 0x000fe20000000019 */
[----:B------:R-:W-:Y:S06]  /*0210*/  BRA `(.L_x_946) ;  /* 0x0000000c00d47947 */ /* 0x000fec0003800000 */
.L_x_944:
[----:B------:R-:W2:Y:S02]  /*0220*/  LDG.E.U8 R2, desc[UR36][R2.64] ;  /* 0x0000002402027981 */ /* 0x000ea4000c1e1100 */
[----:B--2---:R-:W-:-:S04]  /*0230*/  I2FP.F32.U32 R0, R2 ;  /* 0x0000000200007245 */ /* 0x004fc80000201000 */
[----:B------:R-:W-:-:S04]  /*0240*/  F2FP.F16.F32.PACK_AB R0, RZ, R0 ;  /* 0x00000000ff00723e */ /* 0x000fc800000000ff */
[----:B------:R-:W-:Y:S01]  /*0250*/  PRMT R25, R0, 0x7610, R25 ;  /* 0x0000761000197816 */ /* 0x000fe20000000019 */
[----:B------:R-:W-:Y:S06]  /*0260*/  BRA `(.L_x_946) ;  /* 0x0000000c00c07947 */ /* 0x000fec0003800000 */
.L_x_943:
        /* <DEDUP_REMOVED lines=8> */
[----:B0-----:R-:W-:-:S04]  /*02f0*/  F2FP.F16.F32.PACK_AB R0, RZ, R0 ;  /* 0x00000000ff00723e */ /* 0x001fc800000000ff */
[----:B------:R-:W-:Y:S01]  /*0300*/  PRMT R25, R0, 0x7610, R25 ;  /* 0x0000761000197816 */ /* 0x000fe20000000019 */
[----:B------:R-:W-:Y:S06]  /*0310*/  BRA `(.L_x_946) ;  /* 0x0000000c00947947 */ /* 0x000fec0003800000 */
.L_x_948:
[----:B------:R-:W2:Y:S02]  /*0320*/  LDG.E R2, desc[UR36][R2.64] ;  /* 0x0000002402027981 */ /* 0x000ea4000c1e1900 */
[----:B--2---:R-:W-:-:S04]  /*0330*/  I2FP.F32.S32 R0, R2 ;  /* 0x0000000200007245 */ /* 0x004fc80000201400 */
[----:B------:R-:W-:-:S04]  /*0340*/  F2FP.F16.F32.PACK_AB R0, RZ, R0 ;  /* 0x00000000ff00723e */ /* 0x000fc800000000ff */
[----:B------:R-:W-:Y:S01]  /*0350*/  PRMT R25, R0, 0x7610, R25 ;  /* 0x0000761000197816 */ /* 0x000fe20000000019 */
[----:B------:R-:W-:Y:S06]  /*0360*/  BRA `(.L_x_946) ;  /* 0x0000000c00807947 */ /* 0x000fec0003800000 */
.L_x_947:
[----:B------:R-:W2:Y:S02]  /*0370*/  LDG.E.U16 R2, desc[UR36][R2.64] ;  /* 0x0000002402027981 */ /* 0x000ea4000c1e1500 */
[----:B--2---:R-:W0:Y:S02]  /*0380*/  I2F.S16 R0, R2 ;  /* 0x0000000200007306 */ /* 0x004e240000101400 */
[----:B0-----:R-:W-:-:S04]  /*0390*/  F2FP.F16.F32.PACK_AB R0, RZ, R0 ;  /* 0x00000000ff00723e */ /* 0x001fc800000000ff */
[----:B------:R-:W-:Y:S01]  /*03a0*/  PRMT R25, R0, 0x7610, R25 ;  /* 0x0000761000197816 */ /* 0x000fe20000000019 */
[----:B------:R-:W-:Y:S06]  /*03b0*/  BRA `(.L_x_946) ;  /* 0x0000000c006c7947 */ /* 0x000fec0003800000 */
.L_x_942:
        /* <DEDUP_REMOVED lines=9> */
.L_x_950:
[----:B------:R1:W5:Y:S01]  /*0450*/  LDG.E.U16 R25, desc[UR36][R2.64] ;  /* 0x0000002402197981 */ /* 0x000362000c1e1500 */
[----:B------:R-:W-:Y:S05]  /*0460*/  BRA `(.L_x_946) ;  /* 0x0000000c00407947 */ /* 0x000fea0003800000 */
.L_x_949:
        /* <DEDUP_REMOVED lines=9> */
.L_x_952:
[----:B------:R0:W5:Y:S01]  /*0500*/  LDG.E.U16 R25, desc[UR36][R2.64] ;  /* 0x0000002402197981 */ /* 0x000162000c1e1500 */
[----:B------:R-:W-:Y:S05]  /*0510*/  BRA `(.L_x_946) ;  /* 0x0000000c00147947 */ /* 0x000fea0003800000 */
.L_x_951:
[----:B------:R-:W2:Y:S01]  /*0520*/  LDG.E.64 R2, desc[UR36][R2.64] ;  /* 0x0000002402027981 */ /* 0x000ea2000c1e1b00 */
[----:B------:R-:W-:Y:S01]  /*0530*/  UMOV UR4, 0xf0000000 ;  /* 0xf000000000047882 */ /* 0x000fe20000000000 */
[----:B------:R-:W-:Y:S01]  /*0540*/  UMOV UR5, 0x380fffff ;  /* 0x380fffff00057882 */ /* 0x000fe20000000000 */
[----:B--2---:R-:W0:Y:S01]  /*0550*/  F2F.F32.F64 R0, R2 ;  /* 0x0000000200007310 */ /* 0x004e220000301000 */
[----:B------:R-:W-:-:S14]  /*0560*/  DSETP.GEU.AND P0, PT, |R2|, UR4, PT ;  /* 0x0000000402007e2a */ /* 0x000fdc000bf0e200 */
[----:B0-----:R-:W-:-:S05]  /*0570*/  @!P0 FMUL R0, R0, 1.175494350822287508e-38 ;  /* 0x0080000000008820 */ /* 0x001fca0000400000 */
[----:B------:R-:W-:-:S04]  /*0580*/  F2FP.F16.F32.PACK_AB R0, RZ, R0 ;  /* 0x00000000ff00723e */ /* 0x000fc800000000ff */
[----:B------:R-:W-:Y:S01]  /*0590*/  PRMT R25, R0, 0x7610, R25 ;  /* 0x0000761000197816 */ /* 0x000fe20000000019 */
[----:B------:R-:W-:Y:S06]  /*05a0*/  BRA `(.L_x_946) ;  /* 0x0000000800f07947 */ /* 0x000fec0003800000 */
.L_x_941:
        /* <DEDUP_REMOVED lines=11> */
[----:B------:R-:W-:-:S04]  /*0660*/  F2FP.F16.F32.PACK_AB R0, RZ, R0 ;  /* 0x00000000ff00723e */ /* 0x000fc800000000ff */
[----:B------:R-:W-:Y:S01]  /*0670*/  PRMT R25, R0, 0x7610, R25 ;  /* 0x0000761000197816 */ /* 0x000fe20000000019 */
[----:B------:R-:W-:Y:S06]  /*0680*/  BRA `(.L_x_946) ;  /* 0x0000000800b87947 */ /* 0x000fec0003800000 */
.L_x_955:
        /* <DEDUP_REMOVED lines=9> */
.L_x_954:
        /* <DEDUP_REMOVED lines=28> */
.L_x_957:
[----:B------:R-:W2:Y:S02]  /*08e0*/  LDG.E.U8 R3, desc[UR36][R2.64] ;  /* 0x0000002402037981 */ /* 0x000ea4000c1e1100 */
[----:B--2---:R-:W-:-:S05]  /*08f0*/  IMAD.SHL.U32 R0, R3, 0x2000000, RZ ;  /* 0x0200000003007824 */ /* 0x004fca00078e00ff */
[----:B------:R-:W-:-:S13]  /*0900*/  ISETP.GE.U32.AND P0, PT, R0, 0x8000000, PT ;  /* 0x080000000000780c */ /* 0x000fda0003f06070 */
[C---:B------:R-:W-:Y:S02]  /*0910*/  @P0 IMAD.SHL.U32 R4, R3.reuse, 0x200000, RZ ;  /* 0x0020000003040824 */ /* 0x040fe400078e00ff */
[C---:B------:R-:W-:Y:S02]  /*0920*/  @!P0 IMAD.SHL.U32 R0, R3.reuse, 0x100, RZ ;  /* 0x0000010003008824 */ /* 0x040fe400078e00ff */
[----:B------:R-:W-:Y:S01]  /*0930*/  IMAD.SHL.U32 R3, R3, 0x1000000, RZ ;  /* 0x0100000003037824 */ /* 0x000fe200078e00ff */
[----:B------:R-:W-:Y:S02]  /*0940*/  @P0 LOP3.LUT R4, R4, 0xfe00000, RZ, 0xc0, !PT ;  /* 0x0fe0000004040812 */ /* 0x000fe400078ec0ff */
        /* <DEDUP_REMOVED lines=9> */
.L_x_956:
[----:B------:R-:W2:Y:S02]  /*09e0*/  LDG.E.U16 R0, desc[UR36][R2.64] ;  /* 0x0000002402007981 */ /* 0x000ea4000c1e1500 */
[----:B--2---:R-:W-:-:S05]  /*09f0*/  IMAD.U32 R0, R0, 0x10000, RZ ;  /* 0x0001000000007824 */ /* 0x004fca00078e00ff */
[----:B------:R-:W-:-:S04]  /*0a00*/  F2FP.F16.F32.PACK_AB R0, RZ, R0 ;  /* 0x00000000ff00723e */ /* 0x000fc800000000ff */
[----:B------:R-:W-:Y:S01]  /*0a10*/  PRMT R25, R0, 0x7610, R25 ;  /* 0x0000761000197816 */ /* 0x000fe20000000019 */
[----:B------:R-:W-:Y:S06]  /*0a20*/  BRA `(.L_x_946) ;  /* 0x0000000400d07947 */ /* 0x000fec0003800000 */
.L_x_953:
        /* <DEDUP_REMOVED lines=10> */
[----:B------:R-:W-:-:S04]  /*0ad0*/  F2FP.F16.F32.PACK_AB R0, RZ, R0 ;  /* 0x00000000ff00723e */ /* 0x000fc800000000ff */
[----:B------:R-:W-:Y:S01]  /*0ae0*/  PRMT R25, R0, 0x7610, R25 ;  /* 0x0000761000197816 */ /* 0x000fe20000000019 */
[----:B------:R-:W-:Y:S06]  /*0af0*/  BRA `(.L_x_946) ;  /* 0x00000004009c7947 */ /* 0x000fec0003800000 */
.L_x_960:
        /* <DEDUP_REMOVED lines=21> */
.L_x_964:
[----:B------:R-:W-:Y:S05]  /*0c50*/  BSYNC B1 ;  /* 0x0000000000017941 */ /* 0x000fea0003800000 */
.L_x_963:
[----:B------:R-:W-:Y:S01]  /*0c60*/  LEA R3, R0, 0x3b800000, 0x17 ;  /* 0x3b80000000037811 */ /* 0x000fe200078eb8ff */
[----:B------:R-:W-:-:S05]  /*0c70*/  IMAD.SHL.U32 R0, R2, 0x100000, RZ ;  /* 0x0010000002007824 */ /* 0x000fca00078e00ff */
[----:B------:R-:W-:-:S07]  /*0c80*/  LOP3.LUT R0, R3, R0, R4, 0xfe, !PT ;  /* 0x0000000003007212 */ /* 0x000fce00078efe04 */
.L_x_962:
[----:B------:R-:W-:Y:S05]  /*0c90*/  BSYNC B0 ;  /* 0x0000000000007941 */ /* 0x000fea0003800000 */
.L_x_961:
[----:B------:R-:W-:-:S04]  /*0ca0*/  F2FP.F16.F32.PACK_AB R0, RZ, R0 ;  /* 0x00000000ff00723e */ /* 0x000fc800000000ff */
[----:B------:R-:W-:Y:S01]  /*0cb0*/  PRMT R25, R0, 0x7610, R25 ;  /* 0x0000761000197816 */ /* 0x000fe20000000019 */
[----:B------:R-:W-:Y:S06]  /*0cc0*/  BRA `(.L_x_946) ;  /* 0x0000000400287947 */ /* 0x000fec0003800000 */
.L_x_959:
        /* <DEDUP_REMOVED lines=21> */
.L_x_968:
[----:B------:R-:W-:Y:S05]  /*0e20*/  BSYNC B1 ;  /* 0x0000000000017941 */ /* 0x000fea0003800000 */
.L_x_967:
[----:B------:R-:W-:Y:S01]  /*0e30*/  LEA R3, R0, 0x37800000, 0x17 ;  /* 0x3780000000037811 */ /* 0x000fe200078eb8ff */
[----:B------:R-:W-:-:S05]  /*0e40*/  IMAD.SHL.U32 R0, R2, 0x200000, RZ ;  /* 0x0020000002007824 */ /* 0x000fca00078e00ff */
[----:B------:R-:W-:-:S07]  /*0e50*/  LOP3.LUT R0, R3, R0, R4, 0xfe, !PT ;  /* 0x0000000003007212 */ /* 0x000fce00078efe04 */
.L_x_966:
[----:B------:R-:W-:Y:S05]  /*0e60*/  BSYNC B0 ;  /* 0x0000000000007941 */ /* 0x000fea0003800000 */
.L_x_965:
[----:B------:R-:W-:-:S04]  /*0e70*/  F2FP.F16.F32.PACK_AB R0, RZ, R0 ;  /* 0x00000000ff00723e */ /* 0x000fc800000000ff */
[----:B------:R-:W-:Y:S01]  /*0e80*/  PRMT R25, R0, 0x7610, R25 ;  /* 0x0000761000197816 */ /* 0x000fe20000000019 */
[----:B------:R-:W-:Y:S06]  /*0e90*/  BRA `(.L_x_946) ;  /* 0x0000000000b47947 */ /* 0x000fec0003800000 */
.L_x_958:
        /* <DEDUP_REMOVED lines=14> */
.L_x_972:
[----:B------:R-:W-:Y:S05]  /*0f80*/  BSYNC B0 ;  /* 0x0000000000007941 */ /* 0x000fea0003800000 */
.L_x_971:
[----:B------:R-:W-:-:S04]  /*0f90*/  F2FP.F16.F32.PACK_AB R0, RZ, R0 ;  /* 0x00000000ff00723e */ /* 0x000fc800000000ff */
[----:B------:R-:W-:Y:S01]  /*0fa0*/  PRMT R25, R0, 0x7610, R25 ;  /* 0x0000761000197816 */ /* 0x000fe20000000019 */
[----:B------:R-:W-:Y:S06]  /*0fb0*/  BRA `(.L_x_946) ;  /* 0x00000000006c7947 */ /* 0x000fec0003800000 */
.L_x_945:
        /* <DEDUP_REMOVED lines=16> */
.L_x_973:
[----:B------:R-:W-:Y:S01]  /*10c0*/  PRMT R25, RZ, 0x7610, R25 ;  /* 0x00007610ff197816 */ /* 0x000fe20000000019 */
[----:B------:R-:W-:Y:S06]  /*10d0*/  BRA `(.L_x_946) ;  /* 0x0000000000247947 */ /* 0x000fec0003800000 */
.L_x_970:
[----:B------:R-:W2:Y:S02]  /*10e0*/  LDG.E.64 R2, desc[UR36][R2.64] ;  /* 0x0000002402027981 */ /* 0x000ea4000c1e1b00 */
[----:B--2---:R-:W0:Y:S02]  /*10f0*/  I2F.U64 R0, R2 ;  /* 0x0000000200007312 */ /* 0x004e240000301000 */
[----:B0-----:R-:W-:-:S04]  /*1100*/  F2FP.F16.F32.PACK_AB R0, RZ, R0 ;  /* 0x00000000ff00723e */ /* 0x001fc800000000ff */
[----:B------:R-:W-:Y:S01]  /*1110*/  PRMT R25, R0, 0x7610, R25 ;  /* 0x0000761000197816 */ /* 0x000fe20000000019 */
[----:B------:R-:W-:Y:S06]  /*1120*/  BRA `(.L_x_946) ;  /* 0x0000000000107947 */ /* 0x000fec0003800000 */
.L_x_969:
[----:B------:R-:W2:Y:S02]  /*1130*/  LDG.E R2, desc[UR36][R2.64] ;  /* 0x0000002402027981 */ /* 0x000ea4000c1e1900 */
[----:B--2---:R-:W-:-:S04]  /*1140*/  I2FP.F32.U32 R0, R2 ;  /* 0x0000000200007245 */ /* 0x004fc80000201000 */
[----:B------:R-:W-:-:S04]  /*1150*/  F2FP.F16.F32.PACK_AB R0, RZ, R0 ;  /* 0x00000000ff00723e */ /* 0x000fc800000000ff */
[----:B------:R-:W-:-:S07]  /*1160*/  PRMT R25, R0, 0x7610, R25 ;  /* 0x0000761000197816 */ /* 0x000fce0000000019 */
.L_x_946:
[----:B------:R-:W2:Y:S02]  /*1170*/  S2R R19, SR_TID.X ;  /* 0x0000000000137919 */ /* 0x000ea40000002100 */
[----:B--2---:R-:W-:-:S07]  /*1180*/  VIADD R19, R19, 0x80 ;  /* 0x0000008013137836 */ /* 0x004fce0000000000 */
.L_x_940:
[----:B------:R-:W-:Y:S05]  /*1190*/  BSYNC B6 ;  /* 0x0000000000067941 */ /* 0x000fea0003800000 */
.L_x_939:
[----:B------:R-:W-:Y:S01]  /*11a0*/  ISETP.GE.AND P0, PT, R19, R16, PT ;  /* 0x000000101300720c */ /* 0x000fe20003f06270 */
[----:B------:R-:W-:-:S12]  /*11b0*/  BSSY B6, `(.L_x_974) ;  /* 0x000010e000067945 */ /* 0x000fd80003800000 */
[----:B------:R-:W-:Y:S05]  /*11c0*/  @P0 BRA `(.L_x_975) ;  /* 0x0000001000300947 */ /* 0x000fea0003800000 */
[----:B01----:R-:W0:Y:S01]  /*11d0*/  LDC.64 R2, c[0x0][0x220] ;  /* 0x00008800ff027b82 */ /* 0x003e220000000a00 */
        /* <DEDUP_REMOVED lines=22> */
.L_x_979:
[----:B------:R-:W2:Y:S02]  /*1340*/  LDG.E.U8 R2, desc[UR36][R2.64] ;  /* 0x0000002402027981 */ /* 0x000ea4000c1e1100 */
[----:B--2---:R-:W-:-:S04]  /*1350*/  I2FP.F32.U32 R0, R2 ;  /* 0x0000000200007245 */ /* 0x004fc80000201000 */
[----:B------:R-:W-:-:S04]  /*1360*/  F2FP.F16.F32.PACK_AB R0, RZ, R0 ;  /* 0x00000000ff00723e */ /* 0x000fc800000000ff */
[----:B------:R-:W-:Y:S01]  /*1370*/  PRMT R24, R0, 0x7610, R24 ;  /* 0x0000761000187816 */ /* 0x000fe20000000018 */
[----:B------:R-:W-:Y:S06]  /*1380*/  BRA `(.L_x_981) ;  /* 0x0000000c00bc7947 */ /* 0x000fec0003800000 */
.L_x_978:
        /* <DEDUP_REMOVED lines=11> */
.L_x_983:
[----:B------:R-:W2:Y:S02]  /*1440*/  LDG.E R2, desc[UR36][R2.64] ;  /* 0x0000002402027981 */ /* 0x000ea4000c1e1900 */
[----:B--2---:R-:W-:-:S04]  /*1450*/  I2FP.F32.S32 R0, R2 ;  /* 0x0000000200007245 */ /* 0x004fc80000201400 */
[----:B------:R-:W-:-:S04]  /*1460*/  F2FP.F16.F32.PACK_AB R0, RZ, R0 ;  /* 0x00000000ff00723e */ /* 0x000fc800000000ff */
[----:B------:R-:W-:Y:S01]  /*1470*/  PRMT R24, R0, 0x7610, R24 ;  /* 0x0000761000187816 */ /* 0x000fe20000000018 */
[----:B------:R-:W-:Y:S06]  /*1480*/  BRA `(.L_x_981) ;  /* 0x0000000c007c7947 */ /* 0x000fec0003800000 */
.L_x_982:
[----:B------:R-:W2:Y:S02]  /*1490*/  LDG.E.U16 R2, desc[UR36][R2.64] ;  /* 0x0000002402027981 */ /* 0x000ea4000c1e1500 */
[----:B--2---:R-:W0:Y:S02]  /*14a0*/  I2F.S16 R0, R2 ;  /* 0x0000000200007306 */ /* 0x004e240000101400 */
[----:B0-----:R-:W-:-:S04]  /*14b0*/  F2FP.F16.F32.PACK_AB R0, RZ, R0 ;  /* 0x00000000ff00723e */ /* 0x001fc800000000ff */
[----:B------:R-:W-:Y:S01]  /*14c0*/  PRMT R24, R0, 0x7610, R24 ;  /* 0x0000761000187816 */ /* 0x000fe20000000018 */
[----:B------:R-:W-:Y:S06]  /*14d0*/  BRA `(.L_x_981) ;  /* 0x0000000c00687947 */ /* 0x000fec0003800000 */
.L_x_977:
        /* <DEDUP_REMOVED lines=9> */
.L_x_985:
[----:B------:R0:W5:Y:S01]  /*1570*/  LDG.E.U16 R24, desc[UR36][R2.64] ;  /* 0x0000002402187981 */ /* 0x000162000c1e1500 */
[----:B------:R-:W-:Y:S05]  /*1580*/  BRA `(.L_x_981) ;  /* 0x0000000c003c7947 */ /* 0x000fea0003800000 */
.L_x_984:
        /* <DEDUP_REMOVED lines=9> */
.L_x_987:
[----:B------:R1:W5:Y:S01]  /*1620*/  LDG.E.U16 R24, desc[UR36][R2.64] ;  /* 0x0000002402187981 */ /* 0x000362000c1e1500 */
[----:B------:R-:W-:Y:S05]  /*1630*/  BRA `(.L_x_981) ;  /* 0x0000000c00107947 */ /* 0x000fea0003800000 */
.L_x_986:
        /* <DEDUP_REMOVED lines=9> */
.L_x_976:
        /* <DEDUP_REMOVED lines=14> */
.L_x_990:
        /* <DEDUP_REMOVED lines=9> */
.L_x_989:
        /* <DEDUP_REMOVED lines=28> */
.L_x_992:
        /* <DEDUP_REMOVED lines=15> */
.L_x_991:
[----:B------:R-:W2:Y:S02]  /*1af0*/  LDG.E.U16 R0, desc[UR36][R2.64] ;  /* 0x0000002402007981 */ /* 0x000ea4000c1e1500 */
[----:B--2---:R-:W-:-:S05]  /*1b00*/  IMAD.U32 R0, R0, 0x10000, RZ ;  /* 0x0001000000007824 */ /* 0x004fca00078e00ff */
[----:B------:R-:W-:-:S04]  /*1b10*/  F2FP.F16.F32.PACK_AB R0, RZ, R0 ;  /* 0x00000000ff00723e */ /* 0x000fc800000000ff */
[----:B------:R-:W-:Y:S01]  /*1b20*/  PRMT R24, R0, 0x7610, R24 ;  /* 0x0000761000187816 */ /* 0x000fe20000000018 */
[----:B------:R-:W-:Y:S06]  /*1b30*/  BRA `(.L_x_981) ;  /* 0x0000000400d07947 */ /* 0x000fec0003800000 */
.L_x_988:
        /* <DEDUP_REMOVED lines=13> */
.L_x_995:
        /* <DEDUP_REMOVED lines=21> */
.L_x_999:
[----:B------:R-:W-:Y:S05]  /*1d60*/  BSYNC B1 ;  /* 0x0000000000017941 */ /* 0x000fea0003800000 */
.L_x_998:
[----:B------:R-:W-:Y:S01]  /*1d70*/  LEA R3, R0, 0x3b800000, 0x17 ;  /* 0x3b80000000037811 */ /* 0x000fe200078eb8ff */
[----:B------:R-:W-:-:S05]  /*1d80*/  IMAD.SHL.U32 R0, R2, 0x100000, RZ ;  /* 0x0010000002007824 */ /* 0x000fca00078e00ff */
[----:B------:R-:W-:-:S07]  /*1d90*/  LOP3.LUT R0, R3, R0, R4, 0xfe, !PT ;  /* 0x0000000003007212 */ /* 0x000fce00078efe04 */
.L_x_997:
[----:B------:R-:W-:Y:S05]  /*1da0*/  BSYNC B0 ;  /* 0x0000000000007941 */ /* 0x000fea0003800000 */
.L_x_996:
[----:B------:R-:W-:-:S04]  /*1db0*/  F2FP.F16.F32.PACK_AB R0, RZ, R0 ;  /* 0x00000000ff00723e */ /* 0x000fc800000000ff */
[----:B------:R-:W-:Y:S01]  /*1dc0*/  PRMT R24, R0, 0x7610, R24 ;  /* 0x0000761000187816 */ /* 0x000fe20000000018 */
[----:B------:R-:W-:Y:S06]  /*1dd0*/  BRA `(.L_x_981) ;  /* 0x0000000400287947 */ /* 0x000fec0003800000 */
.L_x_994:
        /* <DEDUP_REMOVED lines=21> */
.L_x_1003:
[----:B------:R-:W-:Y:S05]  /*1f30*/  BSYNC B1 ;  /* 0x0000000000017941 */ /* 0x000fea0003800000 */
.L_x_1002:
[----:B------:R-:W-:Y:S01]  /*1f40*/  LEA R3, R0, 0x37800000, 0x17 ;  /* 0x3780000000037811 */ /* 0x000fe200078eb8ff */
[----:B------:R-:W-:-:S05]  /*1f50*/  IMAD.SHL.U32 R0, R2, 0x200000, RZ ;  /* 0x0020000002007824 */ /* 0x000fca00078e00ff */
[----:B------:R-:W-:-:S07]  /*1f60*/  LOP3.LUT R0, R3, R0, R4, 0xfe, !PT ;  /* 0x0000000003007212 */ /* 0x000fce00078efe04 */
.L_x_1001:
[----:B------:R-:W-:Y:S05]  /*1f70*/  BSYNC B0 ;  /* 0x0000000000007941 */ /* 0x000fea0003800000 */
.L_x_1000:
[----:B------:R-:W-:-:S04]  /*1f80*/  F2FP.F16.F32.PACK_AB R0, RZ, R0 ;  /* 0x00000000ff00723e */ /* 0x000fc800000000ff */
[----:B------:R-:W-:Y:S01]  /*1f90*/  PRMT R24, R0, 0x7610, R24 ;  /* 0x0000761000187816 */ /* 0x000fe20000000018 */
[----:B------:R-:W-:Y:S06]  /*1fa0*/  BRA `(.L_x_981) ;  /* 0x0000000000b47947 */ /* 0x000fec0003800000 */
.L_x_993:
        /* <DEDUP_REMOVED lines=14> */
.L_x_1007:
[----:B------:R-:W-:Y:S05]  /*2090*/  BSYNC B0 ;  /* 0x0000000000007941 */ /* 0x000fea0003800000 */
.L_x_1006:
[----:B------:R-:W-:-:S04]  /*20a0*/  F2FP.F16.F32.PACK_AB R0, RZ, R0 ;  /* 0x00000000ff00723e */ /* 0x000fc800000000ff */
[----:B------:R-:W-:Y:S01]  /*20b0*/  PRMT R24, R0, 0x7610, R24 ;  /* 0x0000761000187816 */ /* 0x000fe20000000018 */
[----:B------:R-:W-:Y:S06]  /*20c0*/  BRA `(.L_x_981) ;  /* 0x00000000006c7947 */ /* 0x000fec0003800000 */
.L_x_980:
        /* <DEDUP_REMOVED lines=16> */
.L_x_1008:
[----:B------:R-:W-:Y:S01]  /*21d0*/  PRMT R24, RZ, 0x7610, R24 ;  /* 0x00007610ff187816 */ /* 0x000fe20000000018 */
[----:B------:R-:W-:Y:S06]  /*21e0*/  BRA `(.L_x_981) ;  /* 0x0000000000247947 */ /* 0x000fec0003800000 */
.L_x_1005:
[----:B------:R-:W2:Y:S02]  /*21f0*/  LDG.E.64 R2, desc[UR36][R2.64] ;  /* 0x0000002402027981 */ /* 0x000ea4000c1e1b00 */
[----:B--2---:R-:W0:Y:S02]  /*2200*/  I2F.U64 R0, R2 ;  /* 0x0000000200007312 */ /* 0x004e240000301000 */
[----:B0-----:R-:W-:-:S04]  /*2210*/  F2FP.F16.F32.PACK_AB R0, RZ, R0 ;  /* 0x00000000ff00723e */ /* 0x001fc800000000ff */
[----:B------:R-:W-:Y:S01]  /*2220*/  PRMT R24, R0, 0x7610, R24 ;  /* 0x0000761000187816 */ /* 0x000fe20000000018 */
[----:B------:R-:W-:Y:S06]  /*2230*/  BRA `(.L_x_981) ;  /* 0x0000000000107947 */ /* 0x000fec0003800000 */
.L_x_1004:
[----:B------:R-:W2:Y:S02]  /*2240*/  LDG.E R2, desc[UR36][R2.64] ;  /* 0x0000002402027981 */ /* 0x000ea4000c1e1900 */
[----:B--2---:R-:W-:-:S04]  /*2250*/  I2FP.F32.U32 R0, R2 ;  /* 0x0000000200007245 */ /* 0x004fc80000201000 */
[----:B------:R-:W-:-:S04]  /*2260*/  F2FP.F16.F32.PACK_AB R0, RZ, R0 ;  /* 0x00000000ff00723e */ /* 0x000fc800000000ff */
[----:B------:R-:W-:-:S07]  /*2270*/  PRMT R24, R0, 0x7610, R24 ;  /* 0x0000761000187816 */ /* 0x000fce0000000018 */
.L_x_981:
[----:B------:R-:W-:-:S07]  /*2280*/  VIADD R19, R19, 0x80 ;  /* 0x0000008013137836 */ /* 0x000fce0000000000 */
.L_x_975:
[----:B------:R-:W-:Y:S05]  /*2290*/  BSYNC B6 ;  /* 0x0000000000067941 */ /* 0x000fea0003800000 */
.L_x_974:
[----:B------:R-:W-:Y:S01]  /*22a0*/  ISETP.GE.AND P0, PT, R19, R16, PT ;  /* 0x000000101300720c */ /* 0x000fe20003f06270 */
[----:B------:R-:W-:Y:S01]  /*22b0*/  BSSY B6, `(.L_x_1009) ;  /* 0x000010f000067945 */ /* 0x000fe20003800000 */
[----:B------:R-:W-:Y:S02]  /*22c0*/  PRMT R22, RZ, 0x7610, R22 ;  /* 0x00007610ff167816 */ /* 0x000fe40000000016 */
[----:B01----:R-:W-:-:S09]  /*22d0*/  PRMT R2, RZ, 0x7610, R2 ;  /* 0x00007610ff027816 */ /* 0x003fd20000000002 */
[----:B------:R-:W-:Y:S05]  /*22e0*/  @P0 BRA `(.L_x_1010) ;  /* 0x00000010002c0947 */ /* 0x000fea0003800000 */
[----:B------:R-:W0:Y:S01]  /*22f0*/  LDC.64 R4, c[0x0][0x220] ;  /* 0x00008800ff047b82 */ /* 0x000e220000000a00 */
        /* <DEDUP_REMOVED lines=22> */
.L_x_1014:
[----:B------:R-:W2:Y:S02]  /*2460*/  LDG.E.U8 R4, desc[UR36][R4.64] ;  /* 0x0000002404047981 */ /* 0x000ea4000c1e1100 */
[----:B--2---:R-:W-:-:S04]  /*2470*/  I2FP.F32.U32 R0, R4 ;  /* 0x0000000400007245 */ /* 0x004fc80000201000 */
[----:B------:R-:W-:-:S04]  /*2480*/  F2FP.F16.F32.PACK_AB R0, RZ, R0 ;  /* 0x00000000ff00723e */ /* 0x000fc800000000ff */
[----:B------:R-:W-:Y:S01]  /*2490*/  PRMT R2, R0, 0x7610, R2 ;  /* 0x0000761000027816 */ /* 0x000fe20000000002 */
[----:B------:R-:W-:Y:S06]  /*24a0*/  BRA `(.L_x_1016) ;  /* 0x0000000c00b87947 */ /* 0x000fec0003800000 */
.L_x_1013:
        /* <DEDUP_REMOVED lines=11> */
.L_x_1018:
[----:B------:R-:W2:Y:S02]  /*2560*/  LDG.E R4, desc[UR36][R4.64] ;  /* 0x0000002404047981 */ /* 0x000ea4000c1e1900 */
[----:B--2---:R-:W-:-:S04]  /*2570*/  I2FP.F32.S32 R0, R4 ;  /* 0x0000000400007245 */ /* 0x004fc80000201400 */
[----:B------:R-:W-:-:S04]  /*2580*/  F2FP.F16.F32.PACK_AB R0, RZ, R0 ;  /* 0x00000000ff00723e */ /* 0x000fc800000000ff */
[----:B------:R-:W-:Y:S01]  /*2590*/  PRMT R2, R0, 0x7610, R2 ;  /* 0x0000761000027816 */ /* 0x000fe20000000002 */
[----:B------:R-:W-:Y:S06]  /*25a0*/  BRA `(.L_x_1016) ;  /* 0x0000000c00787947 */ /* 0x000fec0003800000 */
.L_x_1017:
[----:B------:R-:W2:Y:S02]  /*25b0*/  LDG.E.U16 R4, desc[UR36][R4.64] ;  /* 0x0000002404047981 */ /* 0x000ea4000c1e1500 */
[----:B--2---:R-:W0:Y:S02]  /*25c0*/  I2F.S16 R0, R4 ;  /* 0x0000000400007306 */ /* 0x004e240000101400 */
[----:B0-----:R-:W-:-:S04]  /*25d0*/  F2FP.F16.F32.PACK_AB R0, RZ, R0 ;  /* 0x00000000ff00723e */ /* 0x001fc800000000ff */
[----:B------:R-:W-:Y:S01]  /*25e0*/  PRMT R2, R0, 0x7610, R2 ;  /* 0x0000761000027816 */ /* 0x000fe20000000002 */
[----:B------:R-:W-:Y:S06]  /*25f0*/  BRA `(.L_x_1016) ;  /* 0x0000000c00647947 */ /* 0x000fec0003800000 */
.L_x_1012:
        /* <DEDUP_REMOVED lines=9> */
.L_x_1020:
[----:B------:R0:W5:Y:S01]  /*2690*/  LDG.E.U16 R2, desc[UR36][R4.64] ;  /* 0x0000002404027981 */ /* 0x000162000c1e1500 */
[----:B------:R-:W-:Y:S05]  /*26a0*/  BRA `(.L_x_1016) ;  /* 0x0000000c00387947 */ /* 0x000fea0003800000 */
.L_x_1019:
        /* <DEDUP_REMOVED lines=9> */
.L_x_1022:
[----:B------:R1:W5:Y:S01]  /*2740*/  LDG.E.U16 R2, desc[UR36][R4.64] ;  /* 0x0000002404027981 */ /* 0x000362000c1e1500 */
[----:B------:R-:W-:Y:S05]  /*2750*/  BRA `(.L_x_1016) ;  /* 0x0000000c000c7947 */ /* 0x000fea0003800000 */
.L_x_1021:
        /* <DEDUP_REMOVED lines=9> */
.L_x_1011:
        /* <DEDUP_REMOVED lines=14> */
.L_x_1025:
        /* <DEDUP_REMOVED lines=9> */
.L_x_1024:
        /* <DEDUP_REMOVED lines=11> */
[----:B------:R-:W-:-:S05]  /*2a10*/  VIADD R6, R2, 0x1000000 ;  /* 0x0100000002067836 */ /* 0x000fca0000000000 */
[----:B------:R-:W-:Y:S02]  /*2a20*/  SHF.R.S32.HI R6, RZ, 0x8, R6 ;  /* 0x00000008ff067819 */ /* 0x000fe40000011406 */
[----:B0-----:R-:W-:-:S04]  /*2a30*/  IADD3 R3, -R3, 0x1f, RZ ;  /* 0x0000001f03037810 */ /* 0x001fc80007ffe1ff */
[C---:B------:R-:W-:Y:S01]  /*2a40*/  ISETP.GT.U32.AND P0, PT, R3.reuse, 0x4, PT ;  /* 0x000000040300780c */ /* 0x040fe20003f04070 */
[----:B------:R-:W-:-:S05]  /*2a50*/  VIADD R3, R3, 0xfffffffc ;  /* 0xfffffffc03037836 */ /* 0x000fca0000000000 */
[----:B------:R-:W-:-:S04]  /*2a60*/  SEL R3, R3, RZ, P0 ;  /* 0x000000ff03037207 */ /* 0x000fc80000000000 */
[C---:B------:R-:W-:Y:S01]  /*2a70*/  SHF.L.U32 R4, R2.reuse, R3, RZ ;  /* 0x0000000302047219 */ /* 0x040fe200000006ff */
[----:B------:R-:W-:Y:S02]  /*2a80*/  IMAD R7, R3, R8, 0x3c000000 ;  /* 0x3c00000003077424 */ /* 0x000fe400078e0208 */
[----:B------:R-:W-:-:S03]  /*2a90*/  VIADD R3, R2, 0xffffffff ;  /* 0xffffffff02037836 */ /* 0x000fc60000000000 */
[----:B------:R-:W-:Y:S02]  /*2aa0*/  LEA.HI R7, R4, R7, RZ, 0x1c ;  /* 0x0000000704077211 */ /* 0x000fe400078fe0ff */
[----:B------:R-:W-:Y:S02]  /*2ab0*/  SHF.R.S32.HI R3, RZ, 0x1f, R3 ;  /* 0x0000001fff037819 */ /* 0x000fe40000011403 */
[----:B------:R-:W-:-:S04]  /*2ac0*/  LOP3.LUT R6, R7, 0x7f800000, R6, 0xf8, !PT ;  /* 0x7f80000007067812 */ /* 0x000fc800078ef806 */
[----:B------:R-:W-:-:S04]  /*2ad0*/  LOP3.LUT R3, R6, R3, RZ, 0x30, !PT ;  /* 0x0000000306037212 */ /* 0x000fc800078e30ff */
[----:B------:R-:W-:-:S04]  /*2ae0*/  LOP3.LUT R3, R3, 0x80000000, R0, 0xf8, !PT ;  /* 0x8000000003037812 */ /* 0x000fc800078ef800 */
[----:B------:R-:W-:-:S04]  /*2af0*/  F2FP.F16.F32.PACK_AB R3, RZ, R3 ;  /* 0x00000003ff03723e */ /* 0x000fc800000000ff */
[----:B------:R-:W-:Y:S01]  /*2b00*/  PRMT R2, R3, 0x7610, R2 ;  /* 0x0000761003027816 */ /* 0x000fe20000000002 */
[----:B------:R-:W-:Y:S06]  /*2b10*/  BRA `(.L_x_1016) ;  /* 0x00000008001c7947 */ /* 0x000fec0003800000 */
.L_x_1027:
[----:B------:R-:W2:Y:S02]  /*2b20*/  LDG.E.U8 R3, desc[UR36][R4.64] ;  /* 0x0000002404037981 */ /* 0x000ea4000c1e1100 */
[----:B--2---:R-:W-:-:S05]  /*2b30*/  IMAD.SHL.U32 R0, R3, 0x2000000, RZ ;  /* 0x0200000003007824 */ /* 0x004fca00078e00ff */
[----:B------:R-:W-:-:S13]  /*2b40*/  ISETP.GE.U32.AND P0, PT, R0, 0x8000000, PT ;  /* 0x080000000000780c */ /* 0x000fda0003f06070 */
[C---:B------:R-:W-:Y:S02]  /*2b50*/  @!P0 IMAD.SHL.U32 R0, R3.reuse, 0x100, RZ ;  /* 0x0000010003008824 */ /* 0x040fe400078e00ff */
[C---:B------:R-:W-:Y:S02]  /*2b60*/  @P0 IMAD.SHL.U32 R2, R3.reuse, 0x200000, RZ ;  /* 0x0020000003020824 */ /* 0x040fe400078e00ff */
[----:B------:R-:W-:Y:S01]  /*2b70*/  IMAD.SHL.U32 R3, R3, 0x1000000, RZ ;  /* 0x0100000003037824 */ /* 0x000fe200078e00ff */
[----:B------:R-:W-:Y:S02]  /*2b80*/  @!P0 LOP3.LUT R0, R0, 0x7f00, RZ, 0xc0, !PT ;  /* 0x00007f0000008812 */ /* 0x000fe400078ec0ff */
[----:B------:R-:W-:Y:S02]  /*2b90*/  @P0 LOP3.LUT R2, R2, 0x70000000, RZ, 0xfc, !PT ;  /* 0x7000000002020812 */ /* 0x000fe400078efcff */
[----:B------:R-:W-:-:S03]  /*2ba0*/  @!P0 LOP3.LUT R0, R0, 0x3f000000, RZ, 0xfc, !PT ;  /* 0x3f00000000008812 */ /* 0x000fc600078efcff */
[----:B------:R-:W-:Y:S02]  /*2bb0*/  @P0 FMUL.FTZ R2, R2, 1.9259299443872358531e-34 ;  /* 0x0780000002020820 */ /* 0x000fe40000410000 */
[----:B------:R-:W-:-:S05]  /*2bc0*/  @!P0 FADD.FTZ R2, R0, -0.5 ;  /* 0xbf00000000028421 */ /* 0x000fca0000010000 */
[----:B------:R-:W-:-:S04]  /*2bd0*/  LOP3.LUT R2, R2, 0x80000000, R3, 0xf8, !PT ;  /* 0x8000000002027812 */ /* 0x000fc800078ef803 */
[----:B------:R-:W-:Y:S01]  /*2be0*/  F2FP.F16.F32.PACK_AB R2, RZ, R2 ;  /* 0x00000002ff02723e */ /* 0x000fe200000000ff */
[----:B------:R-:W-:Y:S06]  /*2bf0*/  BRA `(.L_x_1016) ;  /* 0x0000000400e47947 */ /* 0x000fec0003800000 */
.L_x_1026:
[----:B------:R-:W2:Y:S02]  /*2c00*/  LDG.E.U16 R0, desc[UR36][R4.64] ;  /* 0x0000002404007981 */ /* 0x000ea4000c1e1500 */
[----:B--2---:R-:W-:-:S05]  /*2c10*/  IMAD.U32 R0, R0, 0x10000, RZ ;  /* 0x0001000000007824 */ /* 0x004fca00078e00ff */
[----:B------:R-:W-:-:S04]  /*2c20*/  F2FP.F16.F32.PACK_AB R0, RZ, R0 ;  /* 0x00000000ff00723e */ /* 0x000fc800000000ff */
[----:B------:R-:W-:Y:S01]  /*2c30*/  PRMT R2, R0, 0x7610, R2 ;  /* 0x0000761000027816 */ /* 0x000fe20000000002 */
[----:B------:R-:W-:Y:S06]  /*2c40*/  BRA `(.L_x_1016) ;  /* 0x0000000400d07947 */ /* 0x000fec0003800000 */
.L_x_1023:
        /* <DEDUP_REMOVED lines=13> */
.L_x_1030:
        /* <DEDUP_REMOVED lines=21> */
.L_x_1034:
[----:B------:R-:W-:Y:S05]  /*2e70*/  BSYNC B1 ;  /* 0x0000000000017941 */ /* 0x000fea0003800000 */
.L_x_1033:
[----:B------:R-:W-:Y:S01]  /*2e80*/  LEA R3, R0, 0x3b800000, 0x17 ;  /* 0x3b80000000037811 */ /* 0x000fe200078eb8ff */
[----:B------:R-:W-:-:S05]  /*2e90*/  IMAD.SHL.U32 R0, R2, 0x100000, RZ ;  /* 0x0010000002007824 */ /* 0x000fca00078e00ff */
[----:B------:R-:W-:-:S07]  /*2ea0*/  LOP3.LUT R0, R3, R0, R4, 0xfe, !PT ;  /* 0x0000000003007212 */ /* 0x000fce00078efe04 */
.L_x_1032:
[----:B------:R-:W-:Y:S05]  /*2eb0*/  BSYNC B0 ;  /* 0x0000000000007941 */ /* 0x000fea0003800000 */
.L_x_1031:
[----:B------:R-:W-:-:S04]  /*2ec0*/  F2FP.F16.F32.PACK_AB R0, RZ, R0 ;  /* 0x00000000ff00723e */ /* 0x000fc800000000ff */
[----:B------:R-:W-:Y:S01]  /*2ed0*/  PRMT R2, R0, 0x7610, R2 ;  /* 0x0000761000027816 */ /* 0x000fe20000000002 */
[----:B------:R-:W-:Y:S06]  /*2ee0*/  BRA `(.L_x_1016) ;  /* 0x0000000400287947 */ /* 0x000fec0003800000 */
.L_x_1029:
        /* <DEDUP_REMOVED lines=21> */
.L_x_1038:
[----:B------:R-:W-:Y:S05]  /*3040*/  BSYNC B1 ;  /* 0x0000000000017941 */ /* 0x000fea0003800000 */
.L_x_1037:
[----:B------:R-:W-:Y:S01]  /*3050*/  LEA R3, R0, 0x37800000, 0x17 ;  /* 0x3780000000037811 */ /* 0x000fe200078eb8ff */
[----:B------:R-:W-:-:S05]  /*3060*/  IMAD.SHL.U32 R0, R2, 0x200000, RZ ;  /* 0x0020000002007824 */ /* 0x000fca00078e00ff */
[----:B------:R-:W-:-:S07]  /*3070*/  LOP3.LUT R0, R3, R0, R4, 0xfe, !PT ;  /* 0x0000000003007212 */ /* 0x000fce00078efe04 */
.L_x_1036:
[----:B------:R-:W-:Y:S05]  /*3080*/  BSYNC B0 ;  /* 0x0000000000007941 */ /* 0x000fea0003800000 */
.L_x_1035:
[----:B------:R-:W-:-:S04]  /*3090*/  F2FP.F16.F32.PACK_AB R0, RZ, R0 ;  /* 0x00000000ff00723e */ /* 0x000fc800000000ff */
[----:B------:R-:W-:Y:S01]  /*30a0*/  PRMT R2, R0, 0x7610, R2 ;  /* 0x0000761000027816 */ /* 0x000fe20000000002 */
[----:B------:R-:W-:Y:S06]  /*30b0*/  BRA `(.L_x_1016) ;  /* 0x0000000000b47947 */ /* 0x000fec0003800000 */
.L_x_1028:
        /* <DEDUP_REMOVED lines=14> */
.L_x_1042:
[----:B------:R-:W-:Y:S05]  /*31a0*/  BSYNC B0 ;  /* 0x0000000000007941 */ /* 0x000fea0003800000 */
.L_x_1041:
[----:B------:R-:W-:-:S04]  /*31b0*/  F2FP.F16.F32.PACK_AB R0, RZ, R0 ;  /* 0x00000000ff00723e */ /* 0x000fc800000000ff */
[----:B------:R-:W-:Y:S01]  /*31c0*/  PRMT R2, R0, 0x7610, R2 ;  /* 0x0000761000027816 */ /* 0x000fe20000000002 */
[----:B------:R-:W-:Y:S06]  /*31d0*/  BRA `(.L_x_1016) ;  /* 0x00000000006c7947 */ /* 0x000fec0003800000 */
.L_x_1015:
        /* <DEDUP_REMOVED lines=16> */
.L_x_1043:
[----:B------:R-:W-:Y:S01]  /*32e0*/  PRMT R2, RZ, 0x7610, R2 ;  /* 0x00007610ff027816 */ /* 0x000fe20000000002 */
[----:B------:R-:W-:Y:S06]  /*32f0*/  BRA `(.L_x_1016) ;  /* 0x0000000000247947 */ /* 0x000fec0003800000 */
.L_x_1040:
[----:B------:R-:W2:Y:S02]  /*3300*/  LDG.E.64 R4, desc[UR36][R4.64] ;  /* 0x0000002404047981 */ /* 0x000ea4000c1e1b00 */
[----:B--2---:R-:W0:Y:S02]  /*3310*/  I2F.U64 R0, R4 ;  /* 0x0000000400007312 */ /* 0x004e240000301000 */
[----:B0-----:R-:W-:-:S04]  /*3320*/  F2FP.F16.F32.PACK_AB R0, RZ, R0 ;  /* 0x00000000ff00723e */ /* 0x001fc800000000ff */
[----:B------:R-:W-:Y:S01]  /*3330*/  PRMT R2, R0, 0x7610, R2 ;  /* 0x0000761000027816 */ /* 0x000fe20000000002 */
[----:B------:R-:W-:Y:S06]  /*3340*/  BRA `(.L_x_1016) ;  /* 0x0000000000107947 */ /* 0x000fec0003800000 */
.L_x_1039:
[----:B------:R-:W2:Y:S02]  /*3350*/  LDG.E R4, desc[UR36][R4.64] ;  /* 0x0000002404047981 */ /* 0x000ea4000c1e1900 */
[----:B--2---:R-:W-:-:S04]  /*3360*/  I2FP.F32.U32 R0, R4 ;  /* 0x0000000400007245 */ /* 0x004fc80000201000 */
[----:B------:R-:W-:-:S04]  /*3370*/  F2FP.F16.F32.PACK_AB R0, RZ, R0 ;  /* 0x00000000ff00723e */ /* 0x000fc800000000ff */
[----:B------:R-:W-:-:S07]  /*3380*/  PRMT R2, R0, 0x7610, R2 ;  /* 0x0000761000027816 */ /* 0x000fce0000000002 */
.L_x_1016:
[----:B------:R-:W-:-:S07]  /*3390*/  VIADD R19, R19, 0x80 ;  /* 0x0000008013137836 */ /* 0x000fce0000000000 */
.L_x_1010:
[----:B------:R-:W-:Y:S05]  /*33a0*/  BSYNC B6 ;  /* 0x0000000000067941 */ /* 0x000fea0003800000 */
.L_x_1009:
[----:B------:R-:W-:Y:S01]  /*33b0*/  ISETP.GE.AND P0, PT, R19, R16, PT ;  /* 0x000000101300720c */ /* 0x000fe20003f06270 */
[----:B------:R-:W-:-:S12]  /*33c0*/  BSSY B6, `(.L_x_1044) ;  /* 0x000010c000067945 */ /* 0x000fd80003800000 */
[----:B------:R-:W-:Y:S05]  /*33d0*/  @P0 BRA `(.L_x_1045) ;  /* 0x0000001000280947 */ /* 0x000fea0003800000 */
[----:B01----:R-:W0:Y:S01]  /*33e0*/  LDC.64 R4, c[0x0][0x220] ;  /* 0x00008800ff047b82 */ /* 0x003e220000000a00 */
        /* <DEDUP_REMOVED lines=21> */
.L_x_1049:
[----:B------:R-:W2:Y:S02]  /*3540*/  LDG.E.U8 R4, desc[UR36][R4.64] ;  /* 0x0000002404047981 */ /* 0x000ea4000c1e1100 */
[----:B--2---:R-:W-:-:S04]  /*3550*/  I2FP.F32.U32 R0, R4 ;  /* 0x0000000400007245 */ /* 0x004fc80000201000 */
[----:B------:R-:W-:-:S04]  /*3560*/  F2FP.F16.F32.PACK_AB R0, RZ, R0 ;  /* 0x00000000ff00723e */ /* 0x000fc800000000ff */
[----:B------:R-:W-:Y:S01]  /*3570*/  PRMT R22, R0, 0x7610, R22 ;  /* 0x0000761000167816 */ /* 0x000fe20000000016 */
[----:B------:R-:W-:Y:S06]  /*3580*/  BRA `(.L_x_1045) ;  /* 0x0000000c00bc7947 */ /* 0x000fec0003800000 */
.L_x_1048:
        /* <DEDUP_REMOVED lines=11> */
.L_x_1052:
[----:B------:R-:W2:Y:S02]  /*3640*/  LDG.E R4, desc[UR36][R4.64] ;  /* 0x0000002404047981 */ /* 0x000ea4000c1e1900 */
[----:B--2---:R-:W-:-:S04]  /*3650*/  I2FP.F32.S32 R0, R4 ;  /* 0x0000000400007245 */ /* 0x004fc80000201400 */
[----:B------:R-:W-:-:S04]  /*3660*/  F2FP.F16.F32.PACK_AB R0, RZ, R0 ;  /* 0x00000000ff00723e */ /* 0x000fc800000000ff */
[----:B------:R-:W-:Y:S01]  /*3670*/  PRMT R22, R0, 0x7610, R22 ;  /* 0x0000761000167816 */ /* 0x000fe20000000016 */
[----:B------:R-:W-:Y:S06]  /*3680*/  BRA `(.L_x_1045) ;  /* 0x0000000c007c7947 */ /* 0x000fec0003800000 */
.L_x_1051:
[----:B------:R-:W2:Y:S02]  /*3690*/  LDG.E.U16 R4, desc[UR36][R4.64] ;  /* 0x0000002404047981 */ /* 0x000ea4000c1e1500 */
[----:B--2---:R-:W0:Y:S02]  /*36a0*/  I2F.S16 R0, R4 ;  /* 0x0000000400007306 */ /* 0x004e240000101400 */
[----:B0-----:R-:W-:-:S04]  /*36b0*/  F2FP.F16.F32.PACK_AB R0, RZ, R0 ;  /* 0x00000000ff00723e */ /* 0x001fc800000000ff */
[----:B------:R-:W-:Y:S01]  /*36c0*/  PRMT R22, R0, 0x7610, R22 ;  /* 0x0000761000167816 */ /* 0x000fe20000000016 */
[----:B------:R-:W-:Y:S06]  /*36d0*/  BRA `(.L_x_1045) ;  /* 0x0000000c00687947 */ /* 0x000fec0003800000 */
.L_x_1047:
        /* <DEDUP_REMOVED lines=9> */
.L_x_1054:
[----:B------:R2:W5:Y:S01]  /*3770*/  LDG.E.U16 R22, desc[UR36][R4.64] ;  /* 0x0000002404167981 */ /* 0x000562000c1e1500 */
[----:B------:R-:W-:Y:S05]  /*3780*/  BRA `(.L_x_1045) ;  /* 0x0000000c003c7947 */ /* 0x000fea0003800000 */
.L_x_1053:
        /* <DEDUP_REMOVED lines=9> */
.L_x_1056:
[----:B------:R3:W5:Y:S01]  /*3820*/  LDG.E.U16 R22, desc[UR36][R4.64] ;  /* 0x0000002404167981 */ /* 0x000762000c1e1500 */
[----:B------:R-:W-:Y:S05]  /*3830*/  BRA `(.L_x_1045) ;  /* 0x0000000c00107947 */ /* 0x000fea0003800000 */
.L_x_1055:
        /* <DEDUP_REMOVED lines=9> */
.L_x_1046:
        /* <DEDUP_REMOVED lines=14> */
.L_x_1059:
        /* <DEDUP_REMOVED lines=9> */
.L_x_1058:
        /* <DEDUP_REMOVED lines=28> */
.L_x_1061:
        /* <DEDUP_REMOVED lines=12> */
[----:B------:R-:W-:-:S04]  /*3cc0*/  F2FP.F16.F32.PACK_AB R0, RZ, R0 ;  /* 0x00000000ff00723e */ /* 0x000fc800000000ff */
[----:B------:R-:W-:Y:S01]  /*3cd0*/  PRMT R22, R0, 0x7610, R22 ;  /* 0x0000761000167816 */ /* 0x000fe20000000016 */
[----:B------:R-:W-:Y:S06]  /*3ce0*/  BRA `(.L_x_1045) ;  /* 0x0000000400e47947 */ /* 0x000fec0003800000 */
.L_x_1060:
[----:B------:R-:W2:Y:S02]  /*3cf0*/  LDG.E.U16 R0, desc[UR36][R4.64] ;  /* 0x0000002404007981 */ /* 0x000ea4000c1e1500 */
[----:B--2---:R-:W-:-:S05]  /*3d00*/  IMAD.U32 R0, R0, 0x10000, RZ ;  /* 0x0001000000007824 */ /* 0x004fca00078e00ff */
[----:B------:R-:W-:-:S04]  /*3d10*/  F2FP.F16.F32.PACK_AB R0, RZ, R0 ;  /* 0x00000000ff00723e */ /* 0x000fc800000000ff */
[----:B------:R-:W-:Y:S01]  /*3d20*/  PRMT R22, R0, 0x7610, R22 ;  /* 0x0000761000167816 */ /* 0x000fe20000000016 */
[----:B------:R-:W-:Y:S06]  /*3d30*/  BRA `(.L_x_1045) ;  /* 0x0000000400d07947 */ /* 0x000fec0003800000 */
.L_x_1057:
        /* <DEDUP_REMOVED lines=13> */
.L_x_1064:
        /* <DEDUP_REMOVED lines=21> */
.L_x_1068:
[----:B------:R-:W-:Y:S05]  /*3f60*/  BSYNC B1 ;  /* 0x0000000000017941 */ /* 0x000fea0003800000 */
.L_x_1067:
[----:B------:R-:W-:Y:S01]  /*3f70*/  LEA R5, R0, 0x3b800000, 0x17 ;  /* 0x3b80000000057811 */ /* 0x000fe200078eb8ff */
[----:B------:R-:W-:-:S05]  /*3f80*/  IMAD.SHL.U32 R0, R3, 0x100000, RZ ;  /* 0x0010000003007824 */ /* 0x000fca00078e00ff */
[----:B------:R-:W-:-:S07]  /*3f90*/  LOP3.LUT R0, R5, R0, R6, 0xfe, !PT ;  /* 0x0000000005007212 */ /* 0x000fce00078efe06 */
.L_x_1066:
[----:B------:R-:W-:Y:S05]  /*3fa0*/  BSYNC B0 ;  /* 0x0000000000007941 */ /* 0x000fea0003800000 */
.L_x_1065:
[----:B------:R-:W-:-:S04]  /*3fb0*/  F2FP.F16.F32.PACK_AB R0, RZ, R0 ;  /* 0x00000000ff00723e */ /* 0x000fc800000000ff */
[----:B------:R-:W-:Y:S01]  /*3fc0*/  PRMT R22, R0, 0x7610, R22 ;  /* 0x0000761000167816 */ /* 0x000fe20000000016 */
[----:B------:R-:W-:Y:S06]  /*3fd0*/  BRA `(.L_x_1045) ;  /* 0x0000000400287947 */ /* 0x000fec0003800000 */
.L_x_1063:
        /* <DEDUP_REMOVED lines=21> */
.L_x_1072:
[----:B------:R-:W-:Y:S05]  /*4130*/  BSYNC B1 ;  /* 0x0000000000017941 */ /* 0x000fea0003800000 */
.L_x_1071:
[----:B------:R-:W-:Y:S01]  /*4140*/  LEA R5, R0, 0x37800000, 0x17 ;  /* 0x3780000000057811 */ /* 0x000fe200078eb8ff */
[----:B------:R-:W-:-:S05]  /*4150*/  IMAD.SHL.U32 R0, R3, 0x200000, RZ ;  /* 0x0020000003007824 */ /* 0x000fca00078e00ff */
[----:B------:R-:W-:-:S07]  /*4160*/  LOP3.LUT R0, R5, R0, R6, 0xfe, !PT ;  /* 0x0000000005007212 */ /* 0x000fce00078efe06 */
.L_x_1070:
[----:B------:R-:W-:Y:S05]  /*4170*/  BSYNC B0 ;  /* 0x0000000000007941 */ /* 0x000fea0003800000 */
.L_x_1069:
[----:B------:R-:W-:-:S04]  /*4180*/  F2FP.F16.F32.PACK_AB R0, RZ, R0 ;  /* 0x00000000ff00723e */ /* 0x000fc800000000ff */
[----:B------:R-:W-:Y:S01]  /*4190*/  PRMT R22, R0, 0x7610, R22 ;  /* 0x0000761000167816 */ /* 0x000fe20000000016 */
[----:B------:R-:W-:Y:S06]  /*41a0*/  BRA `(.L_x_1045) ;  /* 0x0000000000b47947 */ /* 0x000fec0003800000 */
.L_x_1062:
        /* <DEDUP_REMOVED lines=14> */
.L_x_1076:
[----:B------:R-:W-:Y:S05]  /*4290*/  BSYNC B0 ;  /* 0x0000000000007941 */ /* 0x000fea0003800000 */
.L_x_1075:
[----:B------:R-:W-:-:S04]  /*42a0*/  F2FP.F16.F32.PACK_AB R0, RZ, R0 ;  /* 0x00000000ff00723e */ /* 0x000fc800000000ff */
[----:B------:R-:W-:Y:S01]  /*42b0*/  PRMT R22, R0, 0x7610, R22 ;  /* 0x0000761000167816 */ /* 0x000fe20000000016 */
[----:B------:R-:W-:Y:S06]  /*42c0*/  BRA `(.L_x_1045) ;  /* 0x00000000006c7947 */ /* 0x000fec0003800000 */
.L_x_1050:
        /* <DEDUP_REMOVED lines=16> */
.L_x_1077:
[----:B------:R-:W-:Y:S01]  /*43d0*/  PRMT R22, RZ, 0x7610, R22 ;  /* 0x00007610ff167816 */ /* 0x000fe20000000016 */
[----:B------:R-:W-:Y:S06]  /*43e0*/  BRA `(.L_x_1045) ;  /* 0x0000000000247947 */ /* 0x000fec0003800000 */
.L_x_1074:
[----:B------:R-:W2:Y:S02]  /*43f0*/  LDG.E.64 R4, desc[UR36][R4.64] ;  /* 0x0000002404047981 */ /* 0x000ea4000c1e1b00 */
[----:B--2---:R-:W0:Y:S02]  /*4400*/  I2F.U64 R0, R4 ;  /* 0x0000000400007312 */ /* 0x004e240000301000 */
[----:B0-----:R-:W-:-:S04]  /*4410*/  F2FP.F16.F32.PACK_AB R0, RZ, R0 ;  /* 0x00000000ff00723e */ /* 0x001fc800000000ff */
[----:B------:R-:W-:Y:S01]  /*4420*/  PRMT R22, R0, 0x7610, R22 ;  /* 0x0000761000167816 */ /* 0x000fe20000000016 */
[----:B------:R-:W-:Y:S06]  /*4430*/  BRA `(.L_x_1045) ;  /* 0x0000000000107947 */ /* 0x000fec0003800000 */
.L_x_1073:
[----:B------:R-:W2:Y:S02]  /*4440*/  LDG.E R4, desc[UR36][R4.64] ;  /* 0x0000002404047981 */ /* 0x000ea4000c1e1900 */
[----:B--2---:R-:W-:-:S04]  /*4450*/  I2FP.F32.U32 R0, R4 ;  /* 0x0000000400007245 */ /* 0x004fc80000201000 */
[----:B------:R-:W-:-:S04]  /*4460*/  F2FP.F16.F32.PACK_AB R0, RZ, R0 ;  /* 0x00000000ff00723e */ /* 0x000fc800000000ff */
[----:B------:R-:W-:-:S07]  /*4470*/  PRMT R22, R0, 0x7610, R22 ;  /* 0x0000761000167816 */ /* 0x000fce0000000016 */
.L_x_1045:
[----:B------:R-:W-:Y:S05]  /*4480*/  BSYNC B6 ;  /* 0x0000000000067941 */ /* 0x000fea0003800000 */
.L_x_1044:
[----:B------:R-:W4:Y:S01]  /*4490*/  S2R R19, SR_TID.X ;  /* 0x0000000000137919 */ /* 0x000f220000002100 */
[----:B------:R-:W0:Y:S01]  /*44a0*/  LDC.U8 R18, c[0x0][0x234] ;  /* 0x00008d00ff127b82 */ /* 0x000e220000000000 */
[----:B------:R-:W-:Y:S01]  /*44b0*/  BSSY B0, `(.L_x_1078) ;  /* 0x000001e000007945 */ /* 0x000fe20003800000 */
[CC--:B----4-:R-:W-:Y:S01]  /*44c0*/  ISETP.GE.AND P2, PT, R19.reuse, R16.reuse, PT ;  /* 0x000000101300720c */ /* 0x0d0fe20003f46270 */
[C---:B------:R-:W-:Y:S02]  /*44d0*/  VIADD R3, R19.reuse, 0x100 ;  /* 0x0000010013037836 */ /* 0x040fe40000000000 */
[C---:B0123--:R-:W-:Y:S02]  /*44e0*/  VIADD R5, R19.reuse, 0x180 ;  /* 0x0000018013057836 */ /* 0x04ffe40000000000 */
[----:B------:R-:W-:Y:S01]  /*44f0*/  VIADD R23, R19, 0x80 ;  /* 0x0000008013177836 */ /* 0x000fe20000000000 */
[-C--:B------:R-:W-:Y:S02]  /*4500*/  ISETP.GE.AND P0, PT, R3, R16.reuse, PT ;  /* 0x000000100300720c */ /* 0x080fe40003f06270 */
[----:B------:R-:W-:-:S02]  /*4510*/  ISETP.GE.AND P1, PT, R5, R16, PT ;  /* 0x000000100500720c */ /* 0x000fc40003f26270 */
[----:B------:R-:W-:-:S03]  /*4520*/  ISETP.GE.AND P3, PT, R23, R16, PT ;  /* 0x000000101700720c */ /* 0x000fc60003f66270 */
[----:B------:R-:W-:Y:S10]  /*4530*/  @P2 BRA `(.L_x_1079) ;  /* 0x0000000000542947 */ /* 0x000ff40003800000 */
[----:B-----5:R-:W-:Y:S02]  /*4540*/  HADD2.F32 R25, -RZ, R25.H0_H0 ;  /* 0x20000019ff197230 */ /* 0x020fe40000004100 */
[----:B------:R-:W-:-:S03]  /*4550*/  IMAD.MOV.U32 R4, RZ, RZ, 0x3b2090aa ;  /* 0x3b2090aaff047424 */ /* 0x000fc600078e00ff */
        /* <DEDUP_REMOVED lines=18> */
[----:B------:R-:W-:-:S07]  /*4680*/  F2FP.F16.F32.PACK_AB R0, RZ, R0 ;  /* 0x00000000ff00723e */ /* 0x000fce00000000ff */
.L_x_1079:
[----:B------:R-:W-:Y:S05]  /*4690*/  BSYNC B0 ;  /* 0x0000000000007941 */ /* 0x000fea0003800000 */
.L_x_1078:
[----:B------:R-:W-:Y:S04]  /*46a0*/  BSSY B0, `(.L_x_1080) ;  /* 0x0000017000007945 */ /* 0x000fe80003800000 */
[----:B------:R-:W-:Y:S05]  /*46b0*/  @P3 BRA `(.L_x_1081) ;  /* 0x0000000000543947 */ /* 0x000fea0003800000 */
        /* <DEDUP_REMOVED lines=21> */
.L_x_1081:
[----:B------:R-:W-:Y:S05]  /*4810*/  BSYNC B0 ;  /* 0x0000000000007941 */ /* 0x000fea0003800000 */
.L_x_1080:
        /* <DEDUP_REMOVED lines=23> */
.L_x_1083:
[----:B------:R-:W-:Y:S05]  /*4990*/  BSYNC B0 ;  /* 0x0000000000007941 */ /* 0x000fea0003800000 */
.L_x_1082:
        /* <DEDUP_REMOVED lines=23> */
.L_x_1085:
[----:B------:R-:W-:Y:S05]  /*4b10*/  BSYNC B0 ;  /* 0x0000000000007941 */ /* 0x000fea0003800000 */
.L_x_1084:
[----:B------:R-:W-:Y:S04]  /*4b20*/  BSSY B6, `(.L_x_1086) ;  /* 0x0000112000067945 */ /* 0x000fe80003800000 */
[----:B------:R-:W-:Y:S05]  /*4b30*/  @P2 BRA `(.L_x_1087) ;  /* 0x0000001000402947 */ /* 0x000fea0003800000 */
[----:B-----5:R-:W0:Y:S01]  /*4b40*/  LDC.64 R2, c[0x0][0x218] ;  /* 0x00008600ff027b82 */ /* 0x020e220000000a00 */
        /* <DEDUP_REMOVED lines=16> */
[----:B------:R-:W-:Y:S02]  /*4c50*/  HADD2.F32 R0, -RZ, R0.H0_H0 ;  /* 0x20000000ff007230 */ /* 0x000fe40000004100 */
[----:B------:R-:W-:Y:S02]  /*4c60*/  IMAD.MOV.U32 R19, RZ, RZ, R23 ;  /* 0x000000ffff137224 */ /* 0x000fe400078e0017 */
[----:B------:R-:W0:Y:S02]  /*4c70*/  F2I.FTZ.TRUNC.NTZ R5, R0 ;  /* 0x0000000000057305 */ /* 0x000e24000021f100 */
[----:B0-----:R3:W-:Y:S01]  /*4c80*/  STG.E.U8 desc[UR36][R2.64], R5 ;  /* 0x0000000502007986 */ /* 0x0017e2000c101124 */
[----:B------:R-:W-:Y:S05]  /*4c90*/  BRA `(.L_x_1087) ;  /* 0x0000000c00e87947 */ /* 0x000fea0003800000 */
.L_x_1091:
[----:B------:R-:W-:Y:S02]  /*4ca0*/  HADD2.F32 R5, -RZ, R0.H0_H0 ;  /* 0x20000000ff057230 */ /* 0x000fe40000004100 */
[----:B------:R-:W-:-:S04]  /*4cb0*/  IMAD.MOV.U32 R19, RZ, RZ, R23 ;  /* 0x000000ffff137224 */ /* 0x000fc800078e0017 */
[----:B------:R-:W0:Y:S02]  /*4cc0*/  F2I.S64.TRUNC R4, R5 ;  /* 0x0000000500047311 */ /* 0x000e24000020d900 */
[----:B0-----:R4:W-:Y:S01]  /*4cd0*/  STG.E.U8 desc[UR36][R2.64], R4 ;  /* 0x0000000402007986 */ /* 0x0019e2000c101124 */
[----:B------:R-:W-:Y:S05]  /*4ce0*/  BRA `(.L_x_1087) ;  /* 0x0000000c00d47947 */ /* 0x000fea0003800000 */
.L_x_1090:
[----:B------:R-:W-:-:S13]  /*4cf0*/  ISETP.NE.AND P0, PT, R4, 0x2, PT ;  /* 0x000000020400780c */ /* 0x000fda0003f05270 */
[----:B------:R-:W-:Y:S05]  /*4d00*/  @!P0 BRA `(.L_x_1093) ;  /* 0x0000000000388947 */ /* 0x000fea0003800000 */
[----:B------:R-:W-:-:S13]  /*4d10*/  ISETP.NE.AND P0, PT, R4, 0x3, PT ;  /* 0x000000030400780c */ /* 0x000fda0003f05270 */
[----:B------:R-:W-:Y:S05]  /*4d20*/  @!P0 BRA `(.L_x_1094) ;  /* 0x00000000001c8947 */ /* 0x000fea0003800000 */
[----:B------:R-:W-:-:S13]  /*4d30*/  ISETP.NE.AND P0, PT, R4, 0x4, PT ;  /* 0x000000040400780c */ /* 0x000fda0003f05270 */
[----:B------:R-:W-:Y:S05]  /*4d40*/  @P0 BRA `(.L_x_1092) ;  /* 0x0000000c00500947 */ /* 0x000fea0003800000 */
[----:B------:R-:W-:Y:S02]  /*4d50*/  HADD2.F32 R4, -RZ, R0.H0_H0 ;  /* 0x20000000ff047230 */ /* 0x000fe40000004100 */
[----:B------:R-:W-:-:S04]  /*4d60*/  IMAD.MOV.U32 R19, RZ, RZ, R23 ;  /* 0x000000ffff137224 */ /* 0x000fc800078e0017 */
[----:B------:R-:W0:Y:S02]  /*4d70*/  F2I.S64.TRUNC R4, R4 ;  /* 0x0000000400047311 */ /* 0x000e24000020d900 */
[----:B0-----:R1:W-:Y:S01]  /*4d80*/  STG.E.64 desc[UR36][R2.64], R4 ;  /* 0x0000000402007986 */ /* 0x0013e2000c101b24 */
[----:B------:R-:W-:Y:S05]  /*4d90*/  BRA `(.L_x_1087) ;  /* 0x0000000c00a87947 */ /* 0x000fea0003800000 */
.L_x_1094:
[----:B------:R-:W-:Y:S02]  /*4da0*/  HADD2.F32 R0, -RZ, R0.H0_H0 ;  /* 0x20000000ff007230 */ /* 0x000fe40000004100 */
[----:B------:R-:W-:Y:S02]  /*4db0*/  IMAD.MOV.U32 R19, RZ, RZ, R23 ;  /* 0x000000ffff137224 */ /* 0x000fe400078e0017 */
[----:B------:R-:W0:Y:S02]  /*4dc0*/  F2I.FTZ.TRUNC.NTZ R5, R0 ;  /* 0x0000000000057305 */ /* 0x000e24000021f100 */
[----:B0-----:R2:W-:Y:S01]  /*4dd0*/  STG.E desc[UR36][R2.64], R5 ;  /* 0x0000000502007986 */ /* 0x0015e2000c101924 */
[----:B------:R-:W-:Y:S05]  /*4de0*/  BRA `(.L_x_1087) ;  /* 0x0000000c00947947 */ /* 0x000fea0003800000 */
.L_x_1093:
[----:B------:R-:W-:Y:S02]  /*4df0*/  HADD2.F32 R0, -RZ, R0.H0_H0 ;  /* 0x20000000ff007230 */ /* 0x000fe40000004100 */
[----:B------:R-:W-:Y:S02]  /*4e00*/  IMAD.MOV.U32 R19, RZ, RZ, R23 ;  /* 0x000000ffff137224 */ /* 0x000fe400078e0017 */
[----:B------:R-:W0:Y:S02]  /*4e10*/  F2I.FTZ.TRUNC.NTZ R5, R0 ;  /* 0x0000000000057305 */ /* 0x000e24000021f100 */
[----:B0-----:R0:W-:Y:S01]  /*4e20*/  STG.E.U16 desc[UR36][R2.64], R5 ;  /* 0x0000000502007986 */ /* 0x0011e2000c101524 */
[----:B------:R-:W-:Y:S05]  /*4e30*/  BRA `(.L_x_1087) ;  /* 0x0000000c00807947 */ /* 0x000fea0003800000 */
.L_x_1089:
[----:B------:R-:W-:-:S13]  /*4e40*/  ISETP.GT.AND P0, PT, R4, 0x6, PT ;  /* 0x000000060400780c */ /* 0x000fda0003f04270 */
[----:B------:R-:W-:Y:S05]  /*4e50*/  @P0 BRA `(.L_x_1095) ;  /* 0x00000000002c0947 */ /* 0x000fea0003800000 */
[----:B------:R-:W-:-:S13]  /*4e60*/  ISETP.NE.AND P0, PT, R4, 0x5, PT ;  /* 0x000000050400780c */ /* 0x000fda0003f05270 */
[----:B------:R-:W-:Y:S05]  /*4e70*/  @!P0 BRA `(.L_x_1096) ;  /* 0x0000000000188947 */ /* 0x000fea0003800000 */
[----:B------:R-:W-:-:S13]  /*4e80*/  ISETP.NE.AND P0, PT, R4, 0x6, PT ;  /* 0x000000060400780c */ /* 0x000fda0003f05270 */
[----:B------:R-:W-:Y:S05]  /*4e90*/  @P0 BRA `(.L_x_1092) ;  /* 0x0000000800fc0947 */ /* 0x000fea0003800000 */
[----:B------:R-:W-:Y:S02]  /*4ea0*/  HADD2.F32 R5, -RZ, R0.H0_H0 ;  /* 0x20000000ff057230 */ /* 0x000fe40000004100 */
[----:B------:R-:W-:-:S03]  /*4eb0*/  IMAD.MOV.U32 R19, RZ, RZ, R23 ;  /* 0x000000ffff137224 */ /* 0x000fc600078e0017 */
[----:B------:R0:W-:Y:S01]  /*4ec0*/  STG.E desc[UR36][R2.64], R5 ;  /* 0x0000000502007986 */ /* 0x0001e2000c101924 */
[----:B------:R-:W-:Y:S05]  /*4ed0*/  BRA `(.L_x_1087) ;  /* 0x0000000c00587947 */ /* 0x000fea0003800000 */
.L_x_1096:
[----:B------:R0:W-:Y:S01]  /*4ee0*/  STG.E.U16 desc[UR36][R2.64], R0 ;  /* 0x0000000002007986 */ /* 0x0001e2000c101524 */
[----:B------:R-:W-:Y:S01]  /*4ef0*/  IMAD.MOV.U32 R19, RZ, RZ, R23 ;  /* 0x000000ffff137224 */ /* 0x000fe200078e0017 */
[----:B------:R-:W-:Y:S06]  /*4f00*/  BRA `(.L_x_1087) ;  /* 0x0000000c004c7947 */ /* 0x000fec0003800000 */
.L_x_1095:
[----:B------:R-:W-:-:S13]  /*4f10*/  ISETP.NE.AND P0, PT, R4, 0x7, PT ;  /* 0x000000070400780c */ /* 0x000fda0003f05270 */
[----:B------:R-:W-:Y:S05]  /*4f20*/  @!P0 BRA `(.L_x_1097) ;  /* 0x00000000003c8947 */ /* 0x000fea0003800000 */
[----:B------:R-:W-:-:S13]  /*4f30*/  ISETP.NE.AND P0, PT, R4, 0x8, PT ;  /* 0x000000080400780c */ /* 0x000fda0003f05270 */
[----:B------:R-:W-:Y:S05]  /*4f40*/  @!P0 BRA `(.L_x_1098) ;  /* 0x00000000001c8947 */ /* 0x000fea0003800000 */
[----:B------:R-:W-:-:S13]  /*4f50*/  ISETP.NE.AND P0, PT, R4, 0x9, PT ;  /* 0x000000090400780c */ /* 0x000fda0003f05270 */
[----:B------:R-:W-:Y:S05]  /*4f60*/  @P0 BRA `(.L_x_1092) ;  /* 0x0000000800c80947 */ /* 0x000fea0003800000 */
[----:B------:R-:W-:Y:S02]  /*4f70*/  HADD2.F32 R4, -RZ, R0.H0_H0 ;  /* 0x20000000ff047230 */ /* 0x000fe40000004100 */
[----:B------:R-:W-:Y:S02]  /*4f80*/  IMAD.MOV.U32 R5, RZ, RZ, RZ ;  /* 0x000000ffff057224 */ /* 0x000fe400078e00ff */
[----:B------:R-:W-:-:S03]  /*4f90*/  IMAD.MOV.U32 R19, RZ, RZ, R23 ;  /* 0x000000ffff137224 */ /* 0x000fc600078e0017 */
[----:B------:R0:W-:Y:S01]  /*4fa0*/  STG.E.64 desc[UR36][R2.64], R4 ;  /* 0x0000000402007986 */ /* 0x0001e2000c101b24 */
[----:B------:R-:W-:Y:S05]  /*4fb0*/  BRA `(.L_x_1087) ;  /* 0x0000000c00207947 */ /* 0x000fea0003800000 */
.L_x_1098:
[----:B------:R-:W-:Y:S02]  /*4fc0*/  HADD2.F32 R0, -RZ, R0.H0_H0 ;  /* 0x20000000ff007230 */ /* 0x000fe40000004100 */
[----:B------:R-:W-:-:S03]  /*4fd0*/  IMAD.MOV.U32 R19, RZ, RZ, R23 ;  /* 0x000000ffff137224 */ /* 0x000fc600078e0017 */
[----:B------:R-:W-:-:S04]  /*4fe0*/  F2FP.F16.F32.PACK_AB R0, RZ, R0 ;  /* 0x00000000ff00723e */ /* 0x000fc800000000ff */
[----:B------:R-:W-:-:S05]  /*4ff0*/  PRMT R0, R0, 0x5410, RZ ;  /* 0x0000541000007816 */ /* 0x000fca00000000ff */
[----:B------:R0:W-:Y:S01]  /*5000*/  STG.E desc[UR36][R2.64], R0 ;  /* 0x0000000002007986 */ /* 0x0001e2000c101924 */
[----:B------:R-:W-:Y:S05]  /*5010*/  BRA `(.L_x_1087) ;  /* 0x0000000c00087947 */ /* 0x000fea0003800000 */
.L_x_1097:
[----:B------:R-:W-:Y:S02]  /*5020*/  HADD2.F32 R4, -RZ, R0.H0_H0 ;  /* 0x20000000ff047230 */ /* 0x000fe40000004100 */
[----:B------:R-:W-:-:S03]  /*5030*/  IMAD.MOV.U32 R19, RZ, RZ, R23 ;  /* 0x000000ffff137224 */ /* 0x000fc600078e0017 */
[----:B------:R-:W-:-:S06]  /*5040*/  FMUL.FTZ R4, R4, 1 ;  /* 0x3f80000004047820 */ /* 0x000fcc0000410000 */
[----:B------:R-:W0:Y:S02]  /*5050*/  F2F.F64.F32 R4, R4 ;  /* 0x0000000400047310 */ /* 0x000e240000201800 */
[----:B0-----:R0:W-:Y:S01]  /*5060*/  STG.E.64 desc[UR36][R2.64], R4 ;  /* 0x0000000402007986 */ /* 0x0011e2000c101b24 */
[----:B------:R-:W-:Y:S05]  /*5070*/  BRA `(.L_x_1087) ;  /* 0x0000000800f07947 */ /* 0x000fea0003800000 */
.L_x_1088:
        /* <DEDUP_REMOVED lines=10> */
[----:B------:R-:W-:-:S04]  /*5120*/  FSETP.NEU.FTZ.AND P0, PT, R0, RZ, PT ;  /* 0x000000ff0000720b */ /* 0x000fc80003f1d000 */
[----:B------:R-:W-:-:S05]  /*5130*/  SEL R5, RZ, 0x1, !P0 ;  /* 0x00000001ff057807 */ /* 0x000fca0004000000 */
[----:B------:R0:W-:Y:S01]  /*5140*/  STG.E.U8 desc[UR36][R2.64], R5 ;  /* 0x0000000502007986 */ /* 0x0001e2000c101124 */
[----:B------:R-:W-:Y:S05]  /*5150*/  BRA `(.L_x_1087) ;  /* 0x0000000800b87947 */ /* 0x000fea0003800000 */
.L_x_1101:
[----:B------:R-:W-:Y:S01]  /*5160*/  HADD2.F32 R0, -RZ, R0.H0_H0 ;  /* 0x20000000ff007230 */ /* 0x000fe20000004100 */
[----:B------:R-:W-:Y:S01]  /*5170*/  CS2R R6, SRZ ;  /* 0x0000000000067805 */ /* 0x000fe2000001ff00 */
[----:B------:R-:W-:-:S03]  /*5180*/  IMAD.MOV.U32 R19, RZ, RZ, R23 ;  /* 0x000000ffff137224 */ /* 0x000fc600078e0017 */
[----:B------:R-:W-:-:S04]  /*5190*/  FMUL.FTZ R0, R0, 1 ;  /* 0x3f80000000007820 */ /* 0x000fc80000410000 */
[----:B------:R-:W0:Y:S02]  /*51a0*/  F2F.F64.F32 R4, R0 ;  /* 0x0000000000047310 */ /* 0x000e240000201800 */
[----:B0-----:R0:W-:Y:S01]  /*51b0*/  STG.E.128 desc[UR36][R2.64], R4 ;  /* 0x0000000402007986 */ /* 0x0011e2000c101d24 */
[----:B------:R-:W-:Y:S05]  /*51c0*/  BRA `(.L_x_1087) ;  /* 0x00000008009c7947 */ /* 0x000fea0003800000 */
.L_x_1100:
        /* <DEDUP_REMOVED lines=21> */
.L_x_1105:
[----:B------:R-:W-:Y:S05]  /*5320*/  BSYNC B0 ;  /* 0x0000000000007941 */ /* 0x000fea0003800000 */
.L_x_1104:
[----:B------:R-:W-:Y:S01]  /*5330*/  LOP3.LUT R5, R0, R5, RZ, 0xfc, !PT ;  /* 0x0000000500057212 */ /* 0x000fe200078efcff */
[----:B------:R-:W-:-:S04]  /*5340*/  IMAD.MOV.U32 R19, RZ, RZ, R23 ;  /* 0x000000ffff137224 */ /* 0x000fc800078e0017 */
[----:B------:R0:W-:Y:S01]  /*5350*/  STG.E.U8 desc[UR36][R2.64], R5 ;  /* 0x0000000502007986 */ /* 0x0001e2000c101124 */
[----:B------:R-:W-:Y:S05]  /*5360*/  BRA `(.L_x_1087) ;  /* 0x0000000800347947 */ /* 0x000fea0003800000 */
.L_x_1103:
        /* <DEDUP_REMOVED lines=13> */
.L_x_1107:
[----:B------:R-:W-:Y:S01]  /*5440*/  IMAD.MOV.U32 R0, RZ, RZ, 0x7f ;  /* 0x0000007fff007424 */ /* 0x000fe200078e00ff */
[----:B------:R-:W-:-:S04]  /*5450*/  ISETP.GT.U32.AND P0, PT, R4, 0x7f800000, PT ;  /* 0x7f8000000400780c */ /* 0x000fc80003f04070 */
[----:B------:R-:W-:-:S09]  /*5460*/  SEL R0, R0, 0x7c, P0 ;  /* 0x0000007c00007807 */ /* 0x000fd20000000000 */
.L_x_1108:
[----:B------:R-:W-:Y:S05]  /*5470*/  BSYNC B0 ;  /* 0x0000000000007941 */ /* 0x000fea0003800000 */
.L_x_1106:
[----:B------:R-:W-:Y:S01]  /*5480*/  LOP3.LUT R4, R5, 0x80000000, RZ, 0xc0, !PT ;  /* 0x8000000005047812 */ /* 0x000fe200078ec0ff */
[----:B------:R-:W-:-:S03]  /*5490*/  IMAD.MOV.U32 R19, RZ, RZ, R23 ;  /* 0x000000ffff137224 */ /* 0x000fc600078e0017 */
[----:B------:R-:W-:-:S04]  /*54a0*/  SHF.R.U32.HI R5, RZ, 0x18, R4 ;  /* 0x00000018ff057819 */ /* 0x000fc80000011604 */
[----:B------:R-:W-:-:S05]  /*54b0*/  LOP3.LUT R5, R0, R5, RZ, 0xfc, !PT ;  /* 0x0000000500057212 */ /* 0x000fca00078efcff */
[----:B------:R0:W-:Y:S01]  /*54c0*/  STG.E.U8 desc[UR36][R2.64], R5 ;  /* 0x0000000502007986 */ /* 0x0001e2000c101124 */
[----:B------:R-:W-:Y:S05]  /*54d0*/  BRA `(.L_x_1087) ;  /* 0x0000000400d87947 */ /* 0x000fea0003800000 */
.L_x_1102:
[----:B------:R-:W-:Y:S02]  /*54e0*/  HADD2.F32 R0, -RZ, R0.H0_H0 ;  /* 0x20000000ff007230 */ /* 0x000fe40000004100 */
[----:B------:R-:W-:-:S03]  /*54f0*/  IMAD.MOV.U32 R19, RZ, RZ, R23 ;  /* 0x000000ffff137224 */ /* 0x000fc600078e0017 */
[----:B------:R-:W-:-:S05]  /*5500*/  F2FP.BF16.F32.PACK_AB R0, RZ, R0 ;  /* 0x00000000ff00723e */ /* 0x000fca00000010ff */
[----:B------:R0:W-:Y:S01]  /*5510*/  STG.E.U16 desc[UR36][R2.64], R0 ;  /* 0x0000000002007986 */ /* 0x0001e2000c101524 */
[----:B------:R-:W-:Y:S05]  /*5520*/  BRA `(.L_x_1087) ;  /* 0x0000000400c47947 */ /* 0x000fea0003800000 */
.L_x_1099:
        /* <DEDUP_REMOVED lines=10> */
[----:B------:R-:W0:Y:S02]  /*55d0*/  F2I.FTZ.U32.TRUNC.NTZ R5, R5 ;  /* 0x0000000500057305 */ /* 0x000e24000021f000 */
[----:B0-----:R0:W-:Y:S01]  /*55e0*/  STG.E.U16 desc[UR36][R2.64], R5 ;  /* 0x0000000502007986 */ /* 0x0011e2000c101524 */
[----:B------:R-:W-:Y:S05]  /*55f0*/  BRA `(.L_x_1087) ;  /* 0x0000000400907947 */ /* 0x000fea0003800000 */
.L_x_1111:
        /* <DEDUP_REMOVED lines=17> */
.L_x_1114:
[----:B------:R-:W-:-:S04]  /*5710*/  LOP3.LUT R0, R7, 0x80000000, RZ, 0xc0, !PT ;  /* 0x8000000007007812 */ /* 0x000fc800078ec0ff */
[----:B------:R-:W-:-:S04]  /*5720*/  SHF.R.U32.HI R5, RZ, 0x18, R0 ;  /* 0x00000018ff057819 */ /* 0x000fc80000011600 */
[----:B------:R-:W-:-:S04]  /*5730*/  LOP3.LUT R4, R4, R5, RZ, 0xfc, !PT ;  /* 0x0000000504047212 */ /* 0x000fc800078efcff */
[----:B------:R-:W-:-:S07]  /*5740*/  PRMT R0, R4, 0x7610, R0 ;  /* 0x0000761004007816 */ /* 0x000fce0000000000 */
.L_x_1113:
[----:B------:R-:W-:Y:S05]  /*5750*/  BSYNC B0 ;  /* 0x0000000000007941 */ /* 0x000fea0003800000 */
.L_x_1112:
[----:B------:R0:W-:Y:S01]  /*5760*/  STG.E.U8 desc[UR36][R2.64], R0 ;  /* 0x0000000002007986 */ /* 0x0001e2000c101124 */
[----:B------:R-:W-:Y:S01]  /*5770*/  IMAD.MOV.U32 R19, RZ, RZ, R23 ;  /* 0x000000ffff137224 */ /* 0x000fe200078e0017 */
[----:B------:R-:W-:Y:S06]  /*5780*/  BRA `(.L_x_1087) ;  /* 0x00000004002c7947 */ /* 0x000fec0003800000 */
.L_x_1110:
        /* <DEDUP_REMOVED lines=17> */
.L_x_1117:
[----:B------:R-:W-:-:S04]  /*58a0*/  LOP3.LUT R0, R7, 0x80000000, RZ, 0xc0, !PT ;  /* 0x8000000007007812 */ /* 0x000fc800078ec0ff */
[----:B------:R-:W-:-:S04]  /*58b0*/  SHF.R.U32.HI R5, RZ, 0x18, R0 ;  /* 0x00000018ff057819 */ /* 0x000fc80000011600 */
[----:B------:R-:W-:-:S04]  /*58c0*/  LOP3.LUT R4, R4, R5, RZ, 0xfc, !PT ;  /* 0x0000000504047212 */ /* 0x000fc800078efcff */
[----:B------:R-:W-:-:S07]  /*58d0*/  PRMT R0, R4, 0x7610, R0 ;  /* 0x0000761004007816 */ /* 0x000fce0000000000 */
.L_x_1116:
[----:B------:R-:W-:Y:S05]  /*58e0*/  BSYNC B0 ;  /* 0x0000000000007941 */ /* 0x000fea0003800000 */
.L_x_1115:
[----:B------:R0:W-:Y:S01]  /*58f0*/  STG.E.U8 desc[UR36][R2.64], R0 ;  /* 0x0000000002007986 */ /* 0x0001e2000c101124 */
[----:B------:R-:W-:Y:S01]  /*5900*/  IMAD.MOV.U32 R19, RZ, RZ, R23 ;  /* 0x000000ffff137224 */ /* 0x000fe200078e0017 */
[----:B------:R-:W-:Y:S06]  /*5910*/  BRA `(.L_x_1087) ;  /* 0x0000000000c87947 */ /* 0x000fec0003800000 */
.L_x_1109:
[----:B------:R-:W-:-:S13]  /*5920*/  ISETP.NE.AND P0, PT, R4, 0x1c, PT ;  /* 0x0000001c0400780c */ /* 0x000fda0003f05270 */
[----:B------:R-:W-:Y:S05]  /*5930*/  @!P0 BRA `(.L_x_1118) ;  /* 0x0000000000b08947 */ /* 0x000fea0003800000 */
[----:B------:R-:W-:-:S13]  /*5940*/  ISETP.NE.AND P0, PT, R4, 0x1d, PT ;  /* 0x0000001d0400780c */ /* 0x000fda0003f05270 */
[----:B------:R-:W-:Y:S05]  /*5950*/  @!P0 BRA `(.L_x_1119) ;  /* 0x0000000000948947 */ /* 0x000fea0003800000 */
[----:B------:R-:W-:-:S13]  /*5960*/  ISETP.NE.AND P0, PT, R4, 0x2c, PT ;  /* 0x0000002c0400780c */ /* 0x000fda0003f05270 */
[----:B------:R-:W-:Y:S05]  /*5970*/  @P0 BRA `(.L_x_1092) ;  /* 0x0000000000440947 */ /* 0x000fea0003800000 */
[----:B------:R-:W-:Y:S02]  /*5980*/  HADD2.F32 R5, -RZ, R0.H0_H0 ;  /* 0x20000000ff057230 */ /* 0x000fe40000004100 */
[----:B------:R-:W-:-:S03]  /*5990*/  IMAD.MOV.U32 R19, RZ, RZ, R23 ;  /* 0x000000ffff137224 */ /* 0x000fc600078e0017 */
        /* <DEDUP_REMOVED lines=15> */
.L_x_1092:
        /* <DEDUP_REMOVED lines=16> */
.L_x_1120:
[----:B------:R-:W-:Y:S01]  /*5b90*/  IMAD.MOV.U32 R19, RZ, RZ, R23 ;  /* 0x000000ffff137224 */ /* 0x000fe200078e0017 */
[----:B------:R-:W-:Y:S06]  /*5ba0*/  BRA `(.L_x_1087) ;  /* 0x0000000000247947 */ /* 0x000fec0003800000 */
.L_x_1119:
[----:B------:R-:W-:Y:S02]  /*5bb0*/  HADD2.F32 R4, -RZ, R0.H0_H0 ;  /* 0x20000000ff047230 */ /* 0x000fe40000004100 */
[----:B------:R-:W-:-:S04]  /*5bc0*/  IMAD.MOV.U32 R19, RZ, RZ, R23 ;  /* 0x000000ffff137224 */ /* 0x000fc800078e0017 */
[----:B------:R-:W0:Y:S02]  /*5bd0*/  F2I.U64.TRUNC R4, R4 ;  /* 0x0000000400047311 */ /* 0x000e24000020d800 */
[----:B0-----:R0:W-:Y:S01]  /*5be0*/  STG.E.64 desc[UR36][R2.64], R4 ;  /* 0x0000000402007986 */ /* 0x0011e2000c101b24 */
[----:B------:R-:W-:Y:S05]  /*5bf0*/  BRA `(.L_x_1087) ;  /* 0x0000000000107947 */ /* 0x000fea0003800000 */
.L_x_1118:
[----:B------:R-:W-:Y:S02]  /*5c00*/  HADD2.F32 R0, -RZ, R0.H0_H0 ;  /* 0x20000000ff007230 */ /* 0x000fe40000004100 */
[----:B------:R-:W-:Y:S02]  /*5c10*/  IMAD.MOV.U32 R19, RZ, RZ, R23 ;  /* 0x000000ffff137224 */ /* 0x000fe400078e0017 */
[----:B------:R-:W0:Y:S02]  /*5c20*/  F2I.FTZ.U32.TRUNC.NTZ R5, R0 ;  /* 0x0000000000057305 */ /* 0x000e24000021f000 */
[----:B0-----:R0:W-:Y:S03]  /*5c30*/  STG.E desc[UR36][R2.64], R5 ;  /* 0x0000000502007986 */ /* 0x0011e6000c101924 */
.L_x_1087:
[----:B------:R-:W-:Y:S05]  /*5c40*/  BSYNC B6 ;  /* 0x0000000000067941 */ /* 0x000fea0003800000 */
.L_x_1086:
[----:B------:R-:W-:Y:S01]  /*5c50*/  ISETP.GE.AND P0, PT, R19, R16, PT ;  /* 0x000000101300720c */ /* 0x000fe20003f06270 */
[----:B------:R-:W-:-:S12]  /*5c60*/  BSSY B6, `(.L_x_1121) ;  /* 0x00001fc000067945 */ /* 0x000fd80003800000 */
[----:B------:R-:W-:Y:S05]  /*5c70*/  @P0 BRA `(.L_x_1122) ;  /* 0x0000001c00e80947 */ /* 0x000fea0003800000 */
[----:B012345:R-:W0:Y:S01]  /*5c80*/  LDC.64 R2, c[0x0][0x218] ;  /* 0x00008600ff027b82 */ /* 0x03fe220000000a00 */
        /* <DEDUP_REMOVED lines=17> */
[----:B------:R-:W-:-:S06]  /*5da0*/  HADD2.F32 R25, -RZ, R25.H0_H0 ;  /* 0x20000019ff197230 */ /* 0x000fcc0000004100 */
[----:B------:R-:W0:Y:S02]  /*5db0*/  F2I.FTZ.TRUNC.NTZ R25, R25 ;  /* 0x0000001900197305 */ /* 0x000e24000021f100 */
[----:B0-----:R3:W-:Y:S01]  /*5dc0*/  STG.E.U8 desc[UR36][R2.64], R25 ;  /* 0x0000001902007986 */ /* 0x0017e2000c101124 */
[----:B------:R-:W-:Y:S05]  /*5dd0*/  BRA `(.L_x_1128) ;  /* 0x0000000c00947947 */ /* 0x000fea0003800000 */
.L_x_1126:
[----:B------:R-:W-:-:S06]  /*5de0*/  HADD2.F32 R5, -RZ, R25.H0_H0 ;  /* 0x20000019ff057230 */ /* 0x000fcc0000004100 */
[----:B------:R-:W0:Y:S02]  /*5df0*/  F2I.S64.TRUNC R4, R5 ;  /* 0x0000000500047311 */ /* 0x000e24000020d900 */
[----:B0-----:R4:W-:Y:S01]  /*5e00*/  STG.E.U8 desc[UR36][R2.64], R4 ;  /* 0x0000000402007986 */ /* 0x0019e2000c101124 */
[----:B------:R-:W-:Y:S05]  /*5e10*/  BRA `(.L_x_1128) ;  /* 0x0000000c00847947 */ /* 0x000fea0003800000 */
.L_x_1125:
        /* <DEDUP_REMOVED lines=10> */
.L_x_1130:
[----:B------:R-:W-:-:S06]  /*5ec0*/  HADD2.F32 R25, -RZ, R25.H0_H0 ;  /* 0x20000019ff197230 */ /* 0x000fcc0000004100 */
[----:B------:R-:W0:Y:S02]  /*5ed0*/  F2I.FTZ.TRUNC.NTZ R25, R25 ;  /* 0x0000001900197305 */ /* 0x000e24000021f100 */
[----:B0-----:R2:W-:Y:S01]  /*5ee0*/  STG.E desc[UR36][R2.64], R25 ;  /* 0x0000001902007986 */ /* 0x0015e2000c101924 */
[----:B------:R-:W-:Y:S05]  /*5ef0*/  BRA `(.L_x_1128) ;  /* 0x0000000c004c7947 */ /* 0x000fea0003800000 */
.L_x_1129:
[----:B------:R-:W-:-:S06]  /*5f00*/  HADD2.F32 R25, -RZ, R25.H0_H0 ;  /* 0x20000019ff197230 */ /* 0x000fcc0000004100 */
[----:B------:R-:W0:Y:S02]  /*5f10*/  F2I.FTZ.TRUNC.NTZ R25, R25 ;  /* 0x0000001900197305 */ /* 0x000e24000021f100 */
[----:B0-----:R0:W-:Y:S01]  /*5f20*/  STG.E.U16 desc[UR36][R2.64], R25 ;  /* 0x0000001902007986 */ /* 0x0011e2000c101524 */
[----:B------:R-:W-:Y:S05]  /*5f30*/  BRA `(.L_x_1128) ;  /* 0x0000000c003c7947 */ /* 0x000fea0003800000 */
.L_x_1124:
        /* <DEDUP_REMOVED lines=9> */
.L_x_1132:
[----:B------:R0:W-:Y:S01]  /*5fd0*/  STG.E.U16 desc[UR36][R2.64], R25 ;  /* 0x0000001902007986 */ /* 0x0001e2000c101524 */
[----:B------:R-:W-:Y:S05]  /*5fe0*/  BRA `(.L_x_1128) ;  /* 0x0000000c00107947 */ /* 0x000fea0003800000 */
.L_x_1131:
        /* <DEDUP_REMOVED lines=10> */
.L_x_1134:
[----:B------:R-:W-:-:S05]  /*6090*/  HADD2.F32 R0, -RZ, R25.H0_H0 ;  /* 0x20000019ff007230 */ /* 0x000fca0000004100 */
[----:B------:R-:W-:-:S04]  /*60a0*/  F2FP.F16.F32.PACK_AB R0, RZ, R0 ;  /* 0x00000000ff00723e */ /* 0x000fc800000000ff */
[----:B------:R-:W-:-:S05]  /*60b0*/  PRMT R0, R0, 0x5410, RZ ;  /* 0x0000541000007816 */ /* 0x000fca00000000ff */
[----:B------:R0:W-:Y:S01]  /*60c0*/  STG.E desc[UR36][R2.64], R0 ;  /* 0x0000000002007986 */ /* 0x0001e2000c101924 */
[----:B------:R-:W-:Y:S05]  /*60d0*/  BRA `(.L_x_1128) ;  /* 0x0000000800d47947 */ /* 0x000fea0003800000 */
.L_x_1133:
[----:B------:R-:W-:-:S05]  /*60e0*/  HADD2.F32 R4, -RZ, R25.H0_H0 ;  /* 0x20000019ff047230 */ /* 0x000fca0000004100 */
[----:B------:R-:W-:-:S06]  /*60f0*/  FMUL.FTZ R4, R4, 1 ;  /* 0x3f80000004047820 */ /* 0x000fcc0000410000 */
[----:B------:R-:W0:Y:S02]  /*6100*/  F2F.F64.F32 R4, R4 ;  /* 0x0000000400047310 */ /* 0x000e240000201800 */
[----:B0-----:R0:W-:Y:S01]  /*6110*/  STG.E.64 desc[UR36][R2.64], R4 ;  /* 0x0000000402007986 */ /* 0x0011e2000c101b24 */
[----:B------:R-:W-:Y:S05]  /*6120*/  BRA `(.L_x_1128) ;  /* 0x0000000800c07947 */ /* 0x000fea0003800000 */
.L_x_1123:
        /* <DEDUP_REMOVED lines=13> */
.L_x_1137:
[----:B------:R-:W-:Y:S01]  /*6200*/  HADD2.F32 R25, -RZ, R25.H0_H0 ;  /* 0x20000019ff197230 */ /* 0x000fe20000004100 */
[----:B------:R-:W-:-:S04]  /*6210*/  CS2R R6, SRZ ;  /* 0x0000000000067805 */ /* 0x000fc8000001ff00 */
[----:B------:R-:W-:-:S06]  /*6220*/  FMUL.FTZ R4, R25, 1 ;  /* 0x3f80000019047820 */ /* 0x000fcc0000410000 */
[----:B------:R-:W0:Y:S02]  /*6230*/  F2F.F64.F32 R4, R4 ;  /* 0x0000000400047310 */ /* 0x000e240000201800 */
[----:B0-----:R0:W-:Y:S01]  /*6240*/  STG.E.128 desc[UR36][R2.64], R4 ;  /* 0x0000000402007986 */ /* 0x0011e2000c101d24 */
[----:B------:R-:W-:Y:S05]  /*6250*/  BRA `(.L_x_1128) ;  /* 0x0000000800747947 */ /* 0x000fea0003800000 */
.L_x_1136:
        /* <DEDUP_REMOVED lines=21> */
.L_x_1141:
[----:B------:R-:W-:Y:S05]  /*63b0*/  BSYNC B0 ;  /* 0x0000000000007941 */ /* 0x000fea0003800000 */
.L_x_1140:
[----:B------:R-:W-:-:S05]  /*63c0*/  LOP3.LUT R5, R0, R5, RZ, 0xfc, !PT ;  /* 0x0000000500057212 */ /* 0x000fca00078efcff */
[----:B------:R0:W-:Y:S01]  /*63d0*/  STG.E.U8 desc[UR36][R2.64], R5 ;  /* 0x0000000502007986 */ /* 0x0001e2000c101124 */
[----:B------:R-:W-:Y:S05]  /*63e0*/  BRA `(.L_x_1128) ;  /* 0x0000000800107947 */ /* 0x000fea0003800000 */
.L_x_1139:
        /* <DEDUP_REMOVED lines=13> */
.L_x_1143:
[----:B------:R-:W-:Y:S01]  /*64c0*/  IMAD.MOV.U32 R0, RZ, RZ, 0x7f ;  /* 0x0000007fff007424 */ /* 0x000fe200078e00ff */
[----:B------:R-:W-:-:S04]  /*64d0*/  ISETP.GT.U32.AND P0, PT, R4, 0x7f800000, PT ;  /* 0x7f8000000400780c */ /* 0x000fc80003f04070 */
[----:B------:R-:W-:-:S09]  /*64e0*/  SEL R0, R0, 0x7c, P0 ;  /* 0x0000007c00007807 */ /* 0x000fd20000000000 */
.L_x_1144:
[----:B------:R-:W-:Y:S05]  /*64f0*/  BSYNC B0 ;  /* 0x0000000000007941 */ /* 0x000fea0003800000 */
.L_x_1142:
[----:B------:R-:W-:-:S04]  /*6500*/  LOP3.LUT R4, R25, 0x80000000, RZ, 0xc0, !PT ;  /* 0x8000000019047812 */ /* 0x000fc800078ec0ff */
[----:B------:R-:W-:-:S04]  /*6510*/  SHF.R.U32.HI R5, RZ, 0x18, R4 ;  /* 0x00000018ff057819 */ /* 0x000fc80000011604 */
[----:B------:R-:W-:-:S05]  /*6520*/  LOP3.LUT R5, R0, R5, RZ, 0xfc, !PT ;  /* 0x0000000500057212 */ /* 0x000fca00078efcff */
[----:B------:R0:W-:Y:S01]  /*6530*/  STG.E.U8 desc[UR36][R2.64], R5 ;  /* 0x0000000502007986 */ /* 0x0001e2000c101124 */
[----:B------:R-:W-:Y:S05]  /*6540*/  BRA `(.L_x_1128) ;  /* 0x0000000400b87947 */ /* 0x000fea0003800000 */
.L_x_1138:
[----:B------:R-:W-:-:S05]  /*6550*/  HADD2.F32 R0, -RZ, R25.H0_H0 ;  /* 0x20000019ff007230 */ /* 0x000fca0000004100 */
[----:B------:R-:W-:-:S05]  /*6560*/  F2FP.BF16.F32.PACK_AB R0, RZ, R0 ;  /* 0x00000000ff00723e */ /* 0x000fca00000010ff */
[----:B------:R0:W-:Y:S01]  /*6570*/  STG.E.U16 desc[UR36][R2.64], R0 ;  /* 0x0000000002007986 */ /* 0x0001e2000c101524 */
[----:B------:R-:W-:Y:S05]  /*6580*/  BRA `(.L_x_1128) ;  /* 0x0000000400a87947 */ /* 0x000fea0003800000 */
.L_x_1135:
        /* <DEDUP_REMOVED lines=12> */
.L_x_1147:
        /* <DEDUP_REMOVED lines=17> */
.L_x_1150:
[----:B------:R-:W-:-:S04]  /*6760*/  LOP3.LUT R0, R25, 0x80000000, RZ, 0xc0, !PT ;  /* 0x8000000019007812 */ /* 0x000fc800078ec0ff */
[----:B------:R-:W-:-:S04]  /*6770*/  SHF.R.U32.HI R5, RZ, 0x18, R0 ;  /* 0x00000018ff057819 */ /* 0x000fc80000011600 */
[----:B------:R-:W-:-:S04]  /*6780*/  LOP3.LUT R4, R4, R5, RZ, 0xfc, !PT ;  /* 0x0000000504047212 */ /* 0x000fc800078efcff */
[----:B------:R-:W-:-:S07]  /*6790*/  PRMT R0, R4, 0x7610, R0 ;  /* 0x0000761004007816 */ /* 0x000fce0000000000 */
.L_x_1149:
[----:B------:R-:W-:Y:S05]  /*67a0*/  BSYNC B0 ;  /* 0x0000000000007941 */ /* 0x000fea0003800000 */
.L_x_1148:
[----:B------:R0:W-:Y:S01]  /*67b0*/  STG.E.U8 desc[UR36][R2.64], R0 ;  /* 0x0000000002007986 */ /* 0x0001e2000c101124 */
[----:B------:R-:W-:Y:S05]  /*67c0*/  BRA `(.L_x_1128) ;  /* 0x0000000400187947 */ /* 0x000fea0003800000 */
.L_x_1146:
        /* <DEDUP_REMOVED lines=17> */
.L_x_1153:
[----:B------:R-:W-:-:S04]  /*68e0*/  LOP3.LUT R0, R25, 0x80000000, RZ, 0xc0, !PT ;  /* 0x8000000019007812 */ /* 0x000fc800078ec0ff */
[----:B------:R-:W-:-:S04]  /*68f0*/  SHF.R.U32.HI R5, RZ, 0x18, R0 ;  /* 0x00000018ff057819 */ /* 0x000fc80000011600 */
[----:B------:R-:W-:-:S04]  /*6900*/  LOP3.LUT R4, R4, R5, RZ, 0xfc, !PT ;  /* 0x0000000504047212 */ /* 0x000fc800078efcff */
[----:B------:R-:W-:-:S07]  /*6910*/  PRMT R0, R4, 0x7610, R0 ;  /* 0x0000761004007816 */ /* 0x000fce0000000000 */
.L_x_1152:
[----:B------:R-:W-:Y:S05]  /*6920*/  BSYNC B0 ;  /* 0x0000000000007941 */ /* 0x000fea0003800000 */
.L_x_1151:
[----:B------:R0:W-:Y:S01]  /*6930*/  STG.E.U8 desc[UR36][R2.64], R0 ;  /* 0x0000000002007986 */ /* 0x0001e2000c101124 */
[----:B------:R-:W-:Y:S05]  /*6940*/  BRA `(.L_x_1128) ;  /* 0x0000000000b87947 */ /* 0x000fea0003800000 */
.L_x_1145:
[----:B------:R-:W-:-:S13]  /*6950*/  ISETP.NE.AND P0, PT, R0, 0x1c, PT ;  /* 0x0000001c0000780c */ /* 0x000fda0003f05270 */
[----:B------:R-:W-:Y:S05]  /*6960*/  @!P0 BRA `(.L_x_1154) ;  /* 0x0000000000a48947 */ /* 0x000fea0003800000 */
[----:B------:R-:W-:-:S13]  /*6970*/  ISETP.NE.AND P0, PT, R0, 0x1d, PT ;  /* 0x0000001d0000780c */ /* 0x000fda0003f05270 */
[----:B------:R-:W-:Y:S05]  /*6980*/  @!P0 BRA `(.L_x_1155) ;  /* 0x00000000008c8947 */ /* 0x000fea0003800000 */
[----:B------:R-:W-:-:S13]  /*6990*/  ISETP.NE.AND P0, PT, R0, 0x2c, PT ;  /* 0x0000002c0000780c */ /* 0x000fda0003f05270 */
[----:B------:R-:W-:Y:S05]  /*69a0*/  @P0 BRA `(.L_x_1127) ;  /* 0x0000000000400947 */ /* 0x000fea0003800000 */
[----:B------:R-:W-:Y:S02]  /*69b0*/  HADD2.F32 R25, -RZ, R25.H0_H0 ;  /* 0x20000019ff197230 */ /* 0x000fe40000004100 */
        /* <DEDUP_REMOVED lines=15> */
.L_x_1127:
        /* <DEDUP_REMOVED lines=16> */
.L_x_1156:
[----:B------:R-:W-:Y:S05]  /*6bb0*/  BRA `(.L_x_1128) ;  /* 0x00000000001c7947 */ /* 0x000fea0003800000 */
.L_x_1155:
[----:B------:R-:W-:-:S06]  /*6bc0*/  HADD2.F32 R4, -RZ, R25.H0_H0 ;  /* 0x20000019ff047230 */ /* 0x000fcc0000004100 */
[----:B------:R-:W0:Y:S02]  /*6bd0*/  F2I.U64.TRUNC R4, R4 ;  /* 0x0000000400047311 */ /* 0x000e24000020d800 */
[----:B0-----:R0:W-:Y:S01]  /*6be0*/  STG.E.64 desc[UR36][R2.64], R4 ;  /* 0x0000000402007986 */ /* 0x0011e2000c101b24 */
[----:B------:R-:W-:Y:S05]  /*6bf0*/  BRA `(.L_x_1128) ;  /* 0x00000000000c7947 */ /* 0x000fea0003800000 */
.L_x_1154:
[----:B------:R-:W-:-:S06]  /*6c00*/  HADD2.F32 R25, -RZ, R25.H0_H0 ;  /* 0x20000019ff197230 */ /* 0x000fcc0000004100 */
[----:B------:R-:W0:Y:S02]  /*6c10*/  F2I.FTZ.U32.TRUNC.NTZ R25, R25 ;  /* 0x0000001900197305 */ /* 0x000e24000021f000 */
[----:B0-----:R0:W-:Y:S02]  /*6c20*/  STG.E desc[UR36][R2.64], R25 ;  /* 0x0000001902007986 */ /* 0x0011e4000c101924 */
.L_x_1128:
[----:B------:R-:W-:-:S05]  /*6c30*/  VIADD R19, R19, 0x80 ;  /* 0x0000008013137836 */ /* 0x000fca0000000000 */
[----:B------:R-:W-:-:S13]  /*6c40*/  ISETP.GE.AND P0, PT, R19, R16, PT ;  /* 0x000000101300720c */ /* 0x000fda0003f06270 */
[----:B------:R-:W-:Y:S05]  /*6c50*/  @P0 BRA `(.L_x_1122) ;  /* 0x0000000c00f00947 */ /* 0x000fea0003800000 */
[----:B01234-:R-:W0:Y:S01]  /*6c60*/  LDC.64 R2, c[0x0][0x218] ;  /* 0x00008600ff027b82 */ /* 0x01fe220000000a00 */
        /* <DEDUP_REMOVED lines=21> */
.L_x_1160:
[----:B------:R-:W-:-:S06]  /*6dc0*/  HADD2.F32 R5, -RZ, R24.H0_H0 ;  /* 0x20000018ff057230 */ /* 0x000fcc0000004100 */
[----:B------:R-:W0:Y:S02]  /*6dd0*/  F2I.S64.TRUNC R4, R5 ;  /* 0x0000000500047311 */ /* 0x000e24000020d900 */
[----:B0-----:R0:W-:Y:S01]  /*6de0*/  STG.E.U8 desc[UR36][R2.64], R4 ;  /* 0x0000000402007986 */ /* 0x0011e2000c101124 */
[----:B------:R-:W-:Y:S05]  /*6df0*/  BRA `(.L_x_1162) ;  /* 0x0000000c00847947 */ /* 0x000fea0003800000 */
.L_x_1159:
        /* <DEDUP_REMOVED lines=10> */
.L_x_1164:
[----:B------:R-:W-:-:S04]  /*6ea0*/  HADD2.F32 R24, -RZ, R24.H0_H0 ;  /* 0x20000018ff187230 */ /* 0x000fc80000004100 */
[----:B------:R-:W0:Y:S02]  /*6eb0*/  F2I.FTZ.TRUNC.NTZ R5, R24 ;  /* 0x0000001800057305 */ /* 0x000e24000021f100 */
[----:B0-----:R0:W-:Y:S01]  /*6ec0*/  STG.E desc[UR36][R2.64], R5 ;  /* 0x0000000502007986 */ /* 0x0011e2000c101924 */
[----:B------:R-:W-:Y:S05]  /*6ed0*/  BRA `(.L_x_1162) ;  /* 0x0000000c004c7947 */ /* 0x000fea0003800000 */
.L_x_1163:
[----:B------:R-:W-:-:S04]  /*6ee0*/  HADD2.F32 R24, -RZ, R24.H0_H0 ;  /* 0x20000018ff187230 */ /* 0x000fc80000004100 */
[----:B------:R-:W0:Y:S02]  /*6ef0*/  F2I.FTZ.TRUNC.NTZ R5, R24 ;  /* 0x0000001800057305 */ /* 0x000e24000021f100 */
[----:B0-----:R0:W-:Y:S01]  /*6f00*/  STG.E.U16 desc[UR36][R2.64], R5 ;  /* 0x0000000502007986 */ /* 0x0011e2000c101524 */
[----:B------:R-:W-:Y:S05]  /*6f10*/  BRA `(.L_x_1162) ;  /* 0x0000000c003c7947 */ /* 0x000fea0003800000 */
.L_x_1158:
        /* <DEDUP_REMOVED lines=9> */
.L_x_1166:
[----:B------:R0:W-:Y:S01]  /*6fb0*/  STG.E.U16 desc[UR36][R2.64], R24 ;  /* 0x0000001802007986 */ /* 0x0001e2000c101524 */
[----:B------:R-:W-:Y:S05]  /*6fc0*/  BRA `(.L_x_1162) ;  /* 0x0000000c00107947 */ /* 0x000fea0003800000 */
.L_x_1165:
        /* <DEDUP_REMOVED lines=10> */
.L_x_1168:
[----:B------:R-:W-:-:S05]  /*7070*/  HADD2.F32 R0, -RZ, R24.H0_H0 ;  /* 0x20000018ff007230 */ /* 0x000fca0000004100 */
[----:B------:R-:W-:-:S04]  /*7080*/  F2FP.F16.F32.PACK_AB R0, RZ, R0 ;  /* 0x00000000ff00723e */ /* 0x000fc800000000ff */
[----:B------:R-:W-:-:S05]  /*7090*/  PRMT R0, R0, 0x5410, RZ ;  /* 0x0000541000007816 */ /* 0x000fca00000000ff */
[----:B------:R0:W-:Y:S01]  /*70a0*/  STG.E desc[UR36][R2.64], R0 ;  /* 0x0000000002007986 */ /* 0x0001e2000c101924 */
[----:B------:R-:W-:Y:S05]  /*70b0*/  BRA `(.L_x_1162) ;  /* 0x0000000800d47947 */ /* 0x000fea0003800000 */
.L_x_1167:
[----:B------:R-:W-:-:S05]  /*70c0*/  HADD2.F32 R4, -RZ, R24.H0_H0 ;  /* 0x20000018ff047230 */ /* 0x000fca0000004100 */
[----:B------:R-:W-:-:S06]  /*70d0*/  FMUL.FTZ R4, R4, 1 ;  /* 0x3f80000004047820 */ /* 0x000fcc0000410000 */
[----:B------:R-:W0:Y:S02]  /*70e0*/  F2F.F64.F32 R4, R4 ;  /* 0x0000000400047310 */ /* 0x000e240000201800 */
[----:B0-----:R0:W-:Y:S01]  /*70f0*/  STG.E.64 desc[UR36][R2.64], R4 ;  /* 0x0000000402007986 */ /* 0x0011e2000c101b24 */
[----:B------:R-:W-:Y:S05]  /*7100*/  BRA `(.L_x_1162) ;  /* 0x0000000800c07947 */ /* 0x000fea0003800000 */
.L_x_1157:
        /* <DEDUP_REMOVED lines=13> */
.L_x_1171:
[----:B------:R-:W-:Y:S01]  /*71e0*/  HADD2.F32 R24, -RZ, R24.H0_H0 ;  /* 0x20000018ff187230 */ /* 0x000fe20000004100 */
[----:B------:R-:W-:-:S04]  /*71f0*/  CS2R R6, SRZ ;  /* 0x0000000000067805 */ /* 0x000fc8000001ff00 */
[----:B------:R-:W-:-:S06]  /*7200*/  FMUL.FTZ R4, R24, 1 ;  /* 0x3f80000018047820 */ /* 0x000fcc0000410000 */
[----:B------:R-:W0:Y:S02]  /*7210*/  F2F.F64.F32 R4, R4 ;  /* 0x0000000400047310 */ /* 0x000e240000201800 */
[----:B0-----:R0:W-:Y:S01]  /*7220*/  STG.E.128 desc[UR36][R2.64], R4 ;  /* 0x0000000402007986 */ /* 0x0011e2000c101d24 */
[----:B------:R-:W-:Y:S05]  /*7230*/  BRA `(.L_x_1162) ;  /* 0x0000000800747947 */ /* 0x000fea0003800000 */
.L_x_1170:
        /* <DEDUP_REMOVED lines=21> */
.L_x_1175:
[----:B------:R-:W-:Y:S05]  /*7390*/  BSYNC B0 ;  /* 0x0000000000007941 */ /* 0x000fea0003800000 */
.L_x_1174:
[----:B------:R-:W-:-:S05]  /*73a0*/  LOP3.LUT R5, R0, R5, RZ, 0xfc, !PT ;  /* 0x0000000500057212 */ /* 0x000fca00078efcff */
[----:B------:R0:W-:Y:S01]  /*73b0*/  STG.E.U8 desc[UR36][R2.64], R5 ;  /* 0x0000000502007986 */ /* 0x0001e2000c101124 */
[----:B------:R-:W-:Y:S05]  /*73c0*/  BRA `(.L_x_1162) ;  /* 0x0000000800107947 */ /* 0x000fea0003800000 */
.L_x_1173:
        /* <DEDUP_REMOVED lines=13> */
.L_x_1177:
[----:B------:R-:W-:Y:S01]  /*74a0*/  IMAD.MOV.U32 R0, RZ, RZ, 0x7f ;  /* 0x0000007fff007424 */ /* 0x000fe200078e00ff */
[----:B------:R-:W-:-:S04]  /*74b0*/  ISETP.GT.U32.AND P0, PT, R4, 0x7f800000, PT ;  /* 0x7f8000000400780c */ /* 0x000fc80003f04070 */
[----:B------:R-:W-:-:S09]  /*74c0*/  SEL R0, R0, 0x7c, P0 ;  /* 0x0000007c00007807 */ /* 0x000fd20000000000 */
.L_x_1178:
[----:B------:R-:W-:Y:S05]  /*74d0*/  BSYNC B0 ;  /* 0x0000000000007941 */ /* 0x000fea0003800000 */
.L_x_1176:
[----:B------:R-:W-:-:S04]  /*74e0*/  LOP3.LUT R4, R5, 0x80000000, RZ, 0xc0, !PT ;  /* 0x8000000005047812 */ /* 0x000fc800078ec0ff */
[----:B------:R-:W-:-:S04]  /*74f0*/  SHF.R.U32.HI R5, RZ, 0x18, R4 ;  /* 0x00000018ff057819 */ /* 0x000fc80000011604 */
[----:B------:R-:W-:-:S05]  /*7500*/  LOP3.LUT R5, R0, R5, RZ, 0xfc, !PT ;  /* 0x0000000500057212 */ /* 0x000fca00078efcff */
[----:B------:R0:W-:Y:S01]  /*7510*/  STG.E.U8 desc[UR36][R2.64], R5 ;  /* 0x0000000502007986 */ /* 0x0001e2000c101124 */
[----:B------:R-:W-:Y:S05]  /*7520*/  BRA `(.L_x_1162) ;  /* 0x0000000400b87947 */ /* 0x000fea0003800000 */
.L_x_1172:
[----:B------:R-:W-:-:S05]  /*7530*/  HADD2.F32 R0, -RZ, R24.H0_H0 ;  /* 0x20000018ff007230 */ /* 0x000fca0000004100 */
[----:B------:R-:W-:-:S05]  /*7540*/  F2FP.BF16.F32.PACK_AB R0, RZ, R0 ;  /* 0x00000000ff00723e */ /* 0x000fca00000010ff */
[----:B------:R0:W-:Y:S01]  /*7550*/  STG.E.U16 desc[UR36][R2.64], R0 ;  /* 0x0000000002007986 */ /* 0x0001e2000c101524 */
[----:B------:R-:W-:Y:S05]  /*7560*/  BRA `(.L_x_1162) ;  /* 0x0000000400a87947 */ /* 0x000fea0003800000 */
.L_x_1169:
        /* <DEDUP_REMOVED lines=12> */
.L_x_1181:
        /* <DEDUP_REMOVED lines=17> */
.L_x_1184:
[----:B------:R-:W-:-:S04]  /*7740*/  LOP3.LUT R0, R7, 0x80000000, RZ, 0xc0, !PT ;  /* 0x8000000007007812 */ /* 0x000fc800078ec0ff */
[----:B------:R-:W-:-:S04]  /*7750*/  SHF.R.U32.HI R5, RZ, 0x18, R0 ;  /* 0x00000018ff057819 */ /* 0x000fc80000011600 */
[----:B------:R-:W-:-:S04]  /*7760*/  LOP3.LUT R4, R4, R5, RZ, 0xfc, !PT ;  /* 0x0000000504047212 */ /* 0x000fc800078efcff */
[----:B------:R-:W-:-:S07]  /*7770*/  PRMT R0, R4, 0x7610, R0 ;  /* 0x0000761004007816 */ /* 0x000fce0000000000 */
.L_x_1183:
[----:B------:R-:W-:Y:S05]  /*7780*/  BSYNC B0 ;  /* 0x0000000000007941 */ /* 0x000fea0003800000 */
.L_x_1182:
[----:B------:R3:W-:Y:S01]  /*7790*/  STG.E.U8 desc[UR36][R2.64], R0 ;  /* 0x0000000002007986 */ /* 0x0007e2000c101124 */
[----:B------:R-:W-:Y:S05]  /*77a0*/  BRA `(.L_x_1162) ;  /* 0x0000000400187947 */ /* 0x000fea0003800000 */
.L_x_1180:
        /* <DEDUP_REMOVED lines=17> */
.L_x_1187:
[----:B------:R-:W-:-:S04]  /*78c0*/  LOP3.LUT R0, R7, 0x80000000, RZ, 0xc0, !PT ;  /* 0x8000000007007812 */ /* 0x000fc800078ec0ff */
[----:B------:R-:W-:-:S04]  /*78d0*/  SHF.R.U32.HI R5, RZ, 0x18, R0 ;  /* 0x00000018ff057819 */ /* 0x000fc80000011600 */
[----:B------:R-:W-:-:S04]  /*78e0*/  LOP3.LUT R4, R4, R5, RZ, 0xfc, !PT ;  /* 0x0000000504047212 */ /* 0x000fc800078efcff */
[----:B------:R-:W-:-:S07]  /*78f0*/  PRMT R0, R4, 0x7610, R0 ;  /* 0x0000761004007816 */ /* 0x000fce0000000000 */
.L_x_1186:
[----:B------:R-:W-:Y:S05]  /*7900*/  BSYNC B0 ;  /* 0x0000000000007941 */ /* 0x000fea0003800000 */
.L_x_1185:
[----:B------:R0:W-:Y:S01]  /*7910*/  STG.E.U8 desc[UR36][R2.64], R0 ;  /* 0x0000000002007986 */ /* 0x0001e2000c101124 */
[----:B------:R-:W-:Y:S05]  /*7920*/  BRA `(.L_x_1162) ;  /* 0x0000000000b87947 */ /* 0x000fea0003800000 */
.L_x_1179:
        /* <DEDUP_REMOVED lines=22> */
.L_x_1161:
        /* <DEDUP_REMOVED lines=16> */
.L_x_1190:
[----:B------:R-:W-:Y:S05]  /*7b90*/  BRA `(.L_x_1162) ;  /* 0x00000000001c7947 */ /* 0x000fea0003800000 */
.L_x_1189:
[----:B------:R-:W-:-:S06]  /*7ba0*/  HADD2.F32 R4, -RZ, R24.H0_H0 ;  /* 0x20000018ff047230 */ /* 0x000fcc0000004100 */
[----:B------:R-:W0:Y:S02]  /*7bb0*/  F2I.U64.TRUNC R4, R4 ;  /* 0x0000000400047311 */ /* 0x000e24000020d800 */
[----:B0-----:R1:W-:Y:S01]  /*7bc0*/  STG.E.64 desc[UR36][R2.64], R4 ;  /* 0x0000000402007986 */ /* 0x0013e2000c101b24 */
[----:B------:R-:W-:Y:S05]  /*7bd0*/  BRA `(.L_x_1162) ;  /* 0x00000000000c7947 */ /* 0x000fea0003800000 */
.L_x_1188:
[----:B------:R-:W-:-:S04]  /*7be0*/  HADD2.F32 R24, -RZ, R24.H0_H0 ;  /* 0x20000018ff187230 */ /* 0x000fc80000004100 */
[----:B------:R-:W0:Y:S02]  /*7bf0*/  F2I.FTZ.U32.TRUNC.NTZ R5, R24 ;  /* 0x0000001800057305 */ /* 0x000e24000021f000 */
[----:B0-----:R2:W-:Y:S02]  /*7c00*/  STG.E desc[UR36][R2.64], R5 ;  /* 0x0000000502007986 */ /* 0x0015e4000c101924 */
.L_x_1162:
[----:B------:R-:W-:-:S07]  /*7c10*/  VIADD R19, R19, 0x80 ;  /* 0x0000008013137836 */ /* 0x000fce0000000000 */
.L_x_1122:
[----:B------:R-:W-:Y:S05]  /*7c20*/  BSYNC B6 ;  /* 0x0000000000067941 */ /* 0x000fea0003800000 */
.L_x_1121:
[----:B------:R-:W-:-:S13]  /*7c30*/  ISETP.GE.AND P0, PT, R19, R16, PT ;  /* 0x000000101300720c */ /* 0x000fda0003f06270 */
[----:B------:R-:W-:Y:S05]  /*7c40*/  @P0 EXIT ;  /* 0x000000000000094d */ /* 0x000fea0003800000 */
[----:B012345:R-:W0:Y:S01]  /*7c50*/  LDC.64 R2, c[0x0][0x218] ;  /* 0x00008600ff027b82 */ /* 0x03fe220000000a00 */
        /* <DEDUP_REMOVED lines=20> */
.L_x_1194:
[----:B------:R-:W-:-:S06]  /*7da0*/  HADD2.F32 R5, -RZ, R22.H0_H0 ;  /* 0x20000016ff057230 */ /* 0x000fcc0000004100 */
[----:B------:R-:W0:Y:S02]  /*7db0*/  F2I.S64.TRUNC R4, R5 ;  /* 0x0000000500047311 */ /* 0x000e24000020d900 */
[----:B0-----:R-:W-:Y:S01]  /*7dc0*/  STG.E.U8 desc[UR36][R2.64], R4 ;  /* 0x0000000402007986 */ /* 0x001fe2000c101124 */
[----:B------:R-:W-:Y:S05]  /*7dd0*/  EXIT ;  /* 0x000000000000794d */ /* 0x000fea0003800000 */
.L_x_1193:
        /* <DEDUP_REMOVED lines=10> */
.L_x_1197:
[----:B------:R-:W-:-:S04]  /*7e80*/  HADD2.F32 R22, -RZ, R22.H0_H0 ;  /* 0x20000016ff167230 */ /* 0x000fc80000004100 */
[----:B------:R-:W0:Y:S02]  /*7e90*/  F2I.FTZ.TRUNC.NTZ R5, R22 ;  /* 0x0000001600057305 */ /* 0x000e24000021f100 */
[----:B0-----:R-:W-:Y:S01]  /*7ea0*/  STG.E desc[UR36][R2.64], R5 ;  /* 0x0000000502007986 */ /* 0x001fe2000c101924 */
[----:B------:R-:W-:Y:S05]  /*7eb0*/  EXIT ;  /* 0x000000000000794d */ /* 0x000fea0003800000 */
.L_x_1196:
[----:B------:R-:W-:-:S04]  /*7ec0*/  HADD2.F32 R22, -RZ, R22.H0_H0 ;  /* 0x20000016ff167230 */ /* 0x000fc80000004100 */
[----:B------:R-:W0:Y:S02]  /*7ed0*/  F2I.FTZ.TRUNC.NTZ R5, R22 ;  /* 0x0000001600057305 */ /* 0x000e24000021f100 */
[----:B0-----:R-:W-:Y:S01]  /*7ee0*/  STG.E.U16 desc[UR36][R2.64], R5 ;  /* 0x0000000502007986 */ /* 0x001fe2000c101524 */
[----:B------:R-:W-:Y:S05]  /*7ef0*/  EXIT ;  /* 0x000000000000794d */ /* 0x000fea0003800000 */
.L_x_1192:
        /* <DEDUP_REMOVED lines=9> */
.L_x_1199:
[----:B------:R-:W-:Y:S01]  /*7f90*/  STG.E.U16 desc[UR36][R2.64], R22 ;  /* 0x0000001602007986 */ /* 0x000fe2000c101524 */
[----:B------:R-:W-:Y:S05]  /*7fa0*/  EXIT ;  /* 0x000000000000794d */ /* 0x000fea0003800000 */
.L_x_1198:
        /* <DEDUP_REMOVED lines=10> */
.L_x_1201:
[----:B------:R-:W-:-:S05]  /*8050*/  HADD2.F32 R0, -RZ, R22.H0_H0 ;  /* 0x20000016ff007230 */ /* 0x000fca0000004100 */
[----:B------:R-:W-:-:S04]  /*8060*/  F2FP.F16.F32.PACK_AB R0, RZ, R0 ;  /* 0x00000000ff00723e */ /* 0x000fc800000000ff */
[----:B------:R-:W-:-:S05]  /*8070*/  PRMT R0, R0, 0x5410, RZ ;  /* 0x0000541000007816 */ /* 0x000fca00000000ff */
[----:B------:R-:W-:Y:S01]  /*8080*/  STG.E desc[UR36][R2.64], R0 ;  /* 0x0000000002007986 */ /* 0x000fe2000c101924 */
[----:B------:R-:W-:Y:S05]  /*8090*/  EXIT ;  /* 0x000000000000794d */ /* 0x000fea0003800000 */
.L_x_1200:
[----:B------:R-:W-:-:S05]  /*80a0*/  HADD2.F32 R4, -RZ, R22.H0_H0 ;  /* 0x20000016ff047230 */ /* 0x000fca0000004100 */
[----:B------:R-:W-:-:S06]  /*80b0*/  FMUL.FTZ R4, R4, 1 ;  /* 0x3f80000004047820 */ /* 0x000fcc0000410000 */
[----:B------:R-:W0:Y:S02]  /*80c0*/  F2F.F64.F32 R4, R4 ;  /* 0x0000000400047310 */ /* 0x000e240000201800 */
[----:B0-----:R-:W-:Y:S01]  /*80d0*/  STG.E.64 desc[UR36][R2.64], R4 ;  /* 0x0000000402007986 */ /* 0x001fe2000c101b24 */
[----:B------:R-:W-:Y:S05]  /*80e0*/  EXIT ;  /* 0x000000000000794d */ /* 0x000fea0003800000 */
.L_x_1191:
        /* <DEDUP_REMOVED lines=13> */
.L_x_1204:
[----:B------:R-:W-:Y:S01]  /*81c0*/  HADD2.F32 R22, -RZ, R22.H0_H0 ;  /* 0x20000016ff167230 */ /* 0x000fe20000004100 */
[----:B------:R-:W-:-:S04]  /*81d0*/  CS2R R6, SRZ ;  /* 0x0000000000067805 */ /* 0x000fc8000001ff00 */
[----:B------:R-:W-:-:S06]  /*81e0*/  FMUL.FTZ R4, R22, 1 ;  /* 0x3f80000016047820 */ /* 0x000fcc0000410000 */
[----:B------:R-:W0:Y:S02]  /*81f0*/  F2F.F64.F32 R4, R4 ;  /* 0x0000000400047310 */ /* 0x000e240000201800 */
[----:B0-----:R-:W-:Y:S01]  /*8200*/  STG.E.128 desc[UR36][R2.64], R4 ;  /* 0x0000000402007986 */ /* 0x001fe2000c101d24 */
[----:B------:R-:W-:Y:S05]  /*8210*/  EXIT ;  /* 0x000000000000794d */ /* 0x000fea0003800000 */
.L_x_1203:
        /* <DEDUP_REMOVED lines=21> */
.L_x_1208:
[----:B------:R-:W-:Y:S05]  /*8370*/  BSYNC B0 ;  /* 0x0000000000007941 */ /* 0x000fea0003800000 */
.L_x_1207:
[----:B------:R-:W-:-:S05]  /*8380*/  LOP3.LUT R5, R0, R5, RZ, 0xfc, !PT ;  /* 0x0000000500057212 */ /* 0x000fca00078efcff */
[----:B------:R-:W-:Y:S01]  /*8390*/  STG.E.U8 desc[UR36][R2.64], R5 ;  /* 0x0000000502007986 */ /* 0x000fe2000c101124 */
[----:B------:R-:W-:Y:S05]  /*83a0*/  EXIT ;  /* 0x000000000000794d */ /* 0x000fea0003800000 */
.L_x_1206:
        /* <DEDUP_REMOVED lines=13> */
.L_x_1210:
[----:B------:R-:W-:Y:S01]  /*8480*/  IMAD.MOV.U32 R0, RZ, RZ, 0x7f ;  /* 0x0000007fff007424 */ /* 0x000fe200078e00ff */
[----:B------:R-:W-:-:S04]  /*8490*/  ISETP.GT.U32.AND P0, PT, R4, 0x7f800000, PT ;  /* 0x7f8000000400780c */ /* 0x000fc80003f04070 */
[----:B------:R-:W-:-:S09]  /*84a0*/  SEL R0, R0, 0x7c, P0 ;  /* 0x0000007c00007807 */ /* 0x000fd20000000000 */
.L_x_1211:
[----:B------:R-:W-:Y:S05]  /*84b0*/  BSYNC B0 ;  /* 0x0000000000007941 */ /* 0x000fea0003800000 */
.L_x_1209:
[----:B------:R-:W-:-:S04]  /*84c0*/  LOP3.LUT R4, R5, 0x80000000, RZ, 0xc0, !PT ;  /* 0x8000000005047812 */ /* 0x000fc800078ec0ff */
[----:B------:R-:W-:-:S04]  /*84d0*/  SHF.R.U32.HI R5, RZ, 0x18, R4 ;  /* 0x00000018ff057819 */ /* 0x000fc80000011604 */
[----:B------:R-:W-:-:S05]  /*84e0*/  LOP3.LUT R5, R0, R5, RZ, 0xfc, !PT ;  /* 0x0000000500057212 */ /* 0x000fca00078efcff */
[----:B------:R-:W-:Y:S01]  /*84f0*/  STG.E.U8 desc[UR36][R2.64], R5 ;  /* 0x0000000502007986 */ /* 0x000fe2000c101124 */
[----:B------:R-:W-:Y:S05]  /*8500*/  EXIT ;  /* 0x000000000000794d */ /* 0x000fea0003800000 */
.L_x_1205:
[----:B------:R-:W-:-:S05]  /*8510*/  HADD2.F32 R0, -RZ, R22.H0_H0 ;  /* 0x20000016ff007230 */ /* 0x000fca0000004100 */
[----:B------:R-:W-:-:S05]  /*8520*/  F2FP.BF16.F32.PACK_AB R0, RZ, R0 ;  /* 0x00000000ff00723e */ /* 0x000fca00000010ff */
[----:B------:R-:W-:Y:S01]  /*8530*/  STG.E.U16 desc[UR36][R2.64], R0 ;  /* 0x0000000002007986 */ /* 0x000fe2000c101524 */
[----:B------:R-:W-:Y:S05]  /*8540*/  EXIT ;  /* 0x000000000000794d */ /* 0x000fea0003800000 */
.L_x_1202:
        /* <DEDUP_REMOVED lines=12> */
.L_x_1214:
        /* <DEDUP_REMOVED lines=17> */
.L_x_1217:
[----:B------:R-:W-:-:S04]  /*8720*/  LOP3.LUT R0, R7, 0x80000000, RZ, 0xc0, !PT ;  /* 0x8000000007007812 */ /* 0x000fc800078ec0ff */
[----:B------:R-:W-:-:S04]  /*8730*/  SHF.R.U32.HI R5, RZ, 0x18, R0 ;  /* 0x00000018ff057819 */ /* 0x000fc80000011600 */
[----:B------:R-:W-:-:S04]  /*8740*/  LOP3.LUT R4, R4, R5, RZ, 0xfc, !PT ;  /* 0x0000000504047212 */ /* 0x000fc800078efcff */
[----:B------:R-:W-:-:S07]  /*8750*/  PRMT R0, R4, 0x7610, R0 ;  /* 0x0000761004007816 */ /* 0x000fce0000000000 */
.L_x_1216:
[----:B------:R-:W-:Y:S05]  /*8760*/  BSYNC B0 ;  /* 0x0000000000007941 */ /* 0x000fea0003800000 */
.L_x_1215:
[----:B------:R-:W-:Y:S01]  /*8770*/  STG.E.U8 desc[UR36][R2.64], R0 ;  /* 0x0000000002007986 */ /* 0x000fe2000c101124 */
[----:B------:R-:W-:Y:S05]  /*8780*/  EXIT ;  /* 0x000000000000794d */ /* 0x000fea0003800000 */
.L_x_1213:
        /* <DEDUP_REMOVED lines=17> */
.L_x_1220:
[----:B------:R-:W-:-:S04]  /*88a0*/  LOP3.LUT R0, R7, 0x80000000, RZ, 0xc0, !PT ;  /* 0x8000000007007812 */ /* 0x000fc800078ec0ff */
[----:B------:R-:W-:-:S04]  /*88b0*/  SHF.R.U32.HI R5, RZ, 0x18, R0 ;  /* 0x00000018ff057819 */ /* 0x000fc80000011600 */
[----:B------:R-:W-:-:S04]  /*88c0*/  LOP3.LUT R4, R4, R5, RZ, 0xfc, !PT ;  /* 0x0000000504047212 */ /* 0x000fc800078efcff */
[----:B------:R-:W-:-:S07]  /*88d0*/  PRMT R0, R4, 0x7610, R0 ;  /* 0x0000761004007816 */ /* 0x000fce0000000000 */
.L_x_1219:
[----:B------:R-:W-:Y:S05]  /*88e0*/  BSYNC B0 ;  /* 0x0000000000007941 */ /* 0x000fea0003800000 */
.L_x_1218:
[----:B------:R-:W-:Y:S01]  /*88f0*/  STG.E.U8 desc[UR36][R2.64], R0 ;  /* 0x0000000002007986 */ /* 0x000fe2000c101124 */
[----:B------:R-:W-:Y:S05]  /*8900*/  EXIT ;  /* 0x000000000000794d */ /* 0x000fea0003800000 */
.L_x_1212:
        /* <DEDUP_REMOVED lines=22> */
.L_x_1195:
        /* <DEDUP_REMOVED lines=16> */
.L_x_1223:
[----:B------:R-:W-:Y:S05]  /*8b70*/  EXIT ;  /* 0x000000000000794d */ /* 0x000fea0003800000 */
.L_x_1222:
[----:B------:R-:W-:-:S06]  /*8b80*/  HADD2.F32 R4, -RZ, R22.H0_H0 ;  /* 0x20000016ff047230 */ /* 0x000fcc0000004100 */
[----:B------:R-:W0:Y:S02]  /*8b90*/  F2I.U64.TRUNC R4, R4 ;  /* 0x0000000400047311 */ /* 0x000e24000020d800 */
[----:B0-----:R-:W-:Y:S01]  /*8ba0*/  STG.E.64 desc[UR36][R2.64], R4 ;  /* 0x0000000402007986 */ /* 0x001fe2000c101b24 */
[----:B------:R-:W-:Y:S05]  /*8bb0*/  EXIT ;  /* 0x000000000000794d */ /* 0x000fea0003800000 */
.L_x_1221:
[----:B------:R-:W-:-:S04]  /*8bc0*/  HADD2.F32 R22, -RZ, R22.H0_H0 ;  /* 0x20000016ff167230 */ /* 0x000fc80000004100 */
[----:B------:R-:W0:Y:S02]  /*8bd0*/  F2I.FTZ.U32.TRUNC.NTZ R5, R22 ;  /* 0x0000001600057305 */ /* 0x000e24000021f000 */
[----:B0-----:R-:W-:Y:S01]  /*8be0*/  STG.E desc[UR36][R2.64], R5 ;  /* 0x0000000502007986 */ /* 0x001fe2000c101924 */
[----:B------:R-:W-:Y:S05]  /*8bf0*/  EXIT ;  /* 0x000000000000794d */ /* 0x000fea0003800000 */
.L_x_1224:
        /* <DEDUP_REMOVED lines=16> */
.L_x_2719:


//--------------------- .text._ZN2at6native18elementwise_kernelILi128ELi4EZNS0_22gpu_kernel_impl_nocastIZZZNS0_16atan_kernel_cudaERNS_18TensorIteratorBaseEENKUlvE0_clEvENKUlvE1_clEvEUlN3c104HalfEE_EEvS4_RKT_EUliE_EEviT1_ --------------------------
	.section	.text._ZN2at6native18elementwise_kernelILi128ELi4EZNS0_22gpu_kernel_impl_nocastIZZZNS0_16atan_kernel_cudaERNS_18TensorIteratorBaseEENKUlvE0_clEvENKUlvE1_clEvEUlN3c104HalfEE_EEvS4_RKT_EUliE_EEviT1_,"ax",@progbits
	.align	128
        .global         _ZN2at6native18elementwise_kernelILi128ELi4EZNS0_22gpu_kernel_impl_nocastIZZZNS0_16atan_kernel_cudaERNS_18TensorIteratorBaseEENKUlvE0_clEvENKUlvE1_clEvEUlN3c104HalfEE_EEvS4_RKT_EUliE_EEviT1_
        .type           _ZN2at6native18elementwise_kernelILi128ELi4EZNS0_22gpu_kernel_impl_nocastIZZZNS0_16atan_kernel_cudaERNS_18TensorIteratorBaseEENKUlvE0_clEvENKUlvE1_clEvEUlN3c104HalfEE_EEvS4_RKT_EUliE_EEviT1_,@function
        .size           _ZN2at6native18elementwise_kernelILi128ELi4EZNS0_22gpu_kernel_impl_nocastIZZZNS0_16atan_kernel_cudaERNS_18TensorIteratorBaseEENKUlvE0_clEvENKUlvE1_clEvEUlN3c104HalfEE_EEvS4_RKT_EUliE_EEviT1_,(.L_x_2720 - _ZN2at6native18elementwise_kernelILi128ELi4EZNS0_22gpu_kernel_impl_nocastIZZZNS0_16atan_kernel_cudaERNS_18TensorIteratorBaseEENKUlvE0_clEvENKUlvE1_clEvEUlN3c104HalfEE_EEvS4_RKT_EUliE_EEviT1_)
        .other          _ZN2at6native18elementwise_kernelILi128ELi4EZNS0_22gpu_kernel_impl_nocastIZZZNS0_16atan_kernel_cudaERNS_18TensorIteratorBaseEENKUlvE0_clEvENKUlvE1_clEvEUlN3c104HalfEE_EEvS4_RKT_EUliE_EEviT1_,@"STO_CUDA_ENTRY STV_DEFAULT"
_ZN2at6native18elementwise_kernelILi128ELi4EZNS0_22gpu_kernel_impl_nocastIZZZNS0_16atan_kernel_cudaERNS_18TensorIteratorBaseEENKUlvE0_clEvENKUlvE1_clEvEUlN3c104HalfEE_EEvS4_RKT_EUliE_EEviT1_:
.text._ZN2at6native18elementwise_kernelILi128ELi4EZNS0_22gpu_kernel_impl_nocastIZZZNS0_16atan_kernel_cudaERNS_18TensorIteratorBaseEENKUlvE0_clEvENKUlvE1_clEvEUlN3c104HalfEE_EEvS4_RKT_EUliE_EEviT1_:
        /* <DEDUP_REMOVED lines=311> */
.L_x_1227:
[----:B------:R-:W-:Y:S02]  /*1370*/  ULDC.64 UR8, c[0x0][0x418] ;  /* 0x0001060000087ab9 */ /* 0x000fe40000000a00 */
[----:B------:R-:W-:-:S04]  /*1380*/  IADD3 R4, P0, R2, UR8, RZ ;  /* 0x0000000802047c10 */ /* 0x000fc8000ff1e0ff */
[----:B------:R-:W-:Y:S01]  /*1390*/  IADD3.X R5, RZ, UR9, RZ, P0, !PT ;  /* 0x00000009ff057c10 */ /* 0x000fe200087fe4ff */
[----:B------:R-:W-:-:S04]  /*13a0*/  ULDC.64 UR8, c[0x0][0x410] ;  /* 0x0001040000087ab9 */ /* 0x000fc80000000a00 */
[----:B------:R-:W2:Y:S01]  /*13b0*/  LDG.E.U16 R4, desc[UR4][R4.64] ;  /* 0x0000000404047981 */ /* 0x000ea2000c1e1500 */
[----:B------:R-:W-:Y:S02]  /*13c0*/  MOV R7, 0x3b2090aa ;  /* 0x3b2090aa00077802 */ /* 0x000fe40000000f00 */
[----:B------:R-:W-:Y:S01]  /*13d0*/  IADD3 R0, R0, 0x80, RZ ;  /* 0x0000008000007810 */ /* 0x000fe20007ffe0ff */
[----:B--2---:R-:W-:-:S05]  /*13e0*/  HADD2.F32 R9, -RZ, R4.H0_H0 ;  /* 0x20000004ff097230 */ /* 0x004fca0000004100 */
        /* <DEDUP_REMOVED lines=19> */
[----:B------:R-:W-:-:S03]  /*1520*/  F2FP.F16.F32.PACK_AB R5, RZ, R5 ;  /* 0x00000005ff05723e */ /* 0x000fc600000000ff */
[----:B------:R-:W-:-:S05]  /*1530*/  IMAD.X R3, RZ, RZ, UR9, P0 ;  /* 0x00000009ff037e24 */ /* 0x000fca00080e06ff */
[----:B------:R0:W-:Y:S03]  /*1540*/  STG.E.U16 desc[UR4][R2.64], R5 ;  /* 0x0000000502007986 */ /* 0x0001e6000c101504 */
.L_x_1226:
[----:B------:R-:W-:Y:S05]  /*1550*/  BSYNC B0 ;  /* 0x0000000000007941 */ /* 0x000fea0003800000 */
.L_x_1225:
        /* <DEDUP_REMOVED lines=305> */
.L_x_1230:
        /* <DEDUP_REMOVED lines=27> */
[----:B------:R-:W-:Y:S02]  /*2a20*/  F2FP.F16.F32.PACK_AB R5, RZ, R5 ;  /* 0x00000005ff05723e */ /* 0x000fe400000000ff */
        /* <DEDUP_REMOVED lines=306> */
.L_x_1231:
        /* <DEDUP_REMOVED lines=28> */
[----:B------:R-:W-:-:S05]  /*3f10*/  IADD3.X R3, RZ, UR9, RZ, P0, !PT ;  /* 0x00000009ff037c10 */ /* 0x000fca00087fe4ff */
[----:B------:R2:W-:Y:S04]  /*3f20*/  STG.E.U16 desc[UR4][R2.64], R5 ;  /* 0x0000000502007986 */ /* 0x0005e8000c101504 */
.L_x_1229:
[----:B------:R-:W-:Y:S05]  /*3f30*/  BSYNC B0 ;  /* 0x0000000000007941 */ /* 0x000fea0003800000 */
.L_x_1228:
        /* <DEDUP_REMOVED lines=289> */
[----:B------:R-:W-:Y:S01]  /*5150*/  SHF.R.U32.HI R7, RZ, UR6, R6 ;  /* 0x00000006ff077c19 */ /* 0x000fe20008011606 */
[----:B------:R-:W-:Y:S01]  /*5160*/  ULDC.64 UR6, c[0x0][0x400] ;  /* 0x0001000000067ab9 */ /* 0x000fe20000000a00 */
[----:B------:R-:W-:Y:S02]  /*5170*/  @P0 MOV R6, RZ ;  /* 0x000000ff00060202 */ /* 0x000fe40000000f00 */
[----:B------:R-:W-:Y:S01]  /*5180*/  IADD3 R4, -R7, RZ, RZ ;  /* 0x000000ff07047210 */ /* 0x000fe20007ffe1ff */
[----:B------:R-:W1:Y:S04]  /*5190*/  @P0 LDC R11, c[0x0][0x33c] ;  /* 0x0000cf00ff0b0b82 */ /* 0x000e680000000800 */
[----:B------:R-:W-:-:S04]  /*51a0*/  IMAD R4, R4, UR8, R5 ;  /* 0x0000000804047c24 */ /* 0x000fc8000f8e0205 */
[----:B------:R-:W2:Y:S01]  /*51b0*/  @P0 LDC.64 R12, c[0x0][0x408] ;  /* 0x00010200ff0c0b82 */ /* 0x000ea20000000a00 */
[C---:B------:R-:W-:Y:S02]  /*51c0*/  IMAD R3, R4.reuse, UR6, R3 ;  /* 0x0000000604037c24 */ /* 0x040fe4000f8e0203 */
[----:B------:R-:W-:Y:S02]  /*51d0*/  IMAD R2, R4, UR7, R2 ;  /* 0x0000000704027c24 */ /* 0x000fe4000f8e0202 */
[----:B0-----:R-:W-:-:S05]  /*51e0*/  @P0 IMAD.HI.U32 R0, R7, R8, R6 ;  /* 0x0000000807000227 */ /* 0x001fca00078e0006 */
[----:B------:R-:W-:-:S04]  /*51f0*/  @P0 SHF.R.U32.HI R0, RZ, R9, R0 ;  /* 0x00000009ff000219 */ /* 0x000fc80000011600 */
[----:B------:R-:W-:-:S05]  /*5200*/  @P0 IADD3 R6, -R0, RZ, RZ ;  /* 0x000000ff00060210 */ /* 0x000fca0007ffe1ff */
[----:B-1----:R-:W-:-:S04]  /*5210*/  @P0 IMAD R6, R11, R6, R7 ;  /* 0x000000060b060224 */ /* 0x002fc800078e0207 */
[C---:B--2---:R-:W-:Y:S02]  /*5220*/  @P0 IMAD R3, R6.reuse, R12, R3 ;  /* 0x0000000c06030224 */ /* 0x044fe400078e0203 */
[----:B------:R-:W-:-:S07]  /*5230*/  @P0 IMAD R2, R6, R13, R2 ;  /* 0x0000000d06020224 */ /* 0x000fce00078e0202 */
.L_x_1232:
[----:B------:R-:W-:Y:S02]  /*5240*/  ULDC.64 UR6, c[0x0][0x418] ;  /* 0x0001060000067ab9 */ /* 0x000fe40000000a00 */
[----:B------:R-:W-:-:S04]  /*5250*/  IADD3 R4, P0, R2, UR6, RZ ;  /* 0x0000000602047c10 */ /* 0x000fc8000ff1e0ff */
[----:B------:R-:W-:Y:S01]  /*5260*/  IADD3.X R5, RZ, UR7, RZ, P0, !PT ;  /* 0x00000007ff057c10 */ /* 0x000fe200087fe4ff */
[----:B------:R-:W-:-:S04]  /*5270*/  ULDC.64 UR6, c[0x0][0x410] ;  /* 0x0001040000067ab9 */ /* 0x000fc80000000a00 */
[----:B------:R-:W2:Y:S01]  /*5280*/  LDG.E.U16 R4, desc[UR4][R4.64] ;  /* 0x0000000404047981 */ /* 0x000ea2000c1e1500 */
[----:B------:R-:W-:Y:S01]  /*5290*/  MOV R7, 0x3b2090aa ;  /* 0x3b2090aa00077802 */ /* 0x000fe20000000f00 */
        /* <DEDUP_REMOVED lines=22> */
[----:B------:R-:W-:Y:S01]  /*5400*/  STG.E.U16 desc[UR4][R2.64], R5 ;  /* 0x0000000502007986 */ /* 0x000fe2000c101504 */
[----:B------:R-:W-:Y:S05]  /*5410*/  EXIT ;  /* 0x000000000000794d */ /* 0x000fea0003800000 */
.L_x_1233:
        /* <DEDUP_REMOVED lines=14> */
.L_x_2720:


//--------------------- .text._ZN2at6native27unrolled_elementwise_kernelIZZZNS0_16atan_kernel_cudaERNS_18TensorIteratorBaseEENKUlvE0_clEvENKUlvE1_clEvEUlN3c104HalfEE_St5arrayIPcLm2EELi4E23TrivialOffsetCalculatorILi1EjESD_NS0_6memory15LoadWithoutCastENSE_16StoreWithoutCastEEEviT_T0_T2_T3_T4_T5_ --------------------------
	.section	.text._ZN2at6native27unrolled_elementwise_kernelIZZZNS0_16atan_kernel_cudaERNS_18TensorIteratorBaseEENKUlvE0_clEvENKUlvE1_clEvEUlN3c104HalfEE_St5arrayIPcLm2EELi4E23TrivialOffsetCalculatorILi1EjESD_NS0_6memory15LoadWithoutCastENSE_16StoreWithoutCastEEEviT_T0_T2_T3_T4_T5_,"ax",@progbits
	.align	128
        .global         _ZN2at6native27unrolled_elementwise_kernelIZZZNS0_16atan_kernel_cudaERNS_18TensorIteratorBaseEENKUlvE0_clEvENKUlvE1_clEvEUlN3c104HalfEE_St5arrayIPcLm2EELi4E23TrivialOffsetCalculatorILi1EjESD_NS0_6memory15LoadWithoutCastENSE_16StoreWithoutCastEEEviT_T0_T2_T3_T4_T5_
        .type           _ZN2at6native27unrolled_elementwise_kernelIZZZNS0_16atan_kernel_cudaERNS_18TensorIteratorBaseEENKUlvE0_clEvENKUlvE1_clEvEUlN3c104HalfEE_St5arrayIPcLm2EELi4E23TrivialOffsetCalculatorILi1EjESD_NS0_6memory15LoadWithoutCastENSE_16StoreWithoutCastEEEviT_T0_T2_T3_T4_T5_,@function
        .size           _ZN2at6native27unrolled_elementwise_kernelIZZZNS0_16atan_kernel_cudaERNS_18TensorIteratorBaseEENKUlvE0_clEvENKUlvE1_clEvEUlN3c104HalfEE_St5arrayIPcLm2EELi4E23TrivialOffsetCalculatorILi1EjESD_NS0_6memory15LoadWithoutCastENSE_16StoreWithoutCastEEEviT_T0_T2_T3_T4_T5_,(.L_x_2721 - _ZN2at6native27unrolled_elementwise_kernelIZZZNS0_16atan_kernel_cudaERNS_18TensorIteratorBaseEENKUlvE0_clEvENKUlvE1_clEvEUlN3c104HalfEE_St5arrayIPcLm2EELi4E23TrivialOffsetCalculatorILi1EjESD_NS0_6memory15LoadWithoutCastENSE_16StoreWithoutCastEEEviT_T0_T2_T3_T4_T5_)
        .other          _ZN2at6native27unrolled_elementwise_kernelIZZZNS0_16atan_kernel_cudaERNS_18TensorIteratorBaseEENKUlvE0_clEvENKUlvE1_clEvEUlN3c104HalfEE_St5arrayIPcLm2EELi4E23TrivialOffsetCalculatorILi1EjESD_NS0_6memory15LoadWithoutCastENSE_16StoreWithoutCastEEEviT_T0_T2_T3_T4_T5_,@"STO_CUDA_ENTRY STV_DEFAULT"
_ZN2at6native27unrolled_elementwise_kernelIZZZNS0_16atan_kernel_cudaERNS_18TensorIteratorBaseEENKUlvE0_clEvENKUlvE1_clEvEUlN3c104HalfEE_St5arrayIPcLm2EELi4E23TrivialOffsetCalculatorILi1EjESD_NS0_6memory15LoadWithoutCastENSE_16StoreWithoutCastEEEviT_T0_T2_T3_T4_T5_:
.text._ZN2at6native27unrolled_elementwise_kernelIZZZNS0_16atan_kernel_cudaERNS_18TensorIteratorBaseEENKUlvE0_clEvENKUlvE1_clEvEUlN3c104HalfEE_St5arrayIPcLm2EELi4E23TrivialOffsetCalculatorILi1EjESD_NS0_6memory15LoadWithoutCastENSE_16StoreWithoutCastEEEviT_T0_T2_T3_T4_T5_:
        /* <DEDUP_REMOVED lines=17> */
[----:B------:R-:W-:Y:S01]  /*0110*/  @!P3 LEA R15, R0, R7, 0x9 ;  /* 0x00000007000fb211 */ /* 0x000fe200078e48ff */
[----:B------:R-:W1:Y:S01]  /*0120*/  @!P3 LDC.64 R4, c[0x0][0x220] ;  /* 0x00008800ff04bb82 */ /* 0x000e620000000a00 */
[----:B0-----:R-:W-:Y:S01]  /*0130*/  @!P1 IMAD.WIDE.U32 R8, R11, 0x2, R8 ;  /* 0x000000020b089825 */ /* 0x001fe200078e0008 */
[----:B------:R-:W-:-:S04]  /*0140*/  @!P3 IADD3 R7, R7, 0x80, RZ ;  /* 0x000000800707b810 */ /* 0x000fc80007ffe0ff */
[----:B------:R-:W-:Y:S01]  /*0150*/  ISETP.GE.AND P2, PT, R7, R2, PT ;  /* 0x000000020700720c */ /* 0x000fe20003f46270 */
[----:B------:R-:W-:Y:S01]  /*0160*/  BSSY B0, `(.L_x_1234) ;  /* 0x000002a000007945 */ /* 0x000fe20003800000 */
[----:B------:R-:W0:Y:S01]  /*0170*/  @!P0 LDC.64 R10, c[0x0][0x220] ;  /* 0x00008800ff0a8b82 */ /* 0x000e220000000a00 */
[----:B------:R-:W-:Y:S01]  /*0180*/  IADD3 R19, R3, 0x180, RZ ;  /* 0x0000018003137810 */ /* 0x000fe20007ffe0ff */
[----:B------:R2:W5:Y:S09]  /*0190*/  @!P1 LDG.E.U16 R6, desc[UR4][R8.64] ;  /* 0x0000000408069981 */ /* 0x000572000c1e1500 */
[----:B------:R-:W3:Y:S01]  /*01a0*/  @!P2 LDC.64 R12, c[0x0][0x220] ;  /* 0x00008800ff0cab82 */ /* 0x000ee20000000a00 */
[----:B------:R-:W-:Y:S01]  /*01b0*/  @!P2 LEA R7, R0, R7, 0x9 ;  /* 0x000000070007a211 */ /* 0x000fe200078e48ff */
[----:B-1----:R-:W-:Y:S01]  /*01c0*/  @!P3 IMAD.WIDE.U32 R14, R15, 0x2, R4 ;  /* 0x000000020f0eb825 */ /* 0x002fe200078e0004 */
[----:B------:R-:W-:-:S02]  /*01d0*/  PRMT R5, RZ, 0x7610, R5 ;  /* 0x00007610ff057816 */ /* 0x000fc40000000005 */
[----:B------:R-:W-:Y:S02]  /*01e0*/  PRMT R4, RZ, 0x7610, R4 ;  /* 0x00007610ff047816 */ /* 0x000fe40000000004 */
[----:B------:R-:W-:Y:S02]  /*01f0*/  ISETP.GE.AND P4, PT, R3, R2, PT ;  /* 0x000000020300720c */ /* 0x000fe40003f86270 */
[----:B------:R2:W5:Y:S01]  /*0200*/  @!P3 LDG.E.U16 R5, desc[UR4][R14.64] ;  /* 0x000000040e05b981 */ /* 0x000562000c1e1500 */
[----:B0-----:R-:W-:-:S05]  /*0210*/  @!P0 IMAD.WIDE.U32 R10, R17, 0x2, R10 ;  /* 0x00000002110a8825 */ /* 0x001fca00078e000a */
[----:B------:R2:W5:Y:S01]  /*0220*/  @!P0 LDG.E.U16 R16, desc[UR4][R10.64] ;  /* 0x000000040a108981 */ /* 0x000562000c1e1500 */
[----:B------:R-:W-:Y:S01]  /*0230*/  IADD3 R17, R3, 0x100, RZ ;  /* 0x0000010003117810 */ /* 0x000fe20007ffe0ff */
[----:B---3--:R-:W-:Y:S01]  /*0240*/  @!P2 IMAD.WIDE.U32 R12, R7, 0x2, R12 ;  /* 0x00000002070ca825 */ /* 0x008fe200078e000c */
[----:B------:R-:W-:Y:S02]  /*0250*/  IADD3 R7, R3, 0x80, RZ ;  /* 0x0000008003077810 */ /* 0x000fe40007ffe0ff */
[-C--:B------:R-:W-:Y:S02]  /*0260*/  ISETP.GE.AND P1, PT, R17, R2.reuse, PT ;  /* 0x000000021100720c */ /* 0x080fe40003f26270 */
[----:B------:R2:W5:Y:S01]  /*0270*/  @!P2 LDG.E.U16 R4, desc[UR4][R12.64] ;  /* 0x000000040c04a981 */ /* 0x000562000c1e1500 */
[-C--:B------:R-:W-:Y:S02]  /*0280*/  ISETP.GE.AND P2, PT, R19, R2.reuse, PT ;  /* 0x000000021300720c */ /* 0x080fe40003f46270 */
[----:B------:R-:W-:Y:S01]  /*0290*/  ISETP.GE.AND P3, PT, R7, R2, PT ;  /* 0x000000020700720c */ /* 0x000fe20003f66270 */
[----:B------:R-:W-:-:S12]  /*02a0*/  @P0 BRA `(.L_x_1235) ;  /* 0x0000000000540947 */ /* 0x000fd80003800000 */
[----:B--2--5:R-:W-:Y:S01]  /*02b0*/  HADD2.F32 R13, -RZ, R16.H0_H0 ;  /* 0x20000010ff0d7230 */ /* 0x024fe20000004100 */
[----:B------:R-:W-:-:S04]  /*02c0*/  HFMA2.MMA R10, -RZ, RZ, 0.890625, -0.00056934356689453125 ;  /* 0x3b2090aaff0a7435 */ /* 0x000fc800000001ff */
        /* <DEDUP_REMOVED lines=19> */
.L_x_1235:
[----:B------:R-:W-:Y:S05]  /*0400*/  BSYNC B0 ;  /* 0x0000000000007941 */ /* 0x000fea0003800000 */
.L_x_1234:
[----:B------:R-:W-:Y:S04]  /*0410*/  BSSY B0, `(.L_x_1236) ;  /* 0x0000017000007945 */ /* 0x000fe80003800000 */
[----:B------:R-:W-:Y:S05]  /*0420*/  @P3 BRA `(.L_x_1237) ;  /* 0x0000000000543947 */ /* 0x000fea0003800000 */
        /* <DEDUP_REMOVED lines=21> */
.L_x_1237:
[----:B------:R-:W-:Y:S05]  /*0580*/  BSYNC B0 ;  /* 0x0000000000007941 */ /* 0x000fea0003800000 */
.L_x_1236:
        /* <DEDUP_REMOVED lines=23> */
.L_x_1239:
[----:B------:R-:W-:Y:S05]  /*0700*/  BSYNC B0 ;  /* 0x0000000000007941 */ /* 0x000fea0003800000 */
.L_x_1238:
        /* <DEDUP_REMOVED lines=23> */
.L_x_1241:
[----:B------:R-:W-:Y:S05]  /*0880*/  BSYNC B0 ;  /* 0x0000000000007941 */ /* 0x000fea0003800000 */
.L_x_1240:
[----:B------:R-:W-:Y:S04]  /*0890*/  BSSY B0, `(.L_x_1242) ;  /* 0x0000019000007945 */ /* 0x000fe80003800000 */
[----:B------:R-:W-:Y:S04]  /*08a0*/  BSSY B1, `(.L_x_1243) ;  /* 0x0000011000017945 */ /* 0x000fe80003800000 */
[----:B------:R-:W-:Y:S05]  /*08b0*/  @P4 BRA `(.L_x_1244) ;  /* 0x00000000003c4947 */ /* 0x000fea0003800000 */
[----:B--2---:R-:W0:Y:S01]  /*08c0*/  LDC.64 R10, c[0x0][0x218] ;  /* 0x00008600ff0a7b82 */ /* 0x004e220000000a00 */
        /* <DEDUP_REMOVED lines=9> */
[----:B------:R-:W-:Y:S02]  /*0960*/  LEA R7, R0, R3, 0x9 ;  /* 0x0000000300077211 */ /* 0x000fe400078e48ff */
[----:B-----5:R-:W-:Y:S02]  /*0970*/  PRMT R10, R6, 0x7610, R10 ;  /* 0x00007610060a7816 */ /* 0x020fe4000000000a */
[----:B------:R-:W-:Y:S01]  /*0980*/  IADD3 R3, R3, 0x80, RZ ;  /* 0x0000008003037810 */ /* 0x000fe20007ffe0ff */
[----:B0-----:R-:W-:-:S05]  /*0990*/  IMAD.WIDE.U32 R6, R7, 0x2, R8 ;  /* 0x0000000207067825 */ /* 0x001fca00078e0008 */
[----:B------:R0:W-:Y:S02]  /*09a0*/  STG.E.U16 desc[UR4][R6.64], R10 ;  /* 0x0000000a06007986 */ /* 0x0001e4000c101504 */
.L_x_1244:
[----:B------:R-:W-:Y:S05]  /*09b0*/  BSYNC B1 ;  /* 0x0000000000017941 */ /* 0x000fea0003800000 */
.L_x_1243:
[----:B------:R-:W-:-:S13]  /*09c0*/  ISETP.GE.AND P0, PT, R3, R2, PT ;  /* 0x000000020300720c */ /* 0x000fda0003f06270 */
[----:B0----5:R-:W0:Y:S01]  /*09d0*/  @!P0 LDC.64 R6, c[0x0][0x218] ;  /* 0x00008600ff068b82 */ /* 0x021e220000000a00 */
[----:B--2---:R-:W-:Y:S02]  /*09e0*/  @!P0 LEA R9, R0, R3, 0x9 ;  /* 0x0000000300098211 */ /* 0x004fe400078e48ff */
[----:B------:R-:W-:-:S03]  /*09f0*/  @!P0 IADD3 R3, R3, 0x80, RZ ;  /* 0x0000008003038810 */ /* 0x000fc60007ffe0ff */
[----:B0-----:R-:W-:-:S05]  /*0a00*/  @!P0 IMAD.WIDE.U32 R6, R9, 0x2, R6 ;  /* 0x0000000209068825 */ /* 0x001fca00078e0006 */
[----:B------:R1:W-:Y:S02]  /*0a10*/  @!P0 STG.E.U16 desc[UR4][R6.64], R5 ;  /* 0x0000000506008986 */ /* 0x0003e4000c101504 */
.L_x_1245:
[----:B------:R-:W-:Y:S05]  /*0a20*/  BSYNC B0 ;  /* 0x0000000000007941 */ /* 0x000fea0003800000 */
.L_x_1242:
        /* <DEDUP_REMOVED lines=8> */
.L_x_1246:
        /* <DEDUP_REMOVED lines=13> */
.L_x_2721:


//--------------------- .text._ZN2at6native29vectorized_elementwise_kernelILi2EZZZNS0_16atan_kernel_cudaERNS_18TensorIteratorBaseEENKUlvE0_clEvENKUlvE1_clEvEUlN3c104HalfEE_St5arrayIPcLm2EEEEviT0_T1_ --------------------------
	.section	.text._ZN2at6native29vectorized_elementwise_kernelILi2EZZZNS0_16atan_kernel_cudaERNS_18TensorIteratorBaseEENKUlvE0_clEvENKUlvE1_clEvEUlN3c104HalfEE_St5arrayIPcLm2EEEEviT0_T1_,"ax",@progbits
	.align	128
        .global         _ZN2at6native29vectorized_elementwise_kernelILi2EZZZNS0_16atan_kernel_cudaERNS_18TensorIteratorBaseEENKUlvE0_clEvENKUlvE1_clEvEUlN3c104HalfEE_St5arrayIPcLm2EEEEviT0_T1_
        .type           _ZN2at6native29vectorized_elementwise_kernelILi2EZZZNS0_16atan_kernel_cudaERNS_18TensorIteratorBaseEENKUlvE0_clEvENKUlvE1_clEvEUlN3c104HalfEE_St5arrayIPcLm2EEEEviT0_T1_,@function
        .size           _ZN2at6native29vectorized_elementwise_kernelILi2EZZZNS0_16atan_kernel_cudaERNS_18TensorIteratorBaseEENKUlvE0_clEvENKUlvE1_clEvEUlN3c104HalfEE_St5arrayIPcLm2EEEEviT0_T1_,(.L_x_2722 - _ZN2at6native29vectorized_elementwise_kernelILi2EZZZNS0_16atan_kernel_cudaERNS_18TensorIteratorBaseEENKUlvE0_clEvENKUlvE1_clEvEUlN3c104HalfEE_St5arrayIPcLm2EEEEviT0_T1_)
        .other          _ZN2at6native29vectorized_elementwise_kernelILi2EZZZNS0_16atan_kernel_cudaERNS_18TensorIteratorBaseEENKUlvE0_clEvENKUlvE1_clEvEUlN3c104HalfEE_St5arrayIPcLm2EEEEviT0_T1_,@"STO_CUDA_ENTRY STV_DEFAULT"
_ZN2at6native29vectorized_elementwise_kernelILi2EZZZNS0_16atan_kernel_cudaERNS_18TensorIteratorBaseEENKUlvE0_clEvENKUlvE1_clEvEUlN3c104HalfEE_St5arrayIPcLm2EEEEviT0_T1_:
.text._ZN2at6native29vectorized_elementwise_kernelILi2EZZZNS0_16atan_kernel_cudaERNS_18TensorIteratorBaseEENKUlvE0_clEvENKUlvE1_clEvEUlN3c104HalfEE_St5arrayIPcLm2EEEEviT0_T1_:
        /* <DEDUP_REMOVED lines=15> */
[----:B------:R0:W5:Y:S01]  /*00f0*/  LDG.E R12, desc[UR4][R10.64+0x600] ;  /* 0x000600040a0c7981 */ /* 0x000162000c1e1900 */
[----:B------:R-:W-:Y:S01]  /*0100*/  HFMA2.MMA R5, -RZ, RZ, 0.890625, -0.00056934356689453125 ;  /* 0x3b2090aaff057435 */ /* 0x000fe200000001ff */
[----:B--2---:R-:W-:-:S02]  /*0110*/  HADD2.F32 R2, -RZ, R13.H0_H0 ;  /* 0x2000000dff027230 */ /* 0x004fc40000004100 */
[----:B------:R-:W-:Y:S02]  /*0120*/  HADD2.F32 R13, -RZ, R13.H1_H1 ;  /* 0x3000000dff0d7230 */ /* 0x000fe40000004100 */
[--C-:B---3--:R-:W-:Y:S01]  /*0130*/  HADD2.F32 R14, -RZ, R0.reuse.H0_H0 ;  /* 0x20000000ff0e7230 */ /* 0x108fe20000004100 */
[C---:B------:R-:W-:Y:S01]  /*0140*/  FSETP.GT.FTZ.AND P2, PT, |R2|.reuse, 1, PT ;  /* 0x3f8000000200780b */ /* 0x040fe20003f54200 */
[----:B------:R-:W-:Y:S01]  /*0150*/  FADD.FTZ R7, |R2|, -RZ ;  /* 0x800000ff02077221 */ /* 0x000fe20000010200 */
[C---:B------:R-:W-:Y:S01]  /*0160*/  FSETP.GT.FTZ.AND P3, PT, |R13|.reuse, 1, PT ;  /* 0x3f8000000d00780b */ /* 0x040fe20003f74200 */
[C---:B------:R-:W-:Y:S01]  /*0170*/  FADD.FTZ R3, |R13|.reuse, -RZ ;  /* 0x800000ff0d037221 */ /* 0x040fe20000010200 */
[----:B------:R-:W-:Y:S01]  /*0180*/  HADD2.F32 R0, -RZ, R0.H1_H1 ;  /* 0x30000000ff007230 */ /* 0x000fe20000004100 */
[----:B------:R-:W-:Y:S02]  /*0190*/  FSETP.GT.FTZ.AND P1, PT, |R14|, 1, PT ;  /* 0x3f8000000e00780b */ /* 0x000fe40003f34200 */
[----:B------:R-:W-:-:S02]  /*01a0*/  FSETP.GTU.FTZ.AND P6, PT, |R13|, +INF , PT ;  /* 0x7f8000000d00780b */ /* 0x000fc40003fdc200 */
[C---:B------:R-:W-:Y:S01]  /*01b0*/  FSETP.GT.FTZ.AND P0, PT, |R0|.reuse, 1, PT ;  /* 0x3f8000000000780b */ /* 0x040fe20003f14200 */
[----:B------:R-:W-:-:S03]  /*01c0*/  FADD.FTZ R16, |R0|, -RZ ;  /* 0x800000ff00107221 */ /* 0x000fc60000010200 */
[----:B------:R-:W1:Y:S01]  /*01d0*/  @P2 MUFU.RCP R7, R7 ;  /* 0x0000000700072308 */ /* 0x000e620000001000 */
[----:B0-----:R-:W-:-:S07]  /*01e0*/  @P2 MOV R10, 0x3fd774eb ;  /* 0x3fd774eb000a2802 */ /* 0x001fce0000000f00 */
[----:B------:R-:W0:Y:S08]  /*01f0*/  @P3 MUFU.RCP R3, R3 ;  /* 0x0000000300033308 */ /* 0x000e300000001000 */
[----:B------:R-:W2:Y:S01]  /*0200*/  @P0 MUFU.RCP R16, R16 ;  /* 0x0000001000100308 */ /* 0x000ea20000001000 */
[----:B-1----:R-:W-:-:S04]  /*0210*/  FMUL.FTZ R18, R7, R7 ;  /* 0x0000000707127220 */ /* 0x002fc80000410000 */
[----:B------:R-:W-:Y:S01]  /*0220*/  FFMA.FTZ R11, R18, R5, -0.014396979473531246185 ;  /* 0xbc6be14f120b7423 */ /* 0x000fe20000010005 */
[----:B0-----:R-:W-:-:S03]  /*0230*/  FMUL.FTZ R6, R3, R3 ;  /* 0x0000000303067220 */ /* 0x001fc60000410000 */
[----:B------:R-:W-:Y:S01]  /*0240*/  FFMA.FTZ R11, R18, R11, 0.039849750697612762451 ;  /* 0x3d23397e120b7423 */ /* 0x000fe2000001000b */
[----:B------:R-:W-:-:S03]  /*0250*/  FFMA.FTZ R15, R6, R5, -0.014396979473531246185 ;  /* 0xbc6be14f060f7423 */ /* 0x000fc60000010005 */
[----:B------:R-:W-:Y:S01]  /*0260*/  FFMA.FTZ R11, R18, R11, -0.072529748082160949707 ;  /* 0xbd948a7a120b7423 */ /* 0x000fe2000001000b */
[----:B------:R-:W-:-:S03]  /*0270*/  FFMA.FTZ R15, R6, R15, 0.039849750697612762451 ;  /* 0x3d23397e060f7423 */ /* 0x000fc6000001000f */
[----:B------:R-:W-:Y:S01]  /*0280*/  FFMA.FTZ R11, R18, R11, 0.10518480092287063599 ;  /* 0x3dd76b21120b7423 */ /* 0x000fe2000001000b */
[----:B--2---:R-:W-:Y:S01]  /*0290*/  FMUL.FTZ R20, R16, R16 ;  /* 0x0000001010147220 */ /* 0x004fe20000410000 */
[----:B------:R-:W-:Y:S01]  /*02a0*/  FFMA.FTZ R17, R6, R15, -0.072529748082160949707 ;  /* 0xbd948a7a06117423 */ /* 0x000fe2000001000f */
[----:B------:R-:W-:Y:S01]  /*02b0*/  FADD.FTZ R15, |R14|, -RZ ;  /* 0x800000ff0e0f7221 */ /* 0x000fe20000010200 */
[----:B------:R-:W-:Y:S01]  /*02c0*/  FFMA.FTZ R11, R18, R11, -0.14171802997589111328 ;  /* 0xbe111e88120b7423 */ /* 0x000fe2000001000b */
[----:B------:R-:W-:Y:S01]  /*02d0*/  FFMA.FTZ R21, R20, R5, -0.014396979473531246185 ;  /* 0xbc6be14f14157423 */ /* 0x000fe20000010005 */
[----:B------:R-:W-:Y:S02]  /*02e0*/  FFMA.FTZ R17, R6, R17, 0.10518480092287063599 ;  /* 0x3dd76b2106117423 */ /* 0x000fe40000010011 */
[----:B------:R-:W-:Y:S01]  /*02f0*/  FFMA.FTZ R11, R18, R11, 0.19988775253295898438 ;  /* 0x3e4caf60120b7423 */ /* 0x000fe2000001000b */
[----:B------:R-:W0:Y:S01]  /*0300*/  @P1 MUFU.RCP R15, R15 ;  /* 0x0000000f000f1308 */ /* 0x000e220000001000 */
[----:B------:R-:W-:Y:S01]  /*0310*/  FFMA.FTZ R17, R6, R17, -0.14171802997589111328 ;  /* 0xbe111e8806117423 */ /* 0x000fe20000010011 */
[----:B------:R-:W-:Y:S01]  /*0320*/  FFMA.FTZ R21, R20, R21, 0.039849750697612762451 ;  /* 0x3d23397e14157423 */ /* 0x000fe20000010015 */
[----:B------:R-:W-:-:S02]  /*0330*/  FFMA.FTZ R11, R18, R11, -0.33332940936088562012 ;  /* 0xbeaaaa27120b7423 */ /* 0x000fc4000001000b */
[----:B------:R-:W-:Y:S01]  /*0340*/  FFMA.FTZ R17, R6, R17, 0.19988775253295898438 ;  /* 0x3e4caf6006117423 */ /* 0x000fe20000010011 */
[----:B------:R-:W-:Y:S01]  /*0350*/  FFMA.FTZ R21, R20, R21, -0.072529748082160949707 ;  /* 0xbd948a7a14157423 */ /* 0x000fe20000010015 */
[----:B------:R-:W-:Y:S01]  /*0360*/  FMUL.FTZ R18, R18, R11 ;  /* 0x0000000b12127220 */ /* 0x000fe20000410000 */
[----:B------:R-:W-:Y:S01]  /*0370*/  @P3 MOV R11, 0x3fd774eb ;  /* 0x3fd774eb000b3802 */ /* 0x000fe20000000f00 */
[----:B------:R-:W-:Y:S01]  /*0380*/  FFMA.FTZ R17, R6, R17, -0.33332940936088562012 ;  /* 0xbeaaaa2706117423 */ /* 0x000fe20000010011 */
[----:B------:R-:W-:Y:S01]  /*0390*/  FFMA.FTZ R21, R20, R21, 0.10518480092287063599 ;  /* 0x3dd76b2114157423 */ /* 0x000fe20000010015 */
[----:B------:R-:W-:Y:S02]  /*03a0*/  FFMA.FTZ R7, R7, R18, R7 ;  /* 0x0000001207077223 */ /* 0x000fe40000010007 */
[----:B------:R-:W-:Y:S01]  /*03b0*/  FMUL.FTZ R6, R6, R17 ;  /* 0x0000001106067220 */ /* 0x000fe20000410000 */
[----:B------:R-:W-:Y:S01]  /*03c0*/  FFMA.FTZ R23, R20, R21, -0.14171802997589111328 ;  /* 0xbe111e8814177423 */ /* 0x000fe20000010015 */
[----:B------:R-:W-:Y:S01]  /*03d0*/  @P2 FFMA.FTZ R7, R10, 0.93318945169448852539, -R7 ;  /* 0x3f6ee5810a072823 */ /* 0x000fe20000010807 */
[----:B------:R-:W-:Y:S01]  /*03e0*/  FSETP.GTU.FTZ.AND P2, PT, |R2|, +INF , PT ;  /* 0x7f8000000200780b */ /* 0x000fe20003f5c200 */
[----:B------:R-:W-:Y:S01]  /*03f0*/  FFMA.FTZ R18, R3, R6, R3 ;  /* 0x0000000603127223 */ /* 0x000fe20000010003 */
[----:B0-----:R-:W-:Y:S01]  /*0400*/  FMUL.FTZ R22, R15, R15 ;  /* 0x0000000f0f167220 */ /* 0x001fe20000410000 */
[--C-:B----4-:R-:W-:Y:S01]  /*0410*/  HADD2.F32 R6, -RZ, R8.reuse.H0_H0 ;  /* 0x20000008ff067230 */ /* 0x110fe20000004100 */
[----:B------:R-:W-:Y:S01]  /*0420*/  LOP3.LUT R2, R7, 0x80000000, R2, 0xb8, !PT ;  /* 0x8000000007027812 */ /* 0x000fe200078eb802 */
[----:B------:R-:W-:Y:S01]  /*0430*/  @P3 FFMA.FTZ R18, R11, 0.93318945169448852539, -R18 ;  /* 0x3f6ee5810b123823 */ /* 0x000fe20000010812 */
[----:B------:R-:W-:Y:S01]  /*0440*/  FFMA.FTZ R11, R22, R5, -0.014396979473531246185 ;  /* 0xbc6be14f160b7423 */ /* 0x000fe20000010005 */
[----:B------:R-:W-:Y:S01]  /*0450*/  HADD2.F32 R8, -RZ, R8.H1_H1 ;  /* 0x30000008ff087230 */ /* 0x000fe20000004100 */
[----:B------:R-:W-:Y:S01]  /*0460*/  FSEL R17, R2, R7, !P2 ;  /* 0x0000000702117208 */ /* 0x000fe20005000000 */
[----:B-----5:R-:W-:-:S02]  /*0470*/  HADD2.F32 R7, -RZ, R12.H0_H0 ;  /* 0x2000000cff077230 */ /* 0x020fc40000004100 */
[----:B------:R-:W-:Y:S01]  /*0480*/  FFMA.FTZ R19, R22, R11, 0.039849750697612762451 ;  /* 0x3d23397e16137423 */ /* 0x000fe2000001000b */
[----:B------:R-:W-:Y:S01]  /*0490*/  HADD2.F32 R12, -RZ, R12.H1_H1 ;  /* 0x3000000cff0c7230 */ /* 0x000fe20000004100 */
[----:B------:R-:W-:Y:S01]  /*04a0*/  FSETP.GT.FTZ.AND P4, PT, |R8|, 1, PT ;  /* 0x3f8000000800780b */ /* 0x000fe20003f94200 */
[----:B------:R-:W-:Y:S01]  /*04b0*/  FFMA.FTZ R23, R20, R23, 0.19988775253295898438 ;  /* 0x3e4caf6014177423 */ /* 0x000fe20000010017 */
[----:B------:R-:W-:Y:S01]  /*04c0*/  FFMA.FTZ R19, R22, R19, -0.072529748082160949707 ;  /* 0xbd948a7a16137423 */ /* 0x000fe20000010013 */
[----:B------:R-:W-:Y:S01]  /*04d0*/  FSETP.GT.FTZ.AND P3, PT, |R7|, 1, PT ;  /* 0x3f8000000700780b */ /* 0x000fe20003f74200 */
[----:B------:R-:W0:Y:S01]  /*04e0*/  LDC.64 R2, c[0x0][0x218] ;  /* 0x00008600ff027b82 */ /* 0x000e220000000a00 */
[----:B------:R-:W-:Y:S01]  /*04f0*/  FSETP.GT.FTZ.AND P5, PT, |R6|, 1, PT ;  /* 0x3f8000000600780b */ /* 0x000fe20003fb4200 */
[----:B------:R-:W-:Y:S01]  /*0500*/  FFMA.FTZ R19, R22, R19, 0.10518480092287063599 ;  /* 0x3dd76b2116137423 */ /* 0x000fe20000010013 */
[----:B------:R-:W-:Y:S01]  /*0510*/  FSETP.GT.FTZ.AND P2, PT, |R12|, 1, PT ;  /* 0x3f8000000c00780b */ /* 0x000fe20003f54200 */
[----:B------:R-:W-:Y:S01]  /*0520*/  FADD.FTZ R10, |R8|, -RZ ;  /* 0x800000ff080a7221 */ /* 0x000fe20000010200 */
[----:B------:R-:W-:Y:S01]  /*0530*/  FADD.FTZ R11, |R6|, -RZ ;  /* 0x800000ff060b7221 */ /* 0x000fe20000010200 */
[----:B------:R-:W-:Y:S01]  /*0540*/  FFMA.FTZ R19, R22, R19, -0.14171802997589111328 ;  /* 0xbe111e8816137423 */ /* 0x000fe20000010013 */
[----:B------:R-:W-:-:S03]  /*0550*/  FFMA.FTZ R23, R20, R23, -0.33332940936088562012 ;  /* 0xbeaaaa2714177423 */ /* 0x000fc60000010017 */
[----:B------:R-:W-:Y:S01]  /*0560*/  FFMA.FTZ R21, R22, R19, 0.19988775253295898438 ;  /* 0x3e4caf6016157423 */ /* 0x000fe20000010013 */
[----:B------:R-:W-:Y:S01]  /*0570*/  LOP3.LUT R19, R18, 0x80000000, R13, 0xb8, !PT ;  /* 0x8000000012137812 */ /* 0x000fe200078eb80d */
[----:B------:R-:W-:Y:S01]  /*0580*/  FADD.FTZ R13, |R7|, -RZ ;  /* 0x800000ff070d7221 */ /* 0x000fe20000010200 */
[----:B------:R-:W-:Y:S01]  /*0590*/  FMUL.FTZ R23, R20, R23 ;  /* 0x0000001714177220 */ /* 0x000fe20000410000 */
[----:B------:R-:W-:Y:S01]  /*05a0*/  FFMA.FTZ R21, R22, R21, -0.33332940936088562012 ;  /* 0xbeaaaa2716157423 */ /* 0x000fe20000010015 */
[----:B------:R-:W-:Y:S01]  /*05b0*/  FSEL R24, R19, R18, !P6 ;  /* 0x0000001213187208 */ /* 0x000fe20007000000 */
[----:B------:R-:W-:Y:S01]  /*05c0*/  FADD.FTZ R18, |R12|, -RZ ;  /* 0x800000ff0c127221 */ /* 0x000fe20000010200 */
[----:B------:R-:W1:Y:S01]  /*05d0*/  @P4 MUFU.RCP R10, R10 ;  /* 0x0000000a000a4308 */ /* 0x000e620000001000 */
[----:B------:R-:W-:Y:S01]  /*05e0*/  FMUL.FTZ R22, R22, R21 ;  /* 0x0000001516167220 */ /* 0x000fe20000410000 */
[----:B------:R-:W-:Y:S01]  /*05f0*/  @P1 MOV R20, 0x3fd774eb ;  /* 0x3fd774eb00141802 */ /* 0x000fe20000000f00 */
[----:B------:R-:W-:Y:S01]  /*0600*/  FFMA.FTZ R23, R16, R23, R16 ;  /* 0x0000001710177223 */ /* 0x000fe20000010010 */
[----:B------:R-:W-:Y:S01]  /*0610*/  @P0 MOV R16, 0x3fd774eb ;  /* 0x3fd774eb00100802 */ /* 0x000fe20000000f00 */
[----:B------:R-:W-:Y:S01]  /*0620*/  FFMA.FTZ R15, R15, R22, R15 ;  /* 0x000000160f0f7223 */ /* 0x000fe2000001000f */
[----:B------:R-:W-:Y:S01]  /*0630*/  F2FP.F16.F32.PACK_AB R17, R24, R17 ;  /* 0x000000111811723e */ /* 0x000fe200000000ff */
[----:B0-----:R-:W-:Y:S01]  /*0640*/  IMAD.WIDE.U32 R2, R9, 0x2, R2 ;  /* 0x0000000209027825 */ /* 0x001fe200078e0002 */
[----:B------:R-:W0:Y:S03]  /*0650*/  @P3 MUFU.RCP R13, R13 ;  /* 0x0000000d000d3308 */ /* 0x000e260000001000 */
[----:B------:R-:W-:Y:S01]  /*0660*/  @P1 FFMA.FTZ R15, R20, 0.93318945169448852539, -R15 ;  /* 0x3f6ee581140f1823 */ /* 0x000fe2000001080f */
[----:B------:R-:W-:Y:S01]  /*0670*/  @P0 FFMA.FTZ R23, R16, 0.93318945169448852539, -R23 ;  /* 0x3f6ee58110170823 */ /* 0x000fe20000010817 */
[----:B------:R-:W-:-:S02]  /*0680*/  FSETP.GTU.FTZ.AND P0, PT, |R14|, +INF , PT ;  /* 0x7f8000000e00780b */ /* 0x000fc40003f1c200 */
[----:B------:R-:W-:Y:S01]  /*0690*/  FSETP.GTU.FTZ.AND P1, PT, |R0|, +INF , PT ;  /* 0x7f8000000000780b */ /* 0x000fe20003f3c200 */
[----:B------:R-:W-:Y:S01]  /*06a0*/  IMAD.WIDE R2, R4, 0x4, R2 ;  /* 0x0000000404027825 */ /* 0x000fe200078e0202 */
[----:B------:R-:W-:Y:S01]  /*06b0*/  LOP3.LUT R14, R15, 0x80000000, R14, 0xb8, !PT ;  /* 0x800000000f0e7812 */ /* 0x000fe200078eb80e */
[----:B------:R-:W2:Y:S01]  /*06c0*/  @P5 MUFU.RCP R11, R11 ;  /* 0x0000000b000b5308 */ /* 0x000ea20000001000 */
[----:B------:R-:W-:Y:S02]  /*06d0*/  LOP3.LUT R16, R23, 0x80000000, R0, 0xb8, !PT ;  /* 0x8000000017107812 */ /* 0x000fe400078eb800 */
[----:B------:R-:W-:Y:S01]  /*06e0*/  FSEL R0, R14, R15, !P0 ;  /* 0x0000000f0e007208 */ /* 0x000fe20004000000 */
[----:B-1----:R-:W-:Y:S01]  /*06f0*/  FMUL.FTZ R14, R10, R10 ;  /* 0x0000000a0a0e7220 */ /* 0x002fe20000410000 */
[----:B------:R-:W-:Y:S01]  /*0700*/  FSEL R9, R16, R23, !P1 ;  /* 0x0000001710097208 */ /* 0x000fe20004800000 */
[----:B------:R-:W-:Y:S01]  /*0710*/  STG.E desc[UR4][R2.64], R17 ;  /* 0x0000001102007986 */ /* 0x000fe2000c101904 */
[----:B------:R-:W-:Y:S01]  /*0720*/  FSETP.GTU.FTZ.AND P0, PT, |R6|, +INF , PT ;  /* 0x7f8000000600780b */ /* 0x000fe20003f1c200 */
[----:B------:R-:W1:Y:S01]  /*0730*/  @P2 MUFU.RCP R18, R18 ;  /* 0x0000001200122308 */ /* 0x000e620000001000 */
[----:B0-----:R-:W-:Y:S01]  /*0740*/  FMUL.FTZ R22, R13, R13 ;  /* 0x0000000d0d167220 */ /* 0x001fe20000410000 */
[----:B------:R-:W-:Y:S01]  /*0750*/  FFMA.FTZ R19, R14, R5, -0.014396979473531246185 ;  /* 0xbc6be14f0e137423 */ /* 0x000fe20000010005 */
[----:B------:R-:W-:-:S02]  /*0760*/  FSETP.GTU.FTZ.AND P1, PT, |R8|, +INF , PT ;  /* 0x7f8000000800780b */ /* 0x000fc40003f3c200 */
[----:B------:R-:W-:Y:S01]  /*0770*/  FFMA.FTZ R21, R22, R5, -0.014396979473531246185 ;  /* 0xbc6be14f16157423 */ /* 0x000fe20000010005 */
[----:B------:R-:W-:Y:S01]  /*0780*/  FFMA.FTZ R19, R14, R19, 0.039849750697612762451 ;  /* 0x3d23397e0e137423 */ /* 0x000fe20000010013 */
[----:B------:R-:W-:Y:S01]  /*0790*/  F2FP.F16.F32.PACK_AB R9, R9, R0 ;  /* 0x000000000909723e */ /* 0x000fe200000000ff */
[----:B--2---:R-:W-:Y:S01]  /*07a0*/  FMUL.FTZ R20, R11, R11 ;  /* 0x0000000b0b147220 */ /* 0x004fe20000410000 */
[----:B------:R-:W-:Y:S01]  /*07b0*/  FFMA.FTZ R21, R22, R21, 0.039849750697612762451 ;  /* 0x3d23397e16157423 */ /* 0x000fe20000010015 */
[----:B------:R-:W-:Y:S02]  /*07c0*/  FFMA.FTZ R19, R14, R19, -0.072529748082160949707 ;  /* 0xbd948a7a0e137423 */ /* 0x000fe40000010013 */
[----:B------:R-:W-:Y:S01]  /*07d0*/  STG.E desc[UR4][R2.64+0x200], R9 ;  /* 0x0002000902007986 */ /* 0x000fe2000c101904 */
[----:B------:R-:W-:Y:S01]  /*07e0*/  FFMA.FTZ R15, R20, R5, -0.014396979473531246185 ;  /* 0xbc6be14f140f7423 */ /* 0x000fe20000010005 */
[----:B------:R-:W-:Y:S01]  /*07f0*/  FFMA.FTZ R21, R22, R21, -0.072529748082160949707 ;  /* 0xbd948a7a16157423 */ /* 0x000fe20000010015 */
[----:B------:R-:W-:Y:S01]  /*0800*/  FFMA.FTZ R19, R14, R19, 0.10518480092287063599 ;  /* 0x3dd76b210e137423 */ /* 0x000fe20000010013 */
[----:B-1----:R-:W-:Y:S01]  /*0810*/  FMUL.FTZ R16, R18, R18 ;  /* 0x0000001212107220 */ /* 0x002fe20000410000 */
        /* <DEDUP_REMOVED lines=25> */
[----:B------:R-:W-:-:S02]  /*09b0*/  @P4 MOV R14, 0x3fd774eb ;  /* 0x3fd774eb000e4802 */ /* 0x000fc40000000f00 */
[----:B------:R-:W-:Y:S01]  /*09c0*/  FFMA.FTZ R5, R16, R5, -0.33332940936088562012 ;  /* 0xbeaaaa2710057423 */ /* 0x000fe20000010005 */
[----:B------:R-:W-:Y:S01]  /*09d0*/  @P3 MOV R13, 0x3fd774eb ;  /* 0x3fd774eb000d3802 */ /* 0x000fe20000000f00 */
[----:B------:R-:W-:Y:S01]  /*09e0*/  FFMA.FTZ R11, R11, R20, R11 ;  /* 0x000000140b0b7223 */ /* 0x000fe2000001000b */
[----:B------:R-:W-:Y:S01]  /*09f0*/  @P4 FFMA.FTZ R19, R14, 0.93318945169448852539, -R19 ;  /* 0x3f6ee5810e134823 */ /* 0x000fe20000010813 */
[----:B------:R-:W-:Y:S01]  /*0a00*/  FMUL.FTZ R5, R16, R5 ;  /* 0x0000000510057220 */ /* 0x000fe20000410000 */
[----:B------:R-:W-:Y:S01]  /*0a10*/  @P2 MOV R16, 0x3fd774eb ;  /* 0x3fd774eb00102802 */ /* 0x000fe20000000f00 */
[----:B------:R-:W-:Y:S01]  /*0a20*/  @P5 FFMA.FTZ R11, R10, 0.93318945169448852539, -R11 ;  /* 0x3f6ee5810a0b5823 */ /* 0x000fe2000001080b */
[----:B------:R-:W-:Y:S01]  /*0a30*/  @P3 FFMA.FTZ R22, R13, 0.93318945169448852539, -R22 ;  /* 0x3f6ee5810d163823 */ /* 0x000fe20000010816 */
[----:B------:R-:W-:Y:S01]  /*0a40*/  FFMA.FTZ R5, R18, R5, R18 ;  /* 0x0000000512057223 */ /* 0x000fe20000010012 */
[----:B------:R-:W-:Y:S02]  /*0a50*/  FSETP.GTU.FTZ.AND P3, PT, |R12|, +INF , PT ;  /* 0x7f8000000c00780b */ /* 0x000fe40003f7c200 */
[----:B------:R-:W-:Y:S01]  /*0a60*/  LOP3.LUT R6, R11, 0x80000000, R6, 0xb8, !PT ;  /* 0x800000000b067812 */ /* 0x000fe200078eb806 */
[----:B------:R-:W-:Y:S01]  /*0a70*/  @P2 FFMA.FTZ R5, R16, 0.93318945169448852539, -R5 ;  /* 0x3f6ee58110052823 */ /* 0x000fe20000010805 */
[----:B------:R-:W-:-:S02]  /*0a80*/  FSETP.GTU.FTZ.AND P2, PT, |R7|, +INF , PT ;  /* 0x7f8000000700780b */ /* 0x000fc40003f5c200 */
[----:B------:R-:W-:Y:S02]  /*0a90*/  LOP3.LUT R8, R19, 0x80000000, R8, 0xb8, !PT ;  /* 0x8000000013087812 */ /* 0x000fe400078eb808 */
[----:B------:R-:W-:Y:S02]  /*0aa0*/  LOP3.LUT R7, R22, 0x80000000, R7, 0xb8, !PT ;  /* 0x8000000016077812 */ /* 0x000fe400078eb807 */
[----:B------:R-:W-:Y:S02]  /*0ab0*/  LOP3.LUT R12, R5, 0x80000000, R12, 0xb8, !PT ;  /* 0x80000000050c7812 */ /* 0x000fe400078eb80c */
[----:B------:R-:W-:Y:S02]  /*0ac0*/  FSEL R6, R6, R11, !P0 ;  /* 0x0000000b06067208 */ /* 0x000fe40004000000 */
[----:B------:R-:W-:Y:S02]  /*0ad0*/  FSEL R19, R8, R19, !P1 ;  /* 0x0000001308137208 */ /* 0x000fe40004800000 */
[----:B------:R-:W-:-:S02]  /*0ae0*/  FSEL R7, R7, R22, !P2 ;  /* 0x0000001607077208 */ /* 0x000fc40005000000 */
[----:B------:R-:W-:Y:S02]  /*0af0*/  FSEL R12, R12, R5, !P3 ;  /* 0x000000050c0c7208 */ /* 0x000fe40005800000 */
[----:B------:R-:W-:Y:S02]  /*0b00*/  F2FP.F16.F32.PACK_AB R5, R19, R6 ;  /* 0x000000061305723e */ /* 0x000fe400000000ff */
[----:B------:R-:W-:-:S03]  /*0b10*/  F2FP.F16.F32.PACK_AB R7, R12, R7 ;  /* 0x000000070c07723e */ /* 0x000fc600000000ff */
[----:B------:R-:W-:Y:S04]  /*0b20*/  STG.E desc[UR4][R2.64+0x400], R5 ;  /* 0x0004000502007986 */ /* 0x000fe8000c101904 */
[----:B------:R-:W-:Y:S01]  /*0b30*/  STG.E desc[UR4][R2.64+0x600], R7 ;  /* 0x0006000702007986 */ /* 0x000fe2000c101904 */
[----:B------:R-:W-:Y:S05]  /*0b40*/  EXIT ;  /* 0x000000000000794d */ /* 0x000fea0003800000 */
.L_x_1247:
        /* <DEDUP_REMOVED lines=71> */
[----:B-----5:R-:W-:Y:S01]  /*0fc0*/  HADD2.F32 R10, -RZ, R15.H0_H0 ;  /* 0x2000000fff0a7230 */ /* 0x020fe20000004100 */
        /* <DEDUP_REMOVED lines=20> */
.L_x_1249:
[----:B------:R-:W-:Y:S05]  /*1110*/  BSYNC B0 ;  /* 0x0000000000007941 */ /* 0x000fea0003800000 */
.L_x_1248:
[----:B------:R-:W-:Y:S01]  /*1120*/  BSSY B0, `(.L_x_1250) ;  /* 0x0000019000007945 */ /* 0x000fe20003800000 */
[----:B------:R-:W-:Y:S02]  /*1130*/  ISETP.GE.AND P1, PT, R2, R7, PT ;  /* 0x000000070200720c */ /* 0x000fe40003f26270 */
[----:B------:R-:W-:Y:S01]  /*1140*/  IADD3 R2, R6, 0x380, RZ ;  /* 0x0000038006027810 */ /* 0x000fe20007ffe0ff */
[----:B------:R-:W-:Y:S10]  /*1150*/  @P6 BRA `(.L_x_1251) ;  /* 0x0000000000546947 */ /* 0x000ff40003800000 */
        /* <DEDUP_REMOVED lines=21> */
.L_x_1251:
[----:B------:R-:W-:Y:S05]  /*12b0*/  BSYNC B0 ;  /* 0x0000000000007941 */ /* 0x000fea0003800000 */
.L_x_1250:
[----:B------:R-:W-:Y:S01]  /*12c0*/  @!P0 IADD3 R3, R9, R6, RZ ;  /* 0x0000000609038210 */ /* 0x000fe20007ffe0ff */
[----:B------:R-:W-:Y:S01]  /*12d0*/  BSSY B0, `(.L_x_1252) ;  /* 0x0000019000007945 */ /* 0x000fe20003800000 */
[----:B------:R-:W-:-:S03]  /*12e0*/  ISETP.GE.AND P6, PT, R2, R7, PT ;  /* 0x000000070200720c */ /* 0x000fc60003fc6270 */
[----:B------:R-:W-:Y:S01]  /*12f0*/  @!P0 IMAD.WIDE.U32 R2, R3, 0x2, R16 ;  /* 0x0000000203028825 */ /* 0x000fe200078e0010 */
[----:B------:R-:W-:Y:S09]  /*1300*/  @P5 BRA `(.L_x_1253) ;  /* 0x0000000000545947 */ /* 0x000ff20003800000 */
        /* <DEDUP_REMOVED lines=21> */
.L_x_1253:
[----:B------:R-:W-:Y:S05]  /*1460*/  BSYNC B0 ;  /* 0x0000000000007941 */ /* 0x000fea0003800000 */
.L_x_1252:
[----:B------:R-:W-:Y:S04]  /*1470*/  BSSY B0, `(.L_x_1254) ;  /* 0x0000017000007945 */ /* 0x000fe80003800000 */
[----:B------:R-:W-:Y:S05]  /*1480*/  @P4 BRA `(.L_x_1255) ;  /* 0x0000000000544947 */ /* 0x000fea0003800000 */
        /* <DEDUP_REMOVED lines=21> */
.L_x_1255:
[----:B------:R-:W-:Y:S05]  /*15e0*/  BSYNC B0 ;  /* 0x0000000000007941 */ /* 0x000fea0003800000 */
.L_x_1254:
        /* <DEDUP_REMOVED lines=23> */
.L_x_1257:
[----:B------:R-:W-:Y:S05]  /*1760*/  BSYNC B0 ;  /* 0x0000000000007941 */ /* 0x000fea0003800000 */
.L_x_1256:
        /* <DEDUP_REMOVED lines=23> */
.L_x_1259:
[----:B------:R-:W-:Y:S05]  /*18e0*/  BSYNC B0 ;  /* 0x0000000000007941 */ /* 0x000fea0003800000 */
.L_x_1258:
        /* <DEDUP_REMOVED lines=23> */
.L_x_1261:
[----:B------:R-:W-:Y:S05]  /*1a60*/  BSYNC B0 ;  /* 0x0000000000007941 */ /* 0x000fea0003800000 */
.L_x_1260:
        /* <DEDUP_REMOVED lines=23> */
.L_x_1263:
[----:B------:R-:W-:Y:S05]  /*1be0*/  BSYNC B0 ;  /* 0x0000000000007941 */ /* 0x000fea0003800000 */
.L_x_1262:
        /* <DEDUP_REMOVED lines=18> */
.L_x_1266:
[----:B------:R-:W-:-:S13]  /*1d10*/  ISETP.GE.AND P0, PT, R6, R7, PT ;  /* 0x000000070600720c */ /* 0x000fda0003f06270 */
[----:B------:R-:W-:Y:S05]  /*1d20*/  @P0 BRA `(.L_x_1268) ;  /* 0x0000000000300947 */ /* 0x000fea0003800000 */
[----:B0-----:R-:W0:Y:S01]  /*1d30*/  LDC.64 R2, c[0x0][0x218] ;  /* 0x00008600ff027b82 */ /* 0x001e220000000a00 */
[----:B------:R-:W-:Y:S02]  /*1d40*/  IADD3 R11, R9, R6, RZ ;  /* 0x00000006090b7210 */ /* 0x000fe40007ffe0ff */
[----:B------:R-:W-:-:S03]  /*1d50*/  IADD3 R6, R6, 0x80, RZ ;  /* 0x0000008006067810 */ /* 0x000fc60007ffe0ff */
[----:B0-----:R-:W-:-:S05]  /*1d60*/  IMAD.WIDE.U32 R2, R11, 0x2, R2 ;  /* 0x000000020b027825 */ /* 0x001fca00078e0002 */
[----:B------:R1:W-:Y:S02]  /*1d70*/  STG.E.U16 desc[UR4][R2.64], R13 ;  /* 0x0000000d02007986 */ /* 0x0003e4000c101504 */
.L_x_1267:
[----:B------:R-:W-:-:S13]  /*1d80*/  ISETP.GE.AND P0, PT, R6, R7, PT ;  /* 0x000000070600720c */ /* 0x000fda0003f06270 */
[----:B------:R-:W-:Y:S05]  /*1d90*/  @P0 BRA `(.L_x_1269) ;  /* 0x0000000000340947 */ /* 0x000fea0003800000 */
[----:B01----:R-:W0:Y:S01]  /*1da0*/  LDC.64 R2, c[0x0][0x218] ;  /* 0x00008600ff027b82 */ /* 0x003e220000000a00 */
[----:B------:R-:W-:Y:S02]  /*1db0*/  IADD3 R11, R9, R6, RZ ;  /* 0x00000006090b7210 */ /* 0x000fe40007ffe0ff */
[----:B------:R-:W-:-:S03]  /*1dc0*/  IADD3 R6, R6, 0x80, RZ ;  /* 0x0000008006067810 */ /* 0x000fc60007ffe0ff */
[----:B0-----:R-:W-:-:S05]  /*1dd0*/  IMAD.WIDE.U32 R2, R11, 0x2, R2 ;  /* 0x000000020b027825 */ /* 0x001fca00078e0002 */
[----:B------:R1:W-:Y:S02]  /*1de0*/  STG.E.U16 desc[UR4][R2.64], R4 ;  /* 0x0000000402007986 */ /* 0x0003e4000c101504 */
.L_x_1268:
        /* <DEDUP_REMOVED lines=8> */
.L_x_1269:
[----:B------:R-:W-:Y:S05]  /*1e70*/  BSYNC B1 ;  /* 0x0000000000017941 */ /* 0x000fea0003800000 */
.L_x_1265:
[----:B------:R-:W-:-:S13]  /*1e80*/  ISETP.GE.AND P0, PT, R6, R7, PT ;  /* 0x000000070600720c */ /* 0x000fda0003f06270 */
[----:B012---:R-:W0:Y:S01]  /*1e90*/  @!P0 LDC.64 R2, c[0x0][0x218] ;  /* 0x00008600ff028b82 */ /* 0x007e220000000a00 */
[----:B------:R-:W-:Y:S02]  /*1ea0*/  @!P0 IADD3 R11, R9, R6, RZ ;  /* 0x00000006090b8210 */ /* 0x000fe40007ffe0ff */
[----:B------:R-:W-:-:S03]  /*1eb0*/  @!P0 IADD3 R6, R6, 0x80, RZ ;  /* 0x0000008006068810 */ /* 0x000fc60007ffe0ff */
[----:B0-----:R-:W-:-:S05]  /*1ec0*/  @!P0 IMAD.WIDE.U32 R2, R11, 0x2, R2 ;  /* 0x000000020b028825 */ /* 0x001fca00078e0002 */
[----:B-----5:R2:W-:Y:S02]  /*1ed0*/  @!P0 STG.E.U16 desc[UR4][R2.64], R8 ;  /* 0x0000000802008986 */ /* 0x0205e4000c101504 */
.L_x_1270:
[----:B------:R-:W-:Y:S05]  /*1ee0*/  BSYNC B0 ;  /* 0x0000000000007941 */ /* 0x000fea0003800000 */
.L_x_1264:
        /* <DEDUP_REMOVED lines=8> */
.L_x_1271:
        /* <DEDUP_REMOVED lines=9> */
.L_x_2722:


//--------------------- .text._ZN2at6native29vectorized_elementwise_kernelILi4EZZZNS0_16atan_kernel_cudaERNS_18TensorIteratorBaseEENKUlvE0_clEvENKUlvE1_clEvEUlN3c104HalfEE_St5arrayIPcLm2EEEEviT0_T1_ --------------------------
	.section	.text._ZN2at6native29vectorized_elementwise_kernelILi4EZZZNS0_16atan_kernel_cudaERNS_18TensorIteratorBaseEENKUlvE0_clEvENKUlvE1_clEvEUlN3c104HalfEE_St5arrayIPcLm2EEEEviT0_T1_,"ax",@progbits
	.align	128
        .global         _ZN2at6native29vectorized_elementwise_kernelILi4EZZZNS0_16atan_kernel_cudaERNS_18TensorIteratorBaseEENKUlvE0_clEvENKUlvE1_clEvEUlN3c104HalfEE_St5arrayIPcLm2EEEEviT0_T1_
        .type           _ZN2at6native29vectorized_elementwise_kernelILi4EZZZNS0_16atan_kernel_cudaERNS_18TensorIteratorBaseEENKUlvE0_clEvENKUlvE1_clEvEUlN3c104HalfEE_St5arrayIPcLm2EEEEviT0_T1_,@function
        .size           _ZN2at6native29vectorized_elementwise_kernelILi4EZZZNS0_16atan_kernel_cudaERNS_18TensorIteratorBaseEENKUlvE0_clEvENKUlvE1_clEvEUlN3c104HalfEE_St5arrayIPcLm2EEEEviT0_T1_,(.L_x_2723 - _ZN2at6native29vectorized_elementwise_kernelILi4EZZZNS0_16atan_kernel_cudaERNS_18TensorIteratorBaseEENKUlvE0_clEvENKUlvE1_clEvEUlN3c104HalfEE_St5arrayIPcLm2EEEEviT0_T1_)
        .other          _ZN2at6native29vectorized_elementwise_kernelILi4EZZZNS0_16atan_kernel_cudaERNS_18TensorIteratorBaseEENKUlvE0_clEvENKUlvE1_clEvEUlN3c104HalfEE_St5arrayIPcLm2EEEEviT0_T1_,@"STO_CUDA_ENTRY STV_DEFAULT"
_ZN2at6native29vectorized_elementwise_kernelILi4EZZZNS0_16atan_kernel_cudaERNS_18TensorIteratorBaseEENKUlvE0_clEvENKUlvE1_clEvEUlN3c104HalfEE_St5arrayIPcLm2EEEEviT0_T1_:
.text._ZN2at6native29vectorized_elementwise_kernelILi4EZZZNS0_16atan_kernel_cudaERNS_18TensorIteratorBaseEENKUlvE0_clEvENKUlvE1_clEvEUlN3c104HalfEE_St5arrayIPcLm2EEEEviT0_T1_:
        /* <DEDUP_REMOVED lines=13> */
[----:B------:R-:W3:Y:S01]  /*00d0*/  LDG.E.64 R2, desc[UR4][R10.64+0x400] ;  /* 0x000400040a027981 */ /* 0x000ee2000c1e1b00 */
[----:B------:R-:W-:Y:S01]  /*00e0*/  HFMA2.MMA R5, -RZ, RZ, 0.890625, -0.00056934356689453125 ;  /* 0x3b2090aaff057435 */ /* 0x000fe200000001ff */
[--C-:B--2---:R-:W-:Y:S02]  /*00f0*/  HADD2.F32 R16, -RZ, R20.reuse.H0_H0 ;  /* 0x20000014ff107230 */ /* 0x104fe40000004100 */
[----:B------:R-:W-:Y:S02]  /*0100*/  HADD2.F32 R13, -RZ, R20.H1_H1 ;  /* 0x30000014ff0d7230 */ /* 0x000fe40000004100 */
[--C-:B------:R-:W-:Y:S01]  /*0110*/  HADD2.F32 R14, -RZ, R21.reuse.H1_H1 ;  /* 0x30000015ff0e7230 */ /* 0x100fe20000004100 */
[C---:B------:R-:W-:Y:S01]  /*0120*/  FSETP.GT.FTZ.AND P6, PT, |R16|.reuse, 1, PT ;  /* 0x3f8000001000780b */ /* 0x040fe20003fd4200 */
[----:B------:R-:W-:Y:S01]  /*0130*/  FADD.FTZ R7, |R16|, -RZ ;  /* 0x800000ff10077221 */ /* 0x000fe20000010200 */
[C---:B------:R-:W-:Y:S01]  /*0140*/  FSETP.GT.FTZ.AND P0, PT, |R13|.reuse, 1, PT ;  /* 0x3f8000000d00780b */ /* 0x040fe20003f14200 */
[----:B------:R-:W-:Y:S01]  /*0150*/  FADD.FTZ R19, |R13|, -RZ ;  /* 0x800000ff0d137221 */ /* 0x000fe20000010200 */
[----:B------:R-:W-:Y:S01]  /*0160*/  FSETP.GT.FTZ.AND P2, PT, |R14|, 1, PT ;  /* 0x3f8000000e00780b */ /* 0x000fe20003f54200 */
[----:B------:R-:W-:-:S02]  /*0170*/  HADD2.F32 R15, -RZ, R21.H0_H0 ;  /* 0x20000015ff0f7230 */ /* 0x000fc40000004100 */
[----:B------:R-:W-:Y:S01]  /*0180*/  FADD.FTZ R17, |R14|, -RZ ;  /* 0x800000ff0e117221 */ /* 0x000fe20000010200 */
[----:B---3--:R-:W-:Y:S02]  /*0190*/  HADD2.F32 R0, -RZ, R2.H0_H0 ;  /* 0x20000002ff007230 */ /* 0x008fe40000004100 */
[C---:B------:R-:W-:Y:S01]  /*01a0*/  FSETP.GT.FTZ.AND P1, PT, |R15|.reuse, 1, PT ;  /* 0x3f8000000f00780b */ /* 0x040fe20003f34200 */
[----:B------:R-:W-:Y:S02]  /*01b0*/  FADD.FTZ R18, |R15|, -RZ ;  /* 0x800000ff0f127221 */ /* 0x000fe40000010200 */
[C---:B------:R-:W-:Y:S01]  /*01c0*/  FSETP.GT.FTZ.AND P3, PT, |R0|.reuse, 1, PT ;  /* 0x3f8000000000780b */ /* 0x040fe20003f74200 */
[----:B------:R-:W0:Y:S01]  /*01d0*/  @P6 MUFU.RCP R7, R7 ;  /* 0x0000000700076308 */ /* 0x000e220000001000 */
[----:B------:R-:W-:Y:S01]  /*01e0*/  @P6 MOV R24, 0x3fd774eb ;  /* 0x3fd774eb00186802 */ /* 0x000fe20000000f00 */
        /* <DEDUP_REMOVED lines=9> */
[----:B------:R-:W-:Y:S02]  /*0280*/  FFMA.FTZ R11, R8, R11, -0.072529748082160949707 ;  /* 0xbd948a7a080b7423 */ /* 0x000fe4000001000b */
[----:B------:R-:W1:Y:S01]  /*0290*/  @P3 MUFU.RCP R10, R10 ;  /* 0x0000000a000a3308 */ /* 0x000e620000001000 */
[----:B------:R-:W-:Y:S01]  /*02a0*/  FFMA.FTZ R21, R6, R21, 0.039849750697612762451 ;  /* 0x3d23397e06157423 */ /* 0x000fe20000010015 */
[----:B--2---:R-:W-:Y:S01]  /*02b0*/  FMUL.FTZ R12, R17, R17 ;  /* 0x00000011110c7220 */ /* 0x004fe20000410000 */
[----:B------:R-:W-:Y:S02]  /*02c0*/  FFMA.FTZ R11, R8, R11, 0.10518480092287063599 ;  /* 0x3dd76b21080b7423 */ /* 0x000fe4000001000b */
[----:B------:R-:W-:Y:S01]  /*02d0*/  FFMA.FTZ R21, R6, R21, -0.072529748082160949707 ;  /* 0xbd948a7a06157423 */ /* 0x000fe20000010015 */
[----:B------:R-:W-:Y:S01]  /*02e0*/  FFMA.FTZ R25, R12, R5, -0.014396979473531246185 ;  /* 0xbc6be14f0c197423 */ /* 0x000fe20000010005 */
[----:B------:R-:W-:-:S02]  /*02f0*/  FFMA.FTZ R11, R8, R11, -0.14171802997589111328 ;  /* 0xbe111e88080b7423 */ /* 0x000fc4000001000b */
[----:B------:R-:W-:Y:S01]  /*0300*/  FFMA.FTZ R21, R6, R21, 0.10518480092287063599 ;  /* 0x3dd76b2106157423 */ /* 0x000fe20000010015 */
[----:B------:R-:W-:Y:S01]  /*0310*/  FFMA.FTZ R25, R12, R25, 0.039849750697612762451 ;  /* 0x3d23397e0c197423 */ /* 0x000fe20000010019 */
[----:B------:R-:W-:Y:S01]  /*0320*/  FFMA.FTZ R11, R8, R11, 0.19988775253295898438 ;  /* 0x3e4caf60080b7423 */ /* 0x000fe2000001000b */
[----:B0-----:R-:W-:Y:S01]  /*0330*/  FMUL.FTZ R20, R18, R18 ;  /* 0x0000001212147220 */ /* 0x001fe20000410000 */
[----:B------:R-:W-:Y:S01]  /*0340*/  FFMA.FTZ R21, R6, R21, -0.14171802997589111328 ;  /* 0xbe111e8806157423 */ /* 0x000fe20000010015 */
[----:B------:R-:W-:Y:S01]  /*0350*/  FFMA.FTZ R25, R12, R25, -0.072529748082160949707 ;  /* 0xbd948a7a0c197423 */ /* 0x000fe20000010019 */
[----:B------:R-:W-:Y:S01]  /*0360*/  FFMA.FTZ R11, R8, R11, -0.33332940936088562012 ;  /* 0xbeaaaa27080b7423 */ /* 0x000fe2000001000b */
[----:B------:R-:W-:Y:S01]  /*0370*/  FFMA.FTZ R23, R20, R5, -0.014396979473531246185 ;  /* 0xbc6be14f14177423 */ /* 0x000fe20000010005 */
[----:B------:R-:W-:Y:S01]  /*0380*/  FFMA.FTZ R21, R6, R21, 0.19988775253295898438 ;  /* 0x3e4caf6006157423 */ /* 0x000fe20000010015 */
[----:B------:R-:W-:Y:S01]  /*0390*/  FFMA.FTZ R25, R12, R25, 0.10518480092287063599 ;  /* 0x3dd76b210c197423 */ /* 0x000fe20000010019 */
[----:B------:R-:W-:Y:S01]  /*03a0*/  FMUL.FTZ R8, R8, R11 ;  /* 0x0000000b08087220 */ /* 0x000fe20000410000 */
[----:B------:R-:W-:Y:S01]  /*03b0*/  FFMA.FTZ R23, R20, R23, 0.039849750697612762451 ;  /* 0x3d23397e14177423 */ /* 0x000fe20000010017 */
[----:B------:R-:W-:Y:S01]  /*03c0*/  FFMA.FTZ R21, R6, R21, -0.33332940936088562012 ;  /* 0xbeaaaa2706157423 */ /* 0x000fe20000010015 */
[----:B------:R-:W-:Y:S01]  /*03d0*/  FFMA.FTZ R25, R12, R25, -0.14171802997589111328 ;  /* 0xbe111e880c197423 */ /* 0x000fe20000010019 */
[----:B------:R-:W-:-:S02]  /*03e0*/  HADD2.F32 R11, -RZ, R3.H1_H1 ;  /* 0x30000003ff0b7230 */ /* 0x000fc40000004100 */
[----:B------:R-:W-:Y:S01]  /*03f0*/  FFMA.FTZ R23, R20, R23, -0.072529748082160949707 ;  /* 0xbd948a7a14177423 */ /* 0x000fe20000010017 */
[----:B------:R-:W-:Y:S01]  /*0400*/  FMUL.FTZ R22, R6, R21 ;  /* 0x0000001506167220 */ /* 0x000fe20000410000 */
[----:B------:R-:W-:Y:S01]  /*0410*/  FFMA.FTZ R21, R7, R8, R7 ;  /* 0x0000000807157223 */ /* 0x000fe20000010007 */
[----:B------:R-:W-:Y:S02]  /*0420*/  HADD2.F32 R6, -RZ, R2.H1_H1 ;  /* 0x30000002ff067230 */ /* 0x000fe40000004100 */
[----:B------:R-:W-:Y:S01]  /*0430*/  FFMA.FTZ R25, R12, R25, 0.19988775253295898438 ;  /* 0x3e4caf600c197423 */ /* 0x000fe20000010019 */
[----:B------:R-:W-:Y:S02]  /*0440*/  HADD2.F32 R7, -RZ, R3.H0_H0 ;  /* 0x20000003ff077230 */ /* 0x000fe40000004100 */
[----:B------:R-:W-:Y:S01]  /*0450*/  FFMA.FTZ R23, R20, R23, 0.10518480092287063599 ;  /* 0x3dd76b2114177423 */ /* 0x000fe20000010017 */
[----:B------:R-:W-:Y:S01]  /*0460*/  @P6 FFMA.FTZ R21, R24, 0.93318945169448852539, -R21 ;  /* 0x3f6ee58118156823 */ /* 0x000fe20000010815 */
[----:B------:R-:W-:Y:S01]  /*0470*/  FSETP.GT.FTZ.AND P4, PT, |R6|, 1, PT ;  /* 0x3f8000000600780b */ /* 0x000fe20003f94200 */
[----:B------:R-:W-:Y:S01]  /*0480*/  FFMA.FTZ R25, R12, R25, -0.33332940936088562012 ;  /* 0xbeaaaa270c197423 */ /* 0x000fe20000010019 */
[----:B------:R-:W-:Y:S01]  /*0490*/  FSETP.GT.FTZ.AND P5, PT, |R7|, 1, PT ;  /* 0x3f8000000700780b */ /* 0x000fe20003fb4200 */
[----:B------:R-:W-:Y:S01]  /*04a0*/  FFMA.FTZ R23, R20, R23, -0.14171802997589111328 ;  /* 0xbe111e8814177423 */ /* 0x000fe20000010017 */
[----:B------:R-:W-:Y:S01]  /*04b0*/  FSETP.GT.FTZ.AND P6, PT, |R11|, 1, PT ;  /* 0x3f8000000b00780b */ /* 0x000fe20003fd4200 */
[----:B------:R-:W-:Y:S01]  /*04c0*/  FMUL.FTZ R2, R12, R25 ;  /* 0x000000190c027220 */ /* 0x000fe20000410000 */
[----:B------:R-:W-:Y:S01]  /*04d0*/  FADD.FTZ R8, |R6|, -RZ ;  /* 0x800000ff06087221 */ /* 0x000fe20000010200 */
[C---:B------:R-:W-:Y:S01]  /*04e0*/  FFMA.FTZ R23, R20.reuse, R23, 0.19988775253295898438 ;  /* 0x3e4caf6014177423 */ /* 0x040fe20000010017 */
[----:B------:R-:W-:Y:S01]  /*04f0*/  FADD.FTZ R12, |R7|, -RZ ;  /* 0x800000ff070c7221 */ /* 0x000fe20000010200 */
[----:B------:R-:W-:Y:S01]  /*0500*/  FFMA.FTZ R3, R17, R2, R17 ;  /* 0x0000000211037223 */ /* 0x000fe20000010011 */
[----:B------:R-:W-:Y:S01]  /*0510*/  FADD.FTZ R17, |R11|, -RZ ;  /* 0x800000ff0b117221 */ /* 0x000fe20000010200 */
[C---:B------:R-:W-:Y:S01]  /*0520*/  FFMA.FTZ R23, R20.reuse, R23, -0.33332940936088562012 ;  /* 0xbeaaaa2714177423 */ /* 0x040fe20000010017 */
[----:B------:R-:W-:Y:S01]  /*0530*/  @P0 MOV R25, 0x3fd774eb ;  /* 0x3fd774eb00190802 */ /* 0x000fe20000000f00 */
[----:B------:R-:W0:Y:S01]  /*0540*/  @P4 MUFU.RCP R8, R8 ;  /* 0x0000000800084308 */ /* 0x000e220000001000 */
[----:B------:R-:W-:Y:S01]  /*0550*/  FFMA.FTZ R22, R19, R22, R19 ;  /* 0x0000001613167223 */ /* 0x000fe20000010013 */
[----:B------:R-:W-:Y:S01]  /*0560*/  FMUL.FTZ R23, R20, R23 ;  /* 0x0000001714177220 */ /* 0x000fe20000410000 */
[----:B------:R-:W-:Y:S01]  /*0570*/  @P1 MOV R19, 0x3fd774eb ;  /* 0x3fd774eb00131802 */ /* 0x000fe20000000f00 */
[----:B-1----:R-:W-:Y:S01]  /*0580*/  FMUL.FTZ R24, R10, R10 ;  /* 0x0000000a0a187220 */ /* 0x002fe20000410000 */
[----:B------:R-:W-:Y:S01]  /*0590*/  @P0 FFMA.FTZ R22, R25, 0.93318945169448852539, -R22 ;  /* 0x3f6ee58119160823 */ /* 0x000fe20000010816 */
[----:B------:R-:W-:Y:S01]  /*05a0*/  FFMA.FTZ R18, R18, R23, R18 ;  /* 0x0000001712127223 */ /* 0x000fe20000010012 */
[----:B------:R-:W-:Y:S01]  /*05b0*/  FSETP.GTU.FTZ.AND P0, PT, |R16|, +INF , PT ;  /* 0x7f8000001000780b */ /* 0x000fe20003f1c200 */
[----:B------:R-:W1:Y:S01]  /*05c0*/  @P5 MUFU.RCP R12, R12 ;  /* 0x0000000c000c5308 */ /* 0x000e620000001000 */
[----:B------:R-:W-:Y:S01]  /*05d0*/  LOP3.LUT R16, R21, 0x80000000, R16, 0xb8, !PT ;  /* 0x8000000015107812 */ /* 0x000fe200078eb810 */
[----:B------:R-:W-:Y:S01]  /*05e0*/  @P1 FFMA.FTZ R18, R19, 0.93318945169448852539, -R18 ;  /* 0x3f6ee58113121823 */ /* 0x000fe20000010812 */
[----:B------:R-:W-:Y:S01]  /*05f0*/  @P2 MOV R2, 0x3fd774eb ;  /* 0x3fd774eb00022802 */ /* 0x000fe20000000f00 */
[----:B------:R-:W-:Y:S01]  /*0600*/  FFMA.FTZ R19, R24, R5, -0.014396979473531246185 ;  /* 0xbc6be14f18137423 */ /* 0x000fe20000010005 */
[----:B------:R-:W-:-:S02]  /*0610*/  FSEL R16, R16, R21, !P0 ;  /* 0x0000001510107208 */ /* 0x000fc40004000000 */
[----:B------:R-:W-:Y:S01]  /*0620*/  FSETP.GTU.FTZ.AND P0, PT, |R13|, +INF , PT ;  /* 0x7f8000000d00780b */ /* 0x000fe20003f1c200 */
[----:B------:R-:W2:Y:S01]  /*0630*/  @P6 MUFU.RCP R17, R17 ;  /* 0x0000001100116308 */ /* 0x000ea20000001000 */
[----:B------:R-:W-:Y:S01]  /*0640*/  @P2 FFMA.FTZ R3, R2, 0.93318945169448852539, -R3 ;  /* 0x3f6ee58102032823 */ /* 0x000fe20000010803 */
[----:B------:R-:W-:Y:S01]  /*0650*/  LOP3.LUT R13, R22, 0x80000000, R13, 0xb8, !PT ;  /* 0x80000000160d7812 */ /* 0x000fe200078eb80d */
[----:B------:R-:W-:Y:S01]  /*0660*/  FFMA.FTZ R19, R24, R19, 0.039849750697612762451 ;  /* 0x3d23397e18137423 */ /* 0x000fe20000010013 */
[----:B------:R-:W-:Y:S02]  /*0670*/  FSETP.GTU.FTZ.AND P1, PT, |R15|, +INF , PT ;  /* 0x7f8000000f00780b */ /* 0x000fe40003f3c200 */
[----:B------:R-:W-:Y:S01]  /*0680*/  LOP3.LUT R15, R18, 0x80000000, R15, 0xb8, !PT ;  /* 0x80000000120f7812 */ /* 0x000fe200078eb80f */
[----:B------:R-:W-:Y:S01]  /*0690*/  FFMA.FTZ R19, R24, R19, -0.072529748082160949707 ;  /* 0xbd948a7a18137423 */ /* 0x000fe20000010013 */
[----:B------:R-:W-:Y:S01]  /*06a0*/  FSEL R13, R13, R22, !P0 ;  /* 0x000000160d0d7208 */ /* 0x000fe20004000000 */
[----:B0-----:R-:W-:Y:S01]  /*06b0*/  FMUL.FTZ R22, R8, R8 ;  /* 0x0000000808167220 */ /* 0x001fe20000410000 */
[----:B------:R-:W-:Y:S01]  /*06c0*/  FSETP.GTU.FTZ.AND P2, PT, |R14|, +INF , PT ;  /* 0x7f8000000e00780b */ /* 0x000fe20003f5c200 */
[----:B-1----:R-:W-:Y:S01]  /*06d0*/  FMUL.FTZ R20, R12, R12 ;  /* 0x0000000c0c147220 */ /* 0x002fe20000410000 */
[----:B------:R-:W-:Y:S01]  /*06e0*/  LOP3.LUT R2, R3, 0x80000000, R14, 0xb8, !PT ;  /* 0x8000000003027812 */ /* 0x000fe200078eb80e */
[-C--:B------:R-:W-:Y:S01]  /*06f0*/  FFMA.FTZ R21, R22, R5.reuse, -0.014396979473531246185 ;  /* 0xbc6be14f16157423 */ /* 0x080fe20000010005 */
[----:B------:R-:W-:Y:S01]  /*0700*/  FSEL R14, R15, R18, !P1 ;  /* 0x000000120f0e7208 */ /* 0x000fe20004800000 */
[----:B------:R-:W-:Y:S01]  /*0710*/  FFMA.FTZ R23, R20, R5, -0.014396979473531246185 ;  /* 0xbc6be14f14177423 */ /* 0x000fe20000010005 */
[----:B------:R-:W-:Y:S01]  /*0720*/  FFMA.FTZ R19, R24, R19, 0.10518480092287063599 ;  /* 0x3dd76b2118137423 */ /* 0x000fe20000010013 */
[C---:B--2---:R-:W-:Y:S01]  /*0730*/  FMUL.FTZ R18, R17.reuse, R17 ;  /* 0x0000001111127220 */ /* 0x044fe20000410000 */
[----:B------:R-:W-:Y:S01]  /*0740*/  FFMA.FTZ R21, R22, R21, 0.039849750697612762451 ;  /* 0x3d23397e16157423 */ /* 0x000fe20000010015 */
[----:B------:R-:W-:Y:S01]  /*0750*/  FFMA.FTZ R23, R20, R23, 0.039849750697612762451 ;  /* 0x3d23397e14177423 */ /* 0x000fe20000010017 */
[----:B------:R-:W-:Y:S01]  /*0760*/  FFMA.FTZ R19, R24, R19, -0.14171802997589111328 ;  /* 0xbe111e8818137423 */ /* 0x000fe20000010013 */
[----:B------:R-:W-:Y:S01]  /*0770*/  FFMA.FTZ R5, R18, R5, -0.014396979473531246185 ;  /* 0xbc6be14f12057423 */ /* 0x000fe20000010005 */
[----:B------:R-:W-:Y:S01]  /*0780*/  FFMA.FTZ R21, R22, R21, -0.072529748082160949707 ;  /* 0xbd948a7a16157423 */ /* 0x000fe20000010015 */
[----:B------:R-:W-:Y:S01]  /*0790*/  FFMA.FTZ R23, R20, R23, -0.072529748082160949707 ;  /* 0xbd948a7a14177423 */ /* 0x000fe20000010017 */
[----:B------:R-:W-:Y:S01]  /*07a0*/  FFMA.FTZ R19, R24, R19, 0.19988775253295898438 ;  /* 0x3e4caf6018137423 */ /* 0x000fe20000010013 */
[----:B------:R-:W-:Y:S01]  /*07b0*/  FFMA.FTZ R5, R18, R5, 0.039849750697612762451 ;  /* 0x3d23397e12057423 */ /* 0x000fe20000010005 */
[----:B------:R-:W-:Y:S01]  /*07c0*/  FFMA.FTZ R21, R22, R21, 0.10518480092287063599 ;  /* 0x3dd76b2116157423 */ /* 0x000fe20000010015 */
[----:B------:R-:W-:Y:S01]  /*07d0*/  FFMA.FTZ R23, R20, R23, 0.10518480092287063599 ;  /* 0x3dd76b2114177423 */ /* 0x000fe20000010017 */
[----:B------:R-:W-:Y:S01]  /*07e0*/  FSEL R15, R2, R3, !P2 ;  /* 0x00000003020f7208 */ /* 0x000fe20005000000 */
[----:B------:R-:W-:Y:S01]  /*07f0*/  FFMA.FTZ R5, R18, R5, -0.072529748082160949707 ;  /* 0xbd948a7a12057423 */ /* 0x000fe20000010005 */
[----:B------:R-:W-:Y:S01]  /*0800*/  FFMA.FTZ R21, R22, R21, -0.14171802997589111328 ;  /* 0xbe111e8816157423 */ /* 0x000fe20000010015 */
[----:B------:R-:W-:Y:S01]  /*0810*/  FFMA.FTZ R23, R20, R23, -0.14171802997589111328 ;  /* 0xbe111e8814177423 */ /* 0x000fe20000010017 */
[----:B------:R-:W0:Y:S01]  /*0820*/  LDC.64 R2, c[0x0][0x218] ;  /* 0x00008600ff027b82 */ /* 0x000e220000000a00 */
[----:B------:R-:W-:Y:S01]  /*0830*/  FFMA.FTZ R5, R18, R5, 0.10518480092287063599 ;  /* 0x3dd76b2112057423 */ /* 0x000fe20000010005 */
[----:B------:R-:W-:Y:S01]  /*0840*/  FFMA.FTZ R21, R22, R21, 0.19988775253295898438 ;  /* 0x3e4caf6016157423 */ /* 0x000fe20000010015 */
[----:B------:R-:W-:Y:S01]  /*0850*/  FFMA.FTZ R23, R20, R23, 0.19988775253295898438 ;  /* 0x3e4caf6014177423 */ /* 0x000fe20000010017 */
[----:B------:R-:W-:Y:S01]  /*0860*/  FFMA.FTZ R19, R24, R19, -0.33332940936088562012 ;  /* 0xbeaaaa2718137423 */ /* 0x000fe20000010013 */
[----:B------:R-:W-:Y:S01]  /*0870*/  FFMA.FTZ R5, R18, R5, -0.14171802997589111328 ;  /* 0xbe111e8812057423 */ /* 0x000fe20000010005 */
[----:B------:R-:W-:Y:S01]  /*0880*/  FFMA.FTZ R21, R22, R21, -0.33332940936088562012 ;  /* 0xbeaaaa2716157423 */ /* 0x000fe20000010015 */
[----:B------:R-:W-:Y:S01]  /*0890*/  FFMA.FTZ R23, R20, R23, -0.33332940936088562012 ;  /* 0xbeaaaa2714177423 */ /* 0x000fe20000010017 */
[----:B------:R-:W-:Y:S01]  /*08a0*/  FMUL.FTZ R19, R24, R19 ;  /* 0x0000001318137220 */ /* 0x000fe20000410000 */
[----:B------:R-:W-:Y:S01]  /*08b0*/  FFMA.FTZ R5, R18, R5, 0.19988775253295898438 ;  /* 0x3e4caf6012057423 */ /* 0x000fe20000010005 */
[----:B------:R-:W-:Y:S01]  /*08c0*/  FMUL.FTZ R21, R22, R21 ;  /* 0x0000001516157220 */ /* 0x000fe20000410000 */
[----:B------:R-:W-:Y:S01]  /*08d0*/  FMUL.FTZ R23, R20, R23 ;  /* 0x0000001714177220 */ /* 0x000fe20000410000 */
[----:B------:R-:W-:Y:S01]  /*08e0*/  FSETP.GTU.FTZ.AND P0, PT, |R0|, +INF , PT ;  /* 0x7f8000000000780b */ /* 0x000fe20003f1c200 */
[----:B------:R-:W-:Y:S01]  /*08f0*/  FFMA.FTZ R5, R18, R5, -0.33332940936088562012 ;  /* 0xbeaaaa2712057423 */ /* 0x000fe20000010005 */
[----:B------:R-:W-:Y:S01]  /*0900*/  FSETP.GTU.FTZ.AND P1, PT, |R6|, +INF , PT ;  /* 0x7f8000000600780b */ /* 0x000fe20003f3c200 */
[----:B------:R-:W-:Y:S01]  /*0910*/  FFMA.FTZ R12, R12, R23, R12 ;  /* 0x000000170c0c7223 */ /* 0x000fe2000001000c */
[----:B------:R-:W-:Y:S01]  /*0920*/  @P6 MOV R23, 0x3fd774eb ;  /* 0x3fd774eb00176802 */ /* 0x000fe20000000f00 */
[----:B------:R-:W-:Y:S01]  /*0930*/  FMUL.FTZ R18, R18, R5 ;  /* 0x0000000512127220 */ /* 0x000fe20000410000 */
[----:B------:R-:W-:Y:S01]  /*0940*/  FFMA.FTZ R5, R10, R19, R10 ;  /* 0x000000130a057223 */ /* 0x000fe2000001000a */
[----:B------:R-:W-:Y:S01]  /*0950*/  FFMA.FTZ R19, R8, R21, R8 ;  /* 0x0000001508137223 */ /* 0x000fe20000010008 */
[----:B------:R-:W-:Y:S01]  /*0960*/  @P3 MOV R8, 0x3fd774eb ;  /* 0x3fd774eb00083802 */ /* 0x000fe20000000f00 */
[----:B------:R-:W-:Y:S01]  /*0970*/  FFMA.FTZ R18, R17, R18, R17 ;  /* 0x0000001211127223 */ /* 0x000fe20000010011 */
[----:B------:R-:W-:-:S02]  /*0980*/  @P4 MOV R10, 0x3fd774eb ;  /* 0x3fd774eb000a4802 */ /* 0x000fc40000000f00 */
[----:B------:R-:W-:Y:S01]  /*0990*/  @P5 MOV R21, 0x3fd774eb ;  /* 0x3fd774eb00155802 */ /* 0x000fe20000000f00 */
[----:B------:R-:W-:Y:S01]  /*09a0*/  @P3 FFMA.FTZ R5, R8, 0.93318945169448852539, -R5 ;  /* 0x3f6ee58108053823 */ /* 0x000fe20000010805 */
[----:B------:R-:W-:Y:S01]  /*09b0*/  @P6 FFMA.FTZ R18, R23, 0.93318945169448852539, -R18 ;  /* 0x3f6ee58117126823 */ /* 0x000fe20000010812 */
[----:B------:R-:W-:Y:S01]  /*09c0*/  @P4 FFMA.FTZ R19, R10, 0.93318945169448852539, -R19 ;  /* 0x3f6ee5810a134823 */ /* 0x000fe20000010813 */
[----:B------:R-:W-:Y:S01]  /*09d0*/  FSETP.GTU.FTZ.AND P2, PT, |R7|, +INF , PT ;  /* 0x7f8000000700780b */ /* 0x000fe20003f5c200 */
[----:B------:R-:W-:Y:S01]  /*09e0*/  @P5 FFMA.FTZ R12, R21, 0.93318945169448852539, -R12 ;  /* 0x3f6ee581150c5823 */ /* 0x000fe2000001080c */
[----:B------:R-:W-:Y:S01]  /*09f0*/  FSETP.GTU.FTZ.AND P3, PT, |R11|, +INF , PT ;  /* 0x7f8000000b00780b */ /* 0x000fe20003f7c200 */
[----:B0-----:R-:W-:Y:S01]  /*0a00*/  IMAD.WIDE.U32 R2, R9, 0x2, R2 ;  /* 0x0000000209027825 */ /* 0x001fe200078e0002 */
[----:B------:R-:W-:Y:S02]  /*0a10*/  LOP3.LUT R0, R5, 0x80000000, R0, 0xb8, !PT ;  /* 0x8000000005007812 */ /* 0x000fe400078eb800 */
[----:B------:R-:W-:-:S02]  /*0a20*/  LOP3.LUT R6, R19, 0x80000000, R6, 0xb8, !PT ;  /* 0x8000000013067812 */ /* 0x000fc400078eb806 */
[----:B------:R-:W-:Y:S01]  /*0a30*/  LOP3.LUT R7, R12, 0x80000000, R7, 0xb8, !PT ;  /* 0x800000000c077812 */ /* 0x000fe200078eb807 */
[----:B------:R-:W-:Y:S01]  /*0a40*/  IMAD.WIDE R2, R4, 0x8, R2 ;  /* 0x0000000804027825 */ /* 0x000fe200078e0202 */
[----:B------:R-:W-:Y:S02]  /*0a50*/  LOP3.LUT R11, R18, 0x80000000, R11, 0xb8, !PT ;  /* 0x80000000120b7812 */ /* 0x000fe400078eb80b */
[----:B------:R-:W-:Y:S02]  /*0a60*/  FSEL R0, R0, R5, !P0 ;  /* 0x0000000500007208 */ /* 0x000fe40004000000 */
[----:B------:R-:W-:Y:S02]  /*0a70*/  FSEL R19, R6, R19, !P1 ;  /* 0x0000001306137208 */ /* 0x000fe40004800000 */
[----:B------:R-:W-:Y:S02]  /*0a80*/  FSEL R12, R7, R12, !P2 ;  /* 0x0000000c070c7208 */ /* 0x000fe40005000000 */
[----:B------:R-:W-:-:S02]  /*0a90*/  FSEL R11, R11, R18, !P3 ;  /* 0x000000120b0b7208 */ /* 0x000fc40005800000 */
[----:B------:R-:W-:Y:S02]  /*0aa0*/  F2FP.F16.F32.PACK_AB R16, R13, R16 ;  /* 0x000000100d10723e */ /* 0x000fe400000000ff */
[----:B------:R-:W-:Y:S02]  /*0ab0*/  F2FP.F16.F32.PACK_AB R17, R15, R14 ;  /* 0x0000000e0f11723e */ /* 0x000fe400000000ff */
[----:B------:R-:W-:Y:S02]  /*0ac0*/  F2FP.F16.F32.PACK_AB R10, R19, R0 ;  /* 0x00000000130a723e */ /* 0x000fe400000000ff */
[----:B------:R-:W-:Y:S01]  /*0ad0*/  F2FP.F16.F32.PACK_AB R11, R11, R12 ;  /* 0x0000000c0b0b723e */ /* 0x000fe200000000ff */
[----:B------:R-:W-:Y:S04]  /*0ae0*/  STG.E.64 desc[UR4][R2.64], R16 ;  /* 0x0000001002007986 */ /* 0x000fe8000c101b04 */
[----:B------:R-:W-:Y:S01]  /*0af0*/  STG.E.64 desc[UR4][R2.64+0x400], R10 ;  /* 0x0004000a02007986 */ /* 0x000fe2000c101b04 */
[----:B------:R-:W-:Y:S05]  /*0b00*/  EXIT ;  /* 0x000000000000794d */ /* 0x000fea0003800000 */
.L_x_1272:
        /* <DEDUP_REMOVED lines=92> */
.L_x_1274:
[----:B------:R-:W-:Y:S05]  /*10d0*/  BSYNC B0 ;  /* 0x0000000000007941 */ /* 0x000fea0003800000 */
.L_x_1273:
        /* <DEDUP_REMOVED lines=25> */
.L_x_1276:
[----:B------:R-:W-:Y:S05]  /*1270*/  BSYNC B0 ;  /* 0x0000000000007941 */ /* 0x000fea0003800000 */
.L_x_1275:
        /* <DEDUP_REMOVED lines=26> */
.L_x_1278:
[----:B------:R-:W-:Y:S05]  /*1420*/  BSYNC B0 ;  /* 0x0000000000007941 */ /* 0x000fea0003800000 */
.L_x_1277:
        /* <DEDUP_REMOVED lines=23> */
.L_x_1280:
[----:B------:R-:W-:Y:S05]  /*15a0*/  BSYNC B0 ;  /* 0x0000000000007941 */ /* 0x000fea0003800000 */
.L_x_1279:
        /* <DEDUP_REMOVED lines=23> */
.L_x_1282:
[----:B------:R-:W-:Y:S05]  /*1720*/  BSYNC B0 ;  /* 0x0000000000007941 */ /* 0x000fea0003800000 */
.L_x_1281:
        /* <DEDUP_REMOVED lines=23> */
.L_x_1284:
[----:B------:R-:W-:Y:S05]  /*18a0*/  BSYNC B0 ;  /* 0x0000000000007941 */ /* 0x000fea0003800000 */
.L_x_1283:
        /* <DEDUP_REMOVED lines=23> */
.L_x_1286:
[----:B------:R-:W-:Y:S05]  /*1a20*/  BSYNC B0 ;  /* 0x0000000000007941 */ /* 0x000fea0003800000 */
.L_x_1285:
        /* <DEDUP_REMOVED lines=23> */
.L_x_1288:
[----:B------:R-:W-:Y:S05]  /*1ba0*/  BSYNC B0 ;  /* 0x0000000000007941 */ /* 0x000fea0003800000 */
.L_x_1287:
        /* <DEDUP_REMOVED lines=18> */
.L_x_1291:
[----:B------:R-:W-:-:S13]  /*1cd0*/  ISETP.GE.AND P0, PT, R6, R7, PT ;  /* 0x000000070600720c */ /* 0x000fda0003f06270 */
[----:B------:R-:W-:Y:S05]  /*1ce0*/  @P0 BRA `(.L_x_1293) ;  /* 0x0000000000300947 */ /* 0x000fea0003800000 */
[----:B0-----:R-:W0:Y:S01]  /*1cf0*/  LDC.64 R2, c[0x0][0x218] ;  /* 0x00008600ff027b82 */ /* 0x001e220000000a00 */
[----:B------:R-:W-:Y:S02]  /*1d00*/  IADD3 R11, R9, R6, RZ ;  /* 0x00000006090b7210 */ /* 0x000fe40007ffe0ff */
[----:B------:R-:W-:-:S03]  /*1d10*/  IADD3 R6, R6, 0x80, RZ ;  /* 0x0000008006067810 */ /* 0x000fc60007ffe0ff */
[----:B0-----:R-:W-:-:S05]  /*1d20*/  IMAD.WIDE.U32 R2, R11, 0x2, R2 ;  /* 0x000000020b027825 */ /* 0x001fca00078e0002 */
[----:B------:R1:W-:Y:S02]  /*1d30*/  STG.E.U16 desc[UR4][R2.64], R13 ;  /* 0x0000000d02007986 */ /* 0x0003e4000c101504 */
.L_x_1292:
[----:B------:R-:W-:-:S13]  /*1d40*/  ISETP.GE.AND P0, PT, R6, R7, PT ;  /* 0x000000070600720c */ /* 0x000fda0003f06270 */
[----:B------:R-:W-:Y:S05]  /*1d50*/  @P0 BRA `(.L_x_1294) ;  /* 0x0000000000340947 */ /* 0x000fea0003800000 */
[----:B01----:R-:W0:Y:S01]  /*1d60*/  LDC.64 R2, c[0x0][0x218] ;  /* 0x00008600ff027b82 */ /* 0x003e220000000a00 */
[----:B------:R-:W-:Y:S02]  /*1d70*/  IADD3 R11, R9, R6, RZ ;  /* 0x00000006090b7210 */ /* 0x000fe40007ffe0ff */
[----:B------:R-:W-:-:S03]  /*1d80*/  IADD3 R6, R6, 0x80, RZ ;  /* 0x0000008006067810 */ /* 0x000fc60007ffe0ff */
[----:B0-----:R-:W-:-:S05]  /*1d90*/  IMAD.WIDE.U32 R2, R11, 0x2, R2 ;  /* 0x000000020b027825 */ /* 0x001fca00078e0002 */
[----:B------:R1:W-:Y:S02]  /*1da0*/  STG.E.U16 desc[UR4][R2.64], R4 ;  /* 0x0000000402007986 */ /* 0x0003e4000c101504 */
.L_x_1293:
        /* <DEDUP_REMOVED lines=8> */
.L_x_1294:
[----:B------:R-:W-:Y:S05]  /*1e30*/  BSYNC B1 ;  /* 0x0000000000017941 */ /* 0x000fea0003800000 */
.L_x_1290:
[----:B------:R-:W-:-:S13]  /*1e40*/  ISETP.GE.AND P0, PT, R6, R7, PT ;  /* 0x000000070600720c */ /* 0x000fda0003f06270 */
[----:B012---:R-:W0:Y:S01]  /*1e50*/  @!P0 LDC.64 R2, c[0x0][0x218] ;  /* 0x00008600ff028b82 */ /* 0x007e220000000a00 */
[----:B------:R-:W-:Y:S02]  /*1e60*/  @!P0 IADD3 R11, R9, R6, RZ ;  /* 0x00000006090b8210 */ /* 0x000fe40007ffe0ff */
[----:B------:R-:W-:-:S03]  /*1e70*/  @!P0 IADD3 R6, R6, 0x80, RZ ;  /* 0x0000008006068810 */ /* 0x000fc60007ffe0ff */
[----:B0-----:R-:W-:-:S05]  /*1e80*/  @!P0 IMAD.WIDE.U32 R2, R11, 0x2, R2 ;  /* 0x000000020b028825 */ /* 0x001fca00078e0002 */
[----:B-----5:R2:W-:Y:S02]  /*1e90*/  @!P0 STG.E.U16 desc[UR4][R2.64], R8 ;  /* 0x0000000802008986 */ /* 0x0205e4000c101504 */
.L_x_1295:
[----:B------:R-:W-:Y:S05]  /*1ea0*/  BSYNC B0 ;  /* 0x0000000000007941 */ /* 0x000fea0003800000 */
.L_x_1289:
        /* <DEDUP_REMOVED lines=8> */
.L_x_1296:
        /* <DEDUP_REMOVED lines=13> */
.L_x_2723:


//--------------------- .text._ZN2at6native29vectorized_elementwise_kernelILi8EZZZNS0_16atan_kernel_cudaERNS_18TensorIteratorBaseEENKUlvE0_clEvENKUlvE1_clEvEUlN3c104HalfEE_St5arrayIPcLm2EEEEviT0_T1_ --------------------------
	.section	.text._ZN2at6native29vectorized_elementwise_kernelILi8EZZZNS0_16atan_kernel_cudaERNS_18TensorIteratorBaseEENKUlvE0_clEvENKUlvE1_clEvEUlN3c104HalfEE_St5arrayIPcLm2EEEEviT0_T1_,"ax",@progbits
	.align	128
        .global         _ZN2at6native29vectorized_elementwise_kernelILi8EZZZNS0_16atan_kernel_cudaERNS_18TensorIteratorBaseEENKUlvE0_clEvENKUlvE1_clEvEUlN3c104HalfEE_St5arrayIPcLm2EEEEviT0_T1_
        .type           _ZN2at6native29vectorized_elementwise_kernelILi8EZZZNS0_16atan_kernel_cudaERNS_18TensorIteratorBaseEENKUlvE0_clEvENKUlvE1_clEvEUlN3c104HalfEE_St5arrayIPcLm2EEEEviT0_T1_,@function
        .size           _ZN2at6native29vectorized_elementwise_kernelILi8EZZZNS0_16atan_kernel_cudaERNS_18TensorIteratorBaseEENKUlvE0_clEvENKUlvE1_clEvEUlN3c104HalfEE_St5arrayIPcLm2EEEEviT0_T1_,(.L_x_2724 - _ZN2at6native29vectorized_elementwise_kernelILi8EZZZNS0_16atan_kernel_cudaERNS_18TensorIteratorBaseEENKUlvE0_clEvENKUlvE1_clEvEUlN3c104HalfEE_St5arrayIPcLm2EEEEviT0_T1_)
        .other          _ZN2at6native29vectorized_elementwise_kernelILi8EZZZNS0_16atan_kernel_cudaERNS_18TensorIteratorBaseEENKUlvE0_clEvENKUlvE1_clEvEUlN3c104HalfEE_St5arrayIPcLm2EEEEviT0_T1_,@"STO_CUDA_ENTRY STV_DEFAULT"
_ZN2at6native29vectorized_elementwise_kernelILi8EZZZNS0_16atan_kernel_cudaERNS_18TensorIteratorBaseEENKUlvE0_clEvENKUlvE1_clEvEUlN3c104HalfEE_St5arrayIPcLm2EEEEviT0_T1_:
.text._ZN2at6native29vectorized_elementwise_kernelILi8EZZZNS0_16atan_kernel_cudaERNS_18TensorIteratorBaseEENKUlvE0_clEvENKUlvE1_clEvEUlN3c104HalfEE_St5arrayIPcLm2EEEEviT0_T1_:
        /* <DEDUP_REMOVED lines=14> */
[--C-:B--2---:R-:W-:Y:S02]  /*00e0*/  HADD2.F32 R3, -RZ, R4.reuse.H0_H0 ;  /* 0x20000004ff037230 */ /* 0x104fe40000004100 */
[----:B------:R-:W-:Y:S02]  /*00f0*/  HADD2.F32 R4, -RZ, R4.H1_H1 ;  /* 0x30000004ff047230 */ /* 0x000fe40000004100 */
[--C-:B------:R-:W-:Y:S01]  /*0100*/  HADD2.F32 R8, -RZ, R5.reuse.H0_H0 ;  /* 0x20000005ff087230 */ /* 0x100fe20000004100 */
[C---:B------:R-:W-:Y:S01]  /*0110*/  FSETP.GT.FTZ.AND P6, PT, |R3|.reuse, 1, PT ;  /* 0x3f8000000300780b */ /* 0x040fe20003fd4200 */
[----:B------:R-:W-:Y:S01]  /*0120*/  FADD.FTZ R12, |R3|, -RZ ;  /* 0x800000ff030c7221 */ /* 0x000fe20000010200 */
[C---:B------:R-:W-:Y:S01]  /*0130*/  FSETP.GT.FTZ.AND P5, PT, |R4|.reuse, 1, PT ;  /* 0x3f8000000400780b */ /* 0x040fe20003fb4200 */
[----:B------:R-:W-:Y:S01]  /*0140*/  FADD.FTZ R14, |R4|, -RZ ;  /* 0x800000ff040e7221 */ /* 0x000fe20000010200 */
[----:B------:R-:W-:Y:S01]  /*0150*/  FSETP.GT.FTZ.AND P4, PT, |R8|, 1, PT ;  /* 0x3f8000000800780b */ /* 0x000fe20003f94200 */
[----:B------:R-:W-:-:S02]  /*0160*/  HADD2.F32 R9, -RZ, R5.H1_H1 ;  /* 0x30000005ff097230 */ /* 0x000fc40000004100 */
[----:B------:R-:W-:Y:S01]  /*0170*/  FADD.FTZ R15, |R8|, -RZ ;  /* 0x800000ff080f7221 */ /* 0x000fe20000010200 */
[--C-:B------:R-:W-:Y:S02]  /*0180*/  HADD2.F32 R5, -RZ, R6.reuse.H0_H0 ;  /* 0x20000006ff057230 */ /* 0x100fe40000004100 */
[----:B------:R-:W-:Y:S01]  /*0190*/  HADD2.F32 R6, -RZ, R6.H1_H1 ;  /* 0x30000006ff067230 */ /* 0x000fe20000004100 */
[C---:B------:R-:W-:Y:S01]  /*01a0*/  FSETP.GT.FTZ.AND P3, PT, |R9|.reuse, 1, PT ;  /* 0x3f8000000900780b */ /* 0x040fe20003f74200 */
[----:B------:R-:W-:Y:S01]  /*01b0*/  FADD.FTZ R13, |R9|, -RZ ;  /* 0x800000ff090d7221 */ /* 0x000fe20000010200 */
[----:B------:R-:W-:Y:S01]  /*01c0*/  FSETP.GT.FTZ.AND P2, PT, |R5|, 1, PT ;  /* 0x3f8000000500780b */ /* 0x000fe20003f54200 */
[----:B------:R-:W0:Y:S01]  /*01d0*/  @P6 MUFU.RCP R12, R12 ;  /* 0x0000000c000c6308 */ /* 0x000e220000001000 */
[----:B------:R-:W-:-:S07]  /*01e0*/  FSETP.GT.FTZ.AND P1, PT, |R6|, 1, PT ;  /* 0x3f8000000600780b */ /* 0x000fce0003f34200 */
[----:B------:R-:W1:Y:S08]  /*01f0*/  @P5 MUFU.RCP R14, R14 ;  /* 0x0000000e000e5308 */ /* 0x000e700000001000 */
[----:B------:R-:W2:Y:S01]  /*0200*/  @P4 MUFU.RCP R15, R15 ;  /* 0x0000000f000f4308 */ /* 0x000ea20000001000 */
[----:B0-----:R-:W-:-:S04]  /*0210*/  FMUL.FTZ R16, R12, R12 ;  /* 0x0000000c0c107220 */ /* 0x001fc80000410000 */
[----:B------:R-:W-:-:S03]  /*0220*/  FFMA.FTZ R11, R16, R23, -0.014396979473531246185 ;  /* 0xbc6be14f100b7423 */ /* 0x000fc60000010017 */
[----:B------:R-:W0:Y:S01]  /*0230*/  @P3 MUFU.RCP R13, R13 ;  /* 0x0000000d000d3308 */ /* 0x000e220000001000 */
[----:B------:R-:W-:Y:S01]  /*0240*/  FFMA.FTZ R11, R16, R11, 0.039849750697612762451 ;  /* 0x3d23397e100b7423 */ /* 0x000fe2000001000b */
[----:B-1----:R-:W-:-:S03]  /*0250*/  FMUL.FTZ R10, R14, R14 ;  /* 0x0000000e0e0a7220 */ /* 0x002fc60000410000 */
[----:B------:R-:W-:Y:S01]  /*0260*/  FFMA.FTZ R17, R16, R11, -0.072529748082160949707 ;  /* 0xbd948a7a10117423 */ /* 0x000fe2000001000b */
[----:B------:R-:W-:Y:S01]  /*0270*/  FFMA.FTZ R19, R10, R23, -0.014396979473531246185 ;  /* 0xbc6be14f0a137423 */ /* 0x000fe20000010017 */
[----:B------:R-:W-:Y:S02]  /*0280*/  FADD.FTZ R11, |R5|, -RZ ;  /* 0x800000ff050b7221 */ /* 0x000fe40000010200 */
[----:B------:R-:W-:Y:S01]  /*0290*/  FFMA.FTZ R17, R16, R17, 0.10518480092287063599 ;  /* 0x3dd76b2110117423 */ /* 0x000fe20000010011 */
[----:B------:R-:W-:Y:S01]  /*02a0*/  FFMA.FTZ R19, R10, R19, 0.039849750697612762451 ;  /* 0x3d23397e0a137423 */ /* 0x000fe20000010013 */
[----:B--2---:R-:W-:Y:S02]  /*02b0*/  FMUL.FTZ R26, R15, R15 ;  /* 0x0000000f0f1a7220 */ /* 0x004fe40000410000 */
[----:B------:R-:W-:Y:S01]  /*02c0*/  FFMA.FTZ R17, R16, R17, -0.14171802997589111328 ;  /* 0xbe111e8810117423 */ /* 0x000fe20000010011 */
[----:B------:R-:W-:Y:S01]  /*02d0*/  FFMA.FTZ R19, R10, R19, -0.072529748082160949707 ;  /* 0xbd948a7a0a137423 */ /* 0x000fe20000010013 */
[----:B------:R-:W1:Y:S02]  /*02e0*/  @P2 MUFU.RCP R11, R11 ;  /* 0x0000000b000b2308 */ /* 0x000e640000001000 */
[----:B------:R-:W-:Y:S01]  /*02f0*/  FFMA.FTZ R17, R16, R17, 0.19988775253295898438 ;  /* 0x3e4caf6010117423 */ /* 0x000fe20000010011 */
[----:B------:R-:W-:Y:S01]  /*0300*/  FFMA.FTZ R21, R10, R19, 0.10518480092287063599 ;  /* 0x3dd76b210a157423 */ /* 0x000fe20000010013 */
[----:B0-----:R-:W-:-:S02]  /*0310*/  FMUL.FTZ R18, R13, R13 ;  /* 0x0000000d0d127220 */ /* 0x001fc40000410000 */
[----:B------:R-:W-:Y:S01]  /*0320*/  FFMA.FTZ R17, R16, R17, -0.33332940936088562012 ;  /* 0xbeaaaa2710117423 */ /* 0x000fe20000010011 */
[----:B------:R-:W-:Y:S01]  /*0330*/  FFMA.FTZ R21, R10, R21, -0.14171802997589111328 ;  /* 0xbe111e880a157423 */ /* 0x000fe20000010015 */
[----:B------:R-:W-:Y:S02]  /*0340*/  FFMA.FTZ R25, R18, R23, -0.014396979473531246185 ;  /* 0xbc6be14f12197423 */ /* 0x000fe40000010017 */
[----:B------:R-:W-:Y:S01]  /*0350*/  FMUL.FTZ R19, R16, R17 ;  /* 0x0000001110137220 */ /* 0x000fe20000410000 */
[----:B------:R-:W-:Y:S01]  /*0360*/  FFMA.FTZ R17, R26, R23, -0.014396979473531246185 ;  /* 0xbc6be14f1a117423 */ /* 0x000fe20000010017 */
[----:B------:R-:W-:Y:S01]  /*0370*/  FFMA.FTZ R21, R10, R21, 0.19988775253295898438 ;  /* 0x3e4caf600a157423 */ /* 0x000fe20000010015 */
[----:B------:R-:W-:Y:S01]  /*0380*/  FADD.FTZ R16, |R6|, -RZ ;  /* 0x800000ff06107221 */ /* 0x000fe20000010200 */
[----:B------:R-:W-:Y:S01]  /*0390*/  FFMA.FTZ R27, R18, R25, 0.039849750697612762451 ;  /* 0x3d23397e121b7423 */ /* 0x000fe20000010019 */
[----:B------:R-:W-:Y:S01]  /*03a0*/  FFMA.FTZ R17, R26, R17, 0.039849750697612762451 ;  /* 0x3d23397e1a117423 */ /* 0x000fe20000010011 */
[----:B------:R-:W-:Y:S01]  /*03b0*/  FFMA.FTZ R21, R10, R21, -0.33332940936088562012 ;  /* 0xbeaaaa270a157423 */ /* 0x000fe20000010015 */
[----:B------:R-:W-:Y:S01]  /*03c0*/  FFMA.FTZ R12, R12, R19, R12 ;  /* 0x000000130c0c7223 */ /* 0x000fe2000001000c */
[----:B------:R-:W-:Y:S01]  /*03d0*/  FFMA.FTZ R27, R18, R27, -0.072529748082160949707 ;  /* 0xbd948a7a121b7423 */ /* 0x000fe2000001001b */
[----:B------:R-:W-:Y:S01]  /*03e0*/  FFMA.FTZ R17, R26, R17, -0.072529748082160949707 ;  /* 0xbd948a7a1a117423 */ /* 0x000fe20000010011 */
[----:B------:R-:W-:Y:S01]  /*03f0*/  FMUL.FTZ R25, R10, R21 ;  /* 0x000000150a197220 */ /* 0x000fe20000410000 */
[----:B------:R-:W0:Y:S01]  /*0400*/  @P1 MUFU.RCP R16, R16 ;  /* 0x0000001000101308 */ /* 0x000e220000001000 */
[----:B------:R-:W-:-:S02]  /*0410*/  HADD2.F32 R10, -RZ, R7.H0_H0 ;  /* 0x20000007ff0a7230 */ /* 0x000fc40000004100 */
[----:B------:R-:W-:Y:S01]  /*0420*/  FFMA.FTZ R17, R26, R17, 0.10518480092287063599 ;  /* 0x3dd76b211a117423 */ /* 0x000fe20000010011 */
[----:B------:R-:W-:Y:S01]  /*0430*/  FFMA.FTZ R27, R18, R27, 0.10518480092287063599 ;  /* 0x3dd76b21121b7423 */ /* 0x000fe2000001001b */
[----:B------:R-:W-:Y:S01]  /*0440*/  @P6 MOV R19, 0x3fd774eb ;  /* 0x3fd774eb00136802 */ /* 0x000fe20000000f00 */
[----:B------:R-:W-:Y:S02]  /*0450*/  HADD2.F32 R7, -RZ, R7.H1_H1 ;  /* 0x30000007ff077230 */ /* 0x000fe40000004100 */
[----:B------:R-:W-:Y:S01]  /*0460*/  FFMA.FTZ R17, R26, R17, -0.14171802997589111328 ;  /* 0xbe111e881a117423 */ /* 0x000fe20000010011 */
[----:B------:R-:W-:Y:S01]  /*0470*/  FSETP.GT.FTZ.AND P0, PT, |R10|, 1, PT ;  /* 0x3f8000000a00780b */ /* 0x000fe20003f14200 */
[----:B------:R-:W-:Y:S01]  /*0480*/  FFMA.FTZ R27, R18, R27, -0.14171802997589111328 ;  /* 0xbe111e88121b7423 */ /* 0x000fe2000001001b */
[----:B------:R-:W-:Y:S01]  /*0490*/  @P6 FFMA.FTZ R12, R19, 0.93318945169448852539, -R12 ;  /* 0x3f6ee581130c6823 */ /* 0x000fe2000001080c */
[----:B------:R-:W-:Y:S01]  /*04a0*/  FFMA.FTZ R17, R26, R17, 0.19988775253295898438 ;  /* 0x3e4caf601a117423 */ /* 0x000fe20000010011 */
[----:B------:R-:W-:Y:S01]  /*04b0*/  FSETP.GT.FTZ.AND P6, PT, |R7|, 1, PT ;  /* 0x3f8000000700780b */ /* 0x000fe20003fd4200 */
[----:B------:R-:W-:Y:S01]  /*04c0*/  FFMA.FTZ R27, R18, R27, 0.19988775253295898438 ;  /* 0x3e4caf60121b7423 */ /* 0x000fe2000001001b */
[----:B-1----:R-:W-:Y:S01]  /*04d0*/  FMUL.FTZ R20, R11, R11 ;  /* 0x0000000b0b147220 */ /* 0x002fe20000410000 */
[----:B------:R-:W-:-:S02]  /*04e0*/  FFMA.FTZ R17, R26, R17, -0.33332940936088562012 ;  /* 0xbeaaaa271a117423 */ /* 0x000fc40000010011 */
[----:B------:R-:W-:Y:S01]  /*04f0*/  FFMA.FTZ R27, R18, R27, -0.33332940936088562012 ;  /* 0xbeaaaa27121b7423 */ /* 0x000fe2000001001b */
[----:B0-----:R-:W-:Y:S01]  /*0500*/  FMUL.FTZ R22, R16, R16 ;  /* 0x0000001010167220 */ /* 0x001fe20000410000 */
[----:B------:R-:W-:Y:S01]  /*0510*/  FMUL.FTZ R26, R26, R17 ;  /* 0x000000111a1a7220 */ /* 0x000fe20000410000 */
[----:B------:R-:W-:Y:S01]  /*0520*/  FADD.FTZ R17, |R10|, -RZ ;  /* 0x800000ff0a117221 */ /* 0x000fe20000010200 */
[----:B------:R-:W-:Y:S01]  /*0530*/  FMUL.FTZ R18, R18, R27 ;  /* 0x0000001b12127220 */ /* 0x000fe20000410000 */
[-C--:B------:R-:W-:Y:S01]  /*0540*/  FFMA.FTZ R21, R22, R23.reuse, -0.014396979473531246185 ;  /* 0xbc6be14f16157423 */ /* 0x080fe20000010017 */
[----:B------:R-:W-:Y:S02]  /*0550*/  FFMA.FTZ R29, R20, R23, -0.014396979473531246185 ;  /* 0xbc6be14f141d7423 */ /* 0x000fe40000010017 */
[----:B------:R-:W-:Y:S01]  /*0560*/  FFMA.FTZ R18, R13, R18, R13 ;  /* 0x000000120d127223 */ /* 0x000fe2000001000d */
[----:B------:R-:W0:Y:S01]  /*0570*/  @P0 MUFU.RCP R17, R17 ;  /* 0x0000001100110308 */ /* 0x000e220000001000 */
[----:B------:R-:W-:Y:S01]  /*0580*/  FFMA.FTZ R21, R22, R21, 0.039849750697612762451 ;  /* 0x3d23397e16157423 */ /* 0x000fe20000010015 */
[----:B------:R-:W-:Y:S01]  /*0590*/  FFMA.FTZ R29, R20, R29, 0.039849750697612762451 ;  /* 0x3d23397e141d7423 */ /* 0x000fe2000001001d */
[----:B------:R-:W-:-:S02]  /*05a0*/  @P2 MOV R13, 0x3fd774eb ;  /* 0x3fd774eb000d2802 */ /* 0x000fc40000000f00 */
[----:B------:R-:W-:Y:S01]  /*05b0*/  FFMA.FTZ R21, R22, R21, -0.072529748082160949707 ;  /* 0xbd948a7a16157423 */ /* 0x000fe20000010015 */
[----:B------:R-:W-:-:S03]  /*05c0*/  FFMA.FTZ R29, R20, R29, -0.072529748082160949707 ;  /* 0xbd948a7a141d7423 */ /* 0x000fc6000001001d */
[----:B------:R-:W-:Y:S01]  /*05d0*/  FFMA.FTZ R21, R22, R21, 0.10518480092287063599 ;  /* 0x3dd76b2116157423 */ /* 0x000fe20000010015 */
[----:B------:R-:W-:-:S03]  /*05e0*/  FFMA.FTZ R29, R20, R29, 0.10518480092287063599 ;  /* 0x3dd76b21141d7423 */ /* 0x000fc6000001001d */
[----:B------:R-:W-:Y:S01]  /*05f0*/  FFMA.FTZ R21, R22, R21, -0.14171802997589111328 ;  /* 0xbe111e8816157423 */ /* 0x000fe20000010015 */
[----:B------:R-:W-:Y:S01]  /*0600*/  FFMA.FTZ R29, R20, R29, -0.14171802997589111328 ;  /* 0xbe111e88141d7423 */ /* 0x000fe2000001001d */
[----:B0-----:R-:W-:Y:S02]  /*0610*/  FMUL.FTZ R24, R17, R17 ;  /* 0x0000001111187220 */ /* 0x001fe40000410000 */
[----:B------:R-:W-:Y:S01]  /*0620*/  FFMA.FTZ R21, R22, R21, 0.19988775253295898438 ;  /* 0x3e4caf6016157423 */ /* 0x000fe20000010015 */
[----:B------:R-:W-:Y:S01]  /*0630*/  FFMA.FTZ R29, R20, R29, 0.19988775253295898438 ;  /* 0x3e4caf60141d7423 */ /* 0x000fe2000001001d */
[----:B------:R-:W-:Y:S02]  /*0640*/  FFMA.FTZ R27, R24, R23, -0.014396979473531246185 ;  /* 0xbc6be14f181b7423 */ /* 0x000fe40000010017 */
[----:B------:R-:W-:Y:S01]  /*0650*/  FFMA.FTZ R19, R22, R21, -0.33332940936088562012 ;  /* 0xbeaaaa2716137423 */ /* 0x000fe20000010015 */
[----:B------:R-:W-:Y:S01]  /*0660*/  FADD.FTZ R21, |R7|, -RZ ;  /* 0x800000ff07157221 */ /* 0x000fe20000010200 */
[----:B------:R-:W-:Y:S01]  /*0670*/  FFMA.FTZ R29, R20, R29, -0.33332940936088562012 ;  /* 0xbeaaaa27141d7423 */ /* 0x000fe2000001001d */
[----:B------:R-:W-:Y:S01]  /*0680*/  FFMA.FTZ R27, R24, R27, 0.039849750697612762451 ;  /* 0x3d23397e181b7423 */ /* 0x000fe2000001001b */
[----:B------:R-:W-:-:S02]  /*0690*/  FMUL.FTZ R19, R22, R19 ;  /* 0x0000001316137220 */ /* 0x000fc40000410000 */
[----:B------:R-:W-:Y:S01]  /*06a0*/  FMUL.FTZ R20, R20, R29 ;  /* 0x0000001d14147220 */ /* 0x000fe20000410000 */
[----:B------:R-:W-:Y:S01]  /*06b0*/  FFMA.FTZ R27, R24, R27, -0.072529748082160949707 ;  /* 0xbd948a7a181b7423 */ /* 0x000fe2000001001b */
[----:B------:R-:W0:Y:S01]  /*06c0*/  @P6 MUFU.RCP R21, R21 ;  /* 0x0000001500156308 */ /* 0x000e220000001000 */
[----:B------:R-:W-:Y:S01]  /*06d0*/  FFMA.FTZ R19, R16, R19, R16 ;  /* 0x0000001310137223 */ /* 0x000fe20000010010 */
[----:B------:R-:W-:Y:S01]  /*06e0*/  @P4 MOV R16, 0x3fd774eb ;  /* 0x3fd774eb00104802 */ /* 0x000fe20000000f00 */
[C---:B------:R-:W-:Y:S01]  /*06f0*/  FFMA.FTZ R27, R24.reuse, R27, 0.10518480092287063599 ;  /* 0x3dd76b21181b7423 */ /* 0x040fe2000001001b */
[----:B------:R-:W-:Y:S01]  /*0700*/  FFMA.FTZ R20, R11, R20, R11 ;  /* 0x000000140b147223 */ /* 0x000fe2000001000b */
[----:B------:R-:W-:Y:S02]  /*0710*/  @P3 MOV R11, 0x3fd774eb ;  /* 0x3fd774eb000b3802 */ /* 0x000fe40000000f00 */
[----:B------:R-:W-:Y:S01]  /*0720*/  FFMA.FTZ R27, R24, R27, -0.14171802997589111328 ;  /* 0xbe111e88181b7423 */ /* 0x000fe2000001001b */
[----:B------:R-:W-:Y:S01]  /*0730*/  @P2 FFMA.FTZ R20, R13, 0.93318945169448852539, -R20 ;  /* 0x3f6ee5810d142823 */ /* 0x000fe20000010814 */
[----:B------:R-:W-:Y:S01]  /*0740*/  FSETP.GTU.FTZ.AND P2, PT, |R8|, +INF , PT ;  /* 0x7f8000000800780b */ /* 0x000fe20003f5c200 */
[----:B------:R-:W-:Y:S01]  /*0750*/  @P3 FFMA.FTZ R18, R11, 0.93318945169448852539, -R18 ;  /* 0x3f6ee5810b123823 */ /* 0x000fe20000010812 */
[----:B------:R-:W-:Y:S01]  /*0760*/  FFMA.FTZ R27, R24, R27, 0.19988775253295898438 ;  /* 0x3e4caf60181b7423 */ /* 0x000fe2000001001b */
[----:B------:R-:W-:-:S03]  /*0770*/  FSETP.GTU.FTZ.AND P3, PT, |R9|, +INF , PT ;  /* 0x7f8000000900780b */ /* 0x000fc60003f7c200 */
[----:B------:R-:W-:Y:S01]  /*0780*/  FFMA.FTZ R27, R24, R27, -0.33332940936088562012 ;  /* 0xbeaaaa27181b7423 */ /* 0x000fe2000001001b */
[----:B------:R-:W-:-:S03]  /*0790*/  LOP3.LUT R9, R18, 0x80000000, R9, 0xb8, !PT ;  /* 0x8000000012097812 */ /* 0x000fc600078eb809 */
[----:B------:R-:W-:Y:S01]  /*07a0*/  FMUL.FTZ R22, R24, R27 ;  /* 0x0000001b18167220 */ /* 0x000fe20000410000 */
[----:B0-----:R-:W-:Y:S01]  /*07b0*/  FMUL.FTZ R24, R21, R21 ;  /* 0x0000001515187220 */ /* 0x001fe20000410000 */
[----:B------:R-:W-:Y:S02]  /*07c0*/  FSEL R18, R9, R18, !P3 ;  /* 0x0000001209127208 */ /* 0x000fe40005800000 */
[----:B------:R-:W-:Y:S01]  /*07d0*/  FFMA.FTZ R17, R17, R22, R17 ;  /* 0x0000001611117223 */ /* 0x000fe20000010011 */
[C---:B------:R-:W-:Y:S01]  /*07e0*/  FFMA.FTZ R23, R24.reuse, R23, -0.014396979473531246185 ;  /* 0xbc6be14f18177423 */ /* 0x040fe20000010017 */
[----:B------:R-:W-:Y:S02]  /*07f0*/  @P0 MOV R22, 0x3fd774eb ;  /* 0x3fd774eb00160802 */ /* 0x000fe40000000f00 */
[----:B------:R-:W-:Y:S01]  /*0800*/  FSETP.GTU.FTZ.AND P3, PT, |R7|, +INF , PT ;  /* 0x7f8000000700780b */ /* 0x000fe20003f7c200 */
[----:B------:R-:W-:Y:S02]  /*0810*/  FFMA.FTZ R23, R24, R23, 0.039849750697612762451 ;  /* 0x3d23397e18177423 */ /* 0x000fe40000010017 */
[----:B------:R-:W-:Y:S01]  /*0820*/  @P0 FFMA.FTZ R17, R22, 0.93318945169448852539, -R17 ;  /* 0x3f6ee58116110823 */ /* 0x000fe20000010811 */
[----:B------:R-:W-:Y:S01]  /*0830*/  FSETP.GTU.FTZ.AND P0, PT, |R3|, +INF , PT ;  /* 0x7f8000000300780b */ /* 0x000fe20003f1c200 */
[----:B------:R-:W-:Y:S01]  /*0840*/  FFMA.FTZ R23, R24, R23, -0.072529748082160949707 ;  /* 0xbd948a7a18177423 */ /* 0x000fe20000010017 */
[----:B------:R-:W-:-:S03]  /*0850*/  LOP3.LUT R3, R12, 0x80000000, R3, 0xb8, !PT ;  /* 0x800000000c037812 */ /* 0x000fc600078eb803 */
[C---:B------:R-:W-:Y:S01]  /*0860*/  FFMA.FTZ R23, R24.reuse, R23, 0.10518480092287063599 ;  /* 0x3dd76b2118177423 */ /* 0x040fe20000010017 */
[----:B------:R-:W-:Y:S02]  /*0870*/  FSEL R12, R3, R12, !P0 ;  /* 0x0000000c030c7208 */ /* 0x000fe40004000000 */
[----:B------:R-:W-:Y:S01]  /*0880*/  FSETP.GTU.FTZ.AND P0, PT, |R5|, +INF , PT ;  /* 0x7f8000000500780b */ /* 0x000fe20003f1c200 */
[----:B------:R-:W-:Y:S01]  /*0890*/  FFMA.FTZ R23, R24, R23, -0.14171802997589111328 ;  /* 0xbe111e8818177423 */ /* 0x000fe20000010017 */
[----:B------:R-:W-:-:S03]  /*08a0*/  LOP3.LUT R5, R20, 0x80000000, R5, 0xb8, !PT ;  /* 0x8000000014057812 */ /* 0x000fc600078eb805 */
[----:B------:R-:W-:Y:S01]  /*08b0*/  FFMA.FTZ R23, R24, R23, 0.19988775253295898438 ;  /* 0x3e4caf6018177423 */ /* 0x000fe20000010017 */
[----:B------:R-:W-:-:S03]  /*08c0*/  FSEL R5, R5, R20, !P0 ;  /* 0x0000001405057208 */ /* 0x000fc60004000000 */
[----:B------:R-:W-:-:S04]  /*08d0*/  FFMA.FTZ R23, R24, R23, -0.33332940936088562012 ;  /* 0xbeaaaa2718177423 */ /* 0x000fc80000010017 */
[----:B------:R-:W-:Y:S01]  /*08e0*/  FMUL.FTZ R24, R24, R23 ;  /* 0x0000001718187220 */ /* 0x000fe20000410000 */
[----:B------:R-:W-:Y:S01]  /*08f0*/  FFMA.FTZ R23, R14, R25, R14 ;  /* 0x000000190e177223 */ /* 0x000fe2000001000e */
[----:B------:R-:W-:Y:S01]  /*0900*/  @P5 MOV R14, 0x3fd774eb ;  /* 0x3fd774eb000e5802 */ /* 0x000fe20000000f00 */
[----:B------:R-:W-:Y:S01]  /*0910*/  FFMA.FTZ R25, R15, R26, R15 ;  /* 0x0000001a0f197223 */ /* 0x000fe2000001000f */
[----:B------:R-:W-:Y:S01]  /*0920*/  FFMA.FTZ R24, R21, R24, R21 ;  /* 0x0000001815187223 */ /* 0x000fe20000010015 */
[----:B------:R-:W-:Y:S02]  /*0930*/  @P6 MOV R21, 0x3fd774eb ;  /* 0x3fd774eb00156802 */ /* 0x000fe40000000f00 */
[----:B------:R-:W-:Y:S01]  /*0940*/  @P5 FFMA.FTZ R23, R14, 0.93318945169448852539, -R23 ;  /* 0x3f6ee5810e175823 */ /* 0x000fe20000010817 */
[----:B------:R-:W-:Y:S01]  /*0950*/  @P4 FFMA.FTZ R25, R16, 0.93318945169448852539, -R25 ;  /* 0x3f6ee58110194823 */ /* 0x000fe20000010819 */
[----:B------:R-:W0:Y:S01]  /*0960*/  LDC.64 R14, c[0x0][0x218] ;  /* 0x00008600ff0e7b82 */ /* 0x000e220000000a00 */
[----:B------:R-:W-:Y:S01]  /*0970*/  @P1 MOV R16, 0x3fd774eb ;  /* 0x3fd774eb00101802 */ /* 0x000fe20000000f00 */
[----:B------:R-:W-:-:S02]  /*0980*/  @P6 FFMA.FTZ R24, R21, 0.93318945169448852539, -R24 ;  /* 0x3f6ee58115186823 */ /* 0x000fc40000010818 */
[----:B------:R-:W-:Y:S02]  /*0990*/  LOP3.LUT R8, R25, 0x80000000, R8, 0xb8, !PT ;  /* 0x8000000019087812 */ /* 0x000fe400078eb808 */
[----:B------:R-:W-:Y:S01]  /*09a0*/  @P1 FFMA.FTZ R19, R16, 0.93318945169448852539, -R19 ;  /* 0x3f6ee58110131823 */ /* 0x000fe20000010813 */
[----:B------:R-:W-:Y:S02]  /*09b0*/  FSETP.GTU.FTZ.AND P1, PT, |R4|, +INF , PT ;  /* 0x7f8000000400780b */ /* 0x000fe40003f3c200 */
[----:B------:R-:W-:Y:S02]  /*09c0*/  LOP3.LUT R4, R23, 0x80000000, R4, 0xb8, !PT ;  /* 0x8000000017047812 */ /* 0x000fe400078eb804 */
[----:B------:R-:W-:Y:S02]  /*09d0*/  FSEL R25, R8, R25, !P2 ;  /* 0x0000001908197208 */ /* 0x000fe40005000000 */
[----:B------:R-:W-:Y:S02]  /*09e0*/  FSEL R23, R4, R23, !P1 ;  /* 0x0000001704177208 */ /* 0x000fe40004800000 */
[----:B------:R-:W-:-:S02]  /*09f0*/  FSETP.GTU.FTZ.AND P1, PT, |R6|, +INF , PT ;  /* 0x7f8000000600780b */ /* 0x000fc40003f3c200 */
[----:B------:R-:W-:Y:S02]  /*0a00*/  FSETP.GTU.FTZ.AND P2, PT, |R10|, +INF , PT ;  /* 0x7f8000000a00780b */ /* 0x000fe40003f5c200 */
[----:B------:R-:W-:Y:S02]  /*0a10*/  LOP3.LUT R6, R19, 0x80000000, R6, 0xb8, !PT ;  /* 0x8000000013067812 */ /* 0x000fe400078eb806 */
[----:B------:R-:W-:Y:S02]  /*0a20*/  LOP3.LUT R10, R17, 0x80000000, R10, 0xb8, !PT ;  /* 0x80000000110a7812 */ /* 0x000fe400078eb80a */
[----:B------:R-:W-:Y:S01]  /*0a30*/  LOP3.LUT R7, R24, 0x80000000, R7, 0xb8, !PT ;  /* 0x8000000018077812 */ /* 0x000fe200078eb807 */
[----:B0-----:R-:W-:Y:S01]  /*0a40*/  IMAD.WIDE.U32 R14, R0, 0x2, R14 ;  /* 0x00000002000e7825 */ /* 0x001fe200078e000e */
[----:B------:R-:W-:Y:S02]  /*0a50*/  FSEL R6, R6, R19, !P1 ;  /* 0x0000001306067208 */ /* 0x000fe40004800000 */
[----:B------:R-:W-:-:S02]  /*0a60*/  FSEL R10, R10, R17, !P2 ;  /* 0x000000110a0a7208 */ /* 0x000fc40005000000 */
[----:B------:R-:W-:Y:S01]  /*0a70*/  FSEL R7, R7, R24, !P3 ;  /* 0x0000001807077208 */ /* 0x000fe20005800000 */
[----:B------:R-:W-:Y:S01]  /*0a80*/  IMAD.WIDE R2, R2, 0x10, R14 ;  /* 0x0000001002027825 */ /* 0x000fe200078e020e */
[----:B------:R-:W-:Y:S02]  /*0a90*/  F2FP.F16.F32.PACK_AB R12, R23, R12 ;  /* 0x0000000c170c723e */ /* 0x000fe400000000ff */
[----:B------:R-:W-:Y:S02]  /*0aa0*/  F2FP.F16.F32.PACK_AB R13, R18, R25 ;  /* 0x00000019120d723e */ /* 0x000fe400000000ff */
[----:B------:R-:W-:Y:S02]  /*0ab0*/  F2FP.F16.F32.PACK_AB R14, R6, R5 ;  /* 0x00000005060e723e */ /* 0x000fe400000000ff */
[----:B------:R-:W-:-:S05]  /*0ac0*/  F2FP.F16.F32.PACK_AB R15, R7, R10 ;  /* 0x0000000a070f723e */ /* 0x000fca00000000ff */
[----:B------:R-:W-:Y:S01]  /*0ad0*/  STG.E.128 desc[UR4][R2.64], R12 ;  /* 0x0000000c02007986 */ /* 0x000fe2000c101d04 */
[----:B------:R-:W-:Y:S05]  /*0ae0*/  EXIT ;  /* 0x000000000000794d */ /* 0x000fea0003800000 */
.L_x_1297:
        /* <DEDUP_REMOVED lines=71> */
[----:B-----5:R-:W-:Y:S01]  /*0f60*/  HADD2.F32 R15, -RZ, R15.H0_H0 ;  /* 0x2000000fff0f7230 */ /* 0x020fe20000004100 */
[----:B------:R-:W-:-:S04]  /*0f70*/  HFMA2.MMA R5, -RZ, RZ, 0.890625, -0.00056934356689453125 ;  /* 0x3b2090aaff057435 */ /* 0x000fc800000001ff */
        /* <DEDUP_REMOVED lines=19> */
.L_x_1299:
[----:B------:R-:W-:Y:S05]  /*10b0*/  BSYNC B0 ;  /* 0x0000000000007941 */ /* 0x000fea0003800000 */
.L_x_1298:
        /* <DEDUP_REMOVED lines=25> */
.L_x_1301:
[----:B------:R-:W-:Y:S05]  /*1250*/  BSYNC B0 ;  /* 0x0000000000007941 */ /* 0x000fea0003800000 */
.L_x_1300:
[----:B------:R-:W-:Y:S01]  /*1260*/  ISETP.GE.AND P6, PT, R3, R8, PT ;  /* 0x000000080300720c */ /* 0x000fe20003fc6270 */
[----:B------:R-:W-:Y:S01]  /*1270*/  BSSY B0, `(.L_x_1302) ;  /* 0x0000019000007945 */ /* 0x000fe20003800000 */
[----:B------:R-:W-:-:S05]  /*1280*/  @!P0 IADD3 R3, R0, R7, RZ ;  /* 0x0000000700038210 */ /* 0x000fca0007ffe0ff */
[----:B0-----:R-:W-:Y:S01]  /*1290*/  @!P0 IMAD.WIDE.U32 R2, R3, 0x2, R16 ;  /* 0x0000000203028825 */ /* 0x001fe200078e0010 */
[----:B------:R-:W-:Y:S06]  /*12a0*/  @P5 BRA `(.L_x_1303) ;  /* 0x0000000000545947 */ /* 0x000fec0003800000 */
        /* <DEDUP_REMOVED lines=21> */
.L_x_1303:
[----:B------:R-:W-:Y:S05]  /*1400*/  BSYNC B0 ;  /* 0x0000000000007941 */ /* 0x000fea0003800000 */
.L_x_1302:
        /* <DEDUP_REMOVED lines=23> */
.L_x_1305:
[----:B------:R-:W-:Y:S05]  /*1580*/  BSYNC B0 ;  /* 0x0000000000007941 */ /* 0x000fea0003800000 */
.L_x_1304:
        /* <DEDUP_REMOVED lines=23> */
.L_x_1307:
[----:B------:R-:W-:Y:S05]  /*1700*/  BSYNC B0 ;  /* 0x0000000000007941 */ /* 0x000fea0003800000 */
.L_x_1306:
        /* <DEDUP_REMOVED lines=23> */
.L_x_1309:
[----:B------:R-:W-:Y:S05]  /*1880*/  BSYNC B0 ;  /* 0x0000000000007941 */ /* 0x000fea0003800000 */
.L_x_1308:
        /* <DEDUP_REMOVED lines=23> */
.L_x_1311:
[----:B------:R-:W-:Y:S05]  /*1a00*/  BSYNC B0 ;  /* 0x0000000000007941 */ /* 0x000fea0003800000 */
.L_x_1310:
        /* <DEDUP_REMOVED lines=23> */
.L_x_1313:
[----:B------:R-:W-:Y:S05]  /*1b80*/  BSYNC B0 ;  /* 0x0000000000007941 */ /* 0x000fea0003800000 */
.L_x_1312:
        /* <DEDUP_REMOVED lines=18> */
.L_x_1316:
[----:B------:R-:W-:-:S13]  /*1cb0*/  ISETP.GE.AND P0, PT, R7, R8, PT ;  /* 0x000000080700720c */ /* 0x000fda0003f06270 */
[----:B------:R-:W-:Y:S05]  /*1cc0*/  @P0 BRA `(.L_x_1318) ;  /* 0x0000000000300947 */ /* 0x000fea0003800000 */
[----:B0-----:R-:W0:Y:S01]  /*1cd0*/  LDC.64 R2, c[0x0][0x218] ;  /* 0x00008600ff027b82 */ /* 0x001e220000000a00 */
[----:B------:R-:W-:Y:S02]  /*1ce0*/  IADD3 R11, R0, R7, RZ ;  /* 0x00000007000b7210 */ /* 0x000fe40007ffe0ff */
[----:B------:R-:W-:-:S03]  /*1cf0*/  IADD3 R7, R7, 0x80, RZ ;  /* 0x0000008007077810 */ /* 0x000fc60007ffe0ff */
[----:B0-----:R-:W-:-:S05]  /*1d00*/  IMAD.WIDE.U32 R2, R11, 0x2, R2 ;  /* 0x000000020b027825 */ /* 0x001fca00078e0002 */
[----:B------:R1:W-:Y:S02]  /*1d10*/  STG.E.U16 desc[UR4][R2.64], R13 ;  /* 0x0000000d02007986 */ /* 0x0003e4000c101504 */
.L_x_1317:
[----:B------:R-:W-:-:S13]  /*1d20*/  ISETP.GE.AND P0, PT, R7, R8, PT ;  /* 0x000000080700720c */ /* 0x000fda0003f06270 */
[----:B------:R-:W-:Y:S05]  /*1d30*/  @P0 BRA `(.L_x_1319) ;  /* 0x0000000000340947 */ /* 0x000fea0003800000 */
[----:B01----:R-:W0:Y:S01]  /*1d40*/  LDC.64 R2, c[0x0][0x218] ;  /* 0x00008600ff027b82 */ /* 0x003e220000000a00 */
[----:B------:R-:W-:Y:S02]  /*1d50*/  IADD3 R11, R0, R7, RZ ;  /* 0x00000007000b7210 */ /* 0x000fe40007ffe0ff */
[----:B------:R-:W-:-:S03]  /*1d60*/  IADD3 R7, R7, 0x80, RZ ;  /* 0x0000008007077810 */ /* 0x000fc60007ffe0ff */
[----:B0-----:R-:W-:-:S05]  /*1d70*/  IMAD.WIDE.U32 R2, R11, 0x2, R2 ;  /* 0x000000020b027825 */ /* 0x001fca00078e0002 */
[----:B------:R1:W-:Y:S02]  /*1d80*/  STG.E.U16 desc[UR4][R2.64], R5 ;  /* 0x0000000502007986 */ /* 0x0003e4000c101504 */
.L_x_1318:
        /* <DEDUP_REMOVED lines=8> */
.L_x_1319:
[----:B------:R-:W-:Y:S05]  /*1e10*/  BSYNC B1 ;  /* 0x0000000000017941 */ /* 0x000fea0003800000 */
.L_x_1315:
[----:B------:R-:W-:-:S13]  /*1e20*/  ISETP.GE.AND P0, PT, R7, R8, PT ;  /* 0x000000080700720c */ /* 0x000fda0003f06270 */
[----:B012---:R-:W0:Y:S01]  /*1e30*/  @!P0 LDC.64 R2, c[0x0][0x218] ;  /* 0x00008600ff028b82 */ /* 0x007e220000000a00 */
[----:B------:R-:W-:Y:S02]  /*1e40*/  @!P0 IADD3 R5, R0, R7, RZ ;  /* 0x0000000700058210 */ /* 0x000fe40007ffe0ff */
[----:B------:R-:W-:-:S03]  /*1e50*/  @!P0 IADD3 R7, R7, 0x80, RZ ;  /* 0x0000008007078810 */ /* 0x000fc60007ffe0ff */
[----:B0-----:R-:W-:-:S05]  /*1e60*/  @!P0 IMAD.WIDE.U32 R2, R5, 0x2, R2 ;  /* 0x0000000205028825 */ /* 0x001fca00078e0002 */
[----:B-----5:R2:W-:Y:S02]  /*1e70*/  @!P0 STG.E.U16 desc[UR4][R2.64], R9 ;  /* 0x0000000902008986 */ /* 0x0205e4000c101504 */
.L_x_1320:
[----:B------:R-:W-:Y:S05]  /*1e80*/  BSYNC B0 ;  /* 0x0000000000007941 */ /* 0x000fea0003800000 */
.L_x_1314:
        /* <DEDUP_REMOVED lines=8> */
.L_x_1321:
        /* <DEDUP_REMOVED lines=15> */
.L_x_2724:


//--------------------- .text._ZN2at6native18elementwise_kernelILi128ELi4EZNS0_15gpu_kernel_implIZZZNS0_16atan_kernel_cudaERNS_18TensorIteratorBaseEENKUlvE0_clEvENKUlvE0_clEvEUlfE_EEvS4_RKT_EUliE_EEviT1_ --------------------------
	.section	.text._ZN2at6native18elementwise_kernelILi128ELi4EZNS0_15gpu_kernel_implIZZZNS0_16atan_kernel_cudaERNS_18TensorIteratorBaseEENKUlvE0_clEvENKUlvE0_clEvEUlfE_EEvS4_RKT_EUliE_EEviT1_,"ax",@progbits
	.align	128
        .global         _ZN2at6native18elementwise_kernelILi128ELi4EZNS0_15gpu_kernel_implIZZZNS0_16atan_kernel_cudaERNS_18TensorIteratorBaseEENKUlvE0_clEvENKUlvE0_clEvEUlfE_EEvS4_RKT_EUliE_EEviT1_
        .type           _ZN2at6native18elementwise_kernelILi128ELi4EZNS0_15gpu_kernel_implIZZZNS0_16atan_kernel_cudaERNS_18TensorIteratorBaseEENKUlvE0_clEvENKUlvE0_clEvEUlfE_EEvS4_RKT_EUliE_EEviT1_,@function
        .size           _ZN2at6native18elementwise_kernelILi128ELi4EZNS0_15gpu_kernel_implIZZZNS0_16atan_kernel_cudaERNS_18TensorIteratorBaseEENKUlvE0_clEvENKUlvE0_clEvEUlfE_EEvS4_RKT_EUliE_EEviT1_,(.L_x_2725 - _ZN2at6native18elementwise_kernelILi128ELi4EZNS0_15gpu_kernel_implIZZZNS0_16atan_kernel_cudaERNS_18TensorIteratorBaseEENKUlvE0_clEvENKUlvE0_clEvEUlfE_EEvS4_RKT_EUliE_EEviT1_)
        .other          _ZN2at6native18elementwise_kernelILi128ELi4EZNS0_15gpu_kernel_implIZZZNS0_16atan_kernel_cudaERNS_18TensorIteratorBaseEENKUlvE0_clEvENKUlvE0_clEvEUlfE_EEvS4_RKT_EUliE_EEviT1_,@"STO_CUDA_ENTRY STV_DEFAULT"
_ZN2at6native18elementwise_kernelILi128ELi4EZNS0_15gpu_kernel_implIZZZNS0_16atan_kernel_cudaERNS_18TensorIteratorBaseEENKUlvE0_clEvENKUlvE0_clEvEUlfE_EEvS4_RKT_EUliE_EEviT1_:
.text._ZN2at6native18elementwise_kernelILi128ELi4EZNS0_15gpu_kernel_implIZZZNS0_16atan_kernel_cudaERNS_18TensorIteratorBaseEENKUlvE0_clEvENKUlvE0_clEvEUlfE_EEvS4_RKT_EUliE_EEviT1_:
        /* <DEDUP_REMOVED lines=315> */
.L_x_1324:
[----:B------:R-:W0:Y:S01]  /*13b0*/  LDC.U8 R5, c[0x0][0x422] ;  /* 0x00010880ff057b82 */ /* 0x000e220000000000 */
[----:B------:R-:W-:Y:S01]  /*13c0*/  ULDC.64 UR4, c[0x0][0x410] ;  /* 0x0001040000047ab9 */ /* 0x000fe20000000a00 */
[----:B------:R-:W-:Y:S01]  /*13d0*/  ULDC.64 UR6, c[0x0][0x418] ;  /* 0x0001060000067ab9 */ /* 0x000fe20000000a00 */
[----:B------:R-:W-:Y:S01]  /*13e0*/  IADD3 R16, P1, R16, UR4, RZ ;  /* 0x0000000410107c10 */ /* 0x000fe2000ff3e0ff */
[----:B------:R-:W-:Y:S01]  /*13f0*/  BSSY B6, `(.L_x_1325) ;  /* 0x00000e0000067945 */ /* 0x000fe20003800000 */
        /* <DEDUP_REMOVED lines=15> */
[----:B--2---:R-:W0:Y:S01]  /*14f0*/  I2F.S16 R0, R0 ;  /* 0x0000000000007306 */ /* 0x004e220000101400 */
[----:B------:R-:W-:Y:S05]  /*1500*/  BRA `(.L_x_1331) ;  /* 0x0000000c00387947 */ /* 0x000fea0003800000 */
.L_x_1329:
[----:B------:R-:W2:Y:S02]  /*1510*/  LDG.E.U8 R0, desc[UR36][R2.64] ;  /* 0x0000002402007981 */ /* 0x000ea4000c1e1100 */
[----:B--2---:R-:W-:Y:S01]  /*1520*/  I2FP.F32.U32 R0, R0 ;  /* 0x0000000000007245 */ /* 0x004fe20000201000 */
[----:B------:R-:W-:Y:S06]  /*1530*/  BRA `(.L_x_1331) ;  /* 0x0000000c002c7947 */ /* 0x000fec0003800000 */
.L_x_1328:
[----:B------:R-:W-:-:S13]  /*1540*/  ISETP.NE.AND P0, PT, R4, 0x2, PT ;  /* 0x000000020400780c */ /* 0x000fda0003f05270 */
[----:B------:R-:W-:Y:S05]  /*1550*/  @!P0 BRA `(.L_x_1332) ;  /* 0x0000000000288947 */ /* 0x000fea0003800000 */
[----:B------:R-:W-:-:S13]  /*1560*/  ISETP.NE.AND P0, PT, R4, 0x3, PT ;  /* 0x000000030400780c */ /* 0x000fda0003f05270 */
[----:B------:R-:W-:Y:S05]  /*1570*/  @!P0 BRA `(.L_x_1333) ;  /* 0x0000000000148947 */ /* 0x000fea0003800000 */
[----:B------:R-:W-:-:S13]  /*1580*/  ISETP.NE.AND P0, PT, R4, 0x4, PT ;  /* 0x000000040400780c */ /* 0x000fda0003f05270 */
[----:B------:R-:W-:Y:S05]  /*1590*/  @P0 BRA `(.L_x_1330) ;  /* 0x0000000800b80947 */ /* 0x000fea0003800000 */
[----:B------:R-:W2:Y:S02]  /*15a0*/  LDG.E.64 R2, desc[UR36][R2.64] ;  /* 0x0000002402027981 */ /* 0x000ea4000c1e1b00 */
[----:B--2---:R4:W0:Y:S01]  /*15b0*/  I2F.S64 R0, R2 ;  /* 0x0000000200007312 */ /* 0x0048220000301400 */
[----:B------:R-:W-:Y:S05]  /*15c0*/  BRA `(.L_x_1331) ;  /* 0x0000000c00087947 */ /* 0x000fea0003800000 */
.L_x_1333:
[----:B------:R-:W2:Y:S02]  /*15d0*/  LDG.E R0, desc[UR36][R2.64] ;  /* 0x0000002402007981 */ /* 0x000ea4000c1e1900 */
[----:B--2---:R-:W-:Y:S01]  /*15e0*/  I2FP.F32.S32 R0, R0 ;  /* 0x0000000000007245 */ /* 0x004fe20000201400 */
[----:B------:R-:W-:Y:S06]  /*15f0*/  BRA `(.L_x_1331) ;  /* 0x0000000800fc7947 */ /* 0x000fec0003800000 */
.L_x_1332:
[----:B------:R-:W2:Y:S02]  /*1600*/  LDG.E.U16 R0, desc[UR36][R2.64] ;  /* 0x0000002402007981 */ /* 0x000ea4000c1e1500 */
[----:B--2---:R-:W0:Y:S01]  /*1610*/  I2F.S16 R0, R0 ;  /* 0x0000000000007306 */ /* 0x004e220000101400 */
[----:B------:R-:W-:Y:S05]  /*1620*/  BRA `(.L_x_1331) ;  /* 0x0000000800f07947 */ /* 0x000fea0003800000 */
.L_x_1327:
[----:B------:R-:W-:-:S13]  /*1630*/  ISETP.GT.AND P0, PT, R4, 0x6, PT ;  /* 0x000000060400780c */ /* 0x000fda0003f04270 */
[----:B------:R-:W-:Y:S05]  /*1640*/  @P0 BRA `(.L_x_1334) ;  /* 0x0000000000240947 */ /* 0x000fea0003800000 */
[----:B------:R-:W-:-:S13]  /*1650*/  ISETP.NE.AND P0, PT, R4, 0x5, PT ;  /* 0x000000050400780c */ /* 0x000fda0003f05270 */
[----:B------:R-:W-:Y:S05]  /*1660*/  @!P0 BRA `(.L_x_1335) ;  /* 0x0000000000108947 */ /* 0x000fea0003800000 */
[----:B------:R-:W-:-:S13]  /*1670*/  ISETP.NE.AND P0, PT, R4, 0x6, PT ;  /* 0x000000060400780c */ /* 0x000fda0003f05270 */
[----:B------:R-:W-:Y:S05]  /*1680*/  @P0 BRA `(.L_x_1330) ;  /* 0x00000008007c0947 */ /* 0x000fea0003800000 */
[----:B------:R2:W5:Y:S01]  /*1690*/  LDG.E R0, desc[UR36][R2.64] ;  /* 0x0000002402007981 */ /* 0x000562000c1e1900 */
[----:B------:R-:W-:Y:S05]  /*16a0*/  BRA `(.L_x_1331) ;  /* 0x0000000800d07947 */ /* 0x000fea0003800000 */
.L_x_1335:
[----:B------:R-:W2:Y:S02]  /*16b0*/  LDG.E.U16 R0, desc[UR36][R2.64] ;  /* 0x0000002402007981 */ /* 0x000ea4000c1e1500 */
[----:B--2---:R-:W-:Y:S01]  /*16c0*/  HADD2.F32 R0, -RZ, R0.H0_H0 ;  /* 0x20000000ff007230 */ /* 0x004fe20000004100 */
[----:B------:R-:W-:Y:S06]  /*16d0*/  BRA `(.L_x_1331) ;  /* 0x0000000800c47947 */ /* 0x000fec0003800000 */
.L_x_1334:
[----:B------:R-:W-:-:S13]  /*16e0*/  ISETP.NE.AND P0, PT, R4, 0x7, PT ;  /* 0x000000070400780c */ /* 0x000fda0003f05270 */
[----:B------:R-:W-:Y:S05]  /*16f0*/  @!P0 BRA `(.L_x_1336) ;  /* 0x0000000000248947 */ /* 0x000fea0003800000 */
[----:B------:R-:W-:-:S13]  /*1700*/  ISETP.NE.AND P0, PT, R4, 0x8, PT ;  /* 0x000000080400780c */ /* 0x000fda0003f05270 */
[----:B------:R-:W-:Y:S05]  /*1710*/  @!P0 BRA `(.L_x_1337) ;  /* 0x0000000000108947 */ /* 0x000fea0003800000 */
[----:B------:R-:W-:-:S13]  /*1720*/  ISETP.NE.AND P0, PT, R4, 0x9, PT ;  /* 0x000000090400780c */ /* 0x000fda0003f05270 */
[----:B------:R-:W-:Y:S05]  /*1730*/  @P0 BRA `(.L_x_1330) ;  /* 0x0000000800500947 */ /* 0x000fea0003800000 */
[----:B------:R3:W5:Y:S01]  /*1740*/  LDG.E R0, desc[UR36][R2.64] ;  /* 0x0000002402007981 */ /* 0x000762000c1e1900 */
[----:B------:R-:W-:Y:S05]  /*1750*/  BRA `(.L_x_1331) ;  /* 0x0000000800a47947 */ /* 0x000fea0003800000 */
.L_x_1337:
[----:B------:R-:W2:Y:S02]  /*1760*/  LDG.E.U16 R0, desc[UR36][R2.64] ;  /* 0x0000002402007981 */ /* 0x000ea4000c1e1500 */
[----:B--2---:R-:W-:Y:S01]  /*1770*/  HADD2.F32 R0, -RZ, R0.H0_H0 ;  /* 0x20000000ff007230 */ /* 0x004fe20000004100 */
[----:B------:R-:W-:Y:S06]  /*1780*/  BRA `(.L_x_1331) ;  /* 0x0000000800987947 */ /* 0x000fec0003800000 */
.L_x_1336:
[----:B------:R-:W2:Y:S01]  /*1790*/  LDG.E.64 R2, desc[UR36][R2.64] ;  /* 0x0000002402027981 */ /* 0x000ea2000c1e1b00 */
[----:B------:R-:W-:Y:S01]  /*17a0*/  UMOV UR4, 0xf0000000 ;  /* 0xf000000000047882 */ /* 0x000fe20000000000 */
[----:B------:R-:W-:Y:S01]  /*17b0*/  UMOV UR5, 0x380fffff ;  /* 0x380fffff00057882 */ /* 0x000fe20000000000 */
[----:B--2---:R-:W0:Y:S01]  /*17c0*/  F2F.F32.F64 R0, R2 ;  /* 0x0000000200007310 */ /* 0x004e220000301000 */
[----:B------:R-:W-:-:S14]  /*17d0*/  DSETP.GEU.AND P0, PT, |R2|, UR4, PT ;  /* 0x0000000402007e2a */ /* 0x000fdc000bf0e200 */
[----:B0-----:R-:W-:Y:S01]  /*17e0*/  @!P0 FMUL R0, R0, 1.175494350822287508e-38 ;  /* 0x0080000000008820 */ /* 0x001fe20000400000 */
[----:B------:R-:W-:Y:S06]  /*17f0*/  BRA `(.L_x_1331) ;  /* 0x00000008007c7947 */ /* 0x000fec0003800000 */
.L_x_1326:
        /* <DEDUP_REMOVED lines=10> */
[----:B------:R-:W-:Y:S01]  /*18a0*/  FSEL R0, RZ, 1, !P0 ;  /* 0x3f800000ff007808 */ /* 0x000fe20004000000 */
[----:B------:R-:W-:Y:S08]  /*18b0*/  BRA `(.L_x_1331) ;  /* 0x00000008004c7947 */ /* 0x000ff00003800000 */
.L_x_1340:
[----:B------:R-:W2:Y:S01]  /*18c0*/  LDG.E.64 R2, desc[UR36][R2.64] ;  /* 0x0000002402027981 */ /* 0x000ea2000c1e1b00 */
[----:B------:R-:W-:Y:S01]  /*18d0*/  UMOV UR4, 0xf0000000 ;  /* 0xf000000000047882 */ /* 0x000fe20000000000 */
[----:B------:R-:W-:Y:S01]  /*18e0*/  UMOV UR5, 0x380fffff ;  /* 0x380fffff00057882 */ /* 0x000fe20000000000 */
[----:B--2---:R-:W0:Y:S01]  /*18f0*/  F2F.F32.F64 R0, R2 ;  /* 0x0000000200007310 */ /* 0x004e220000301000 */
[----:B------:R-:W-:-:S14]  /*1900*/  DSETP.GEU.AND P0, PT, |R2|, UR4, PT ;  /* 0x0000000402007e2a */ /* 0x000fdc000bf0e200 */
[----:B0-----:R-:W-:Y:S01]  /*1910*/  @!P0 FMUL R0, R0, 1.175494350822287508e-38 ;  /* 0x0080000000008820 */ /* 0x001fe20000400000 */
[----:B------:R-:W-:Y:S06]  /*1920*/  BRA `(.L_x_1331) ;  /* 0x0000000800307947 */ /* 0x000fec0003800000 */
.L_x_1339:
        /* <DEDUP_REMOVED lines=24> */
[----:B------:R-:W-:Y:S01]  /*1ab0*/  LOP3.LUT R0, R5, 0x80000000, R0, 0xf8, !PT ;  /* 0x8000000005007812 */ /* 0x000fe200078ef800 */
[----:B------:R-:W-:Y:S06]  /*1ac0*/  BRA `(.L_x_1331) ;  /* 0x0000000400c87947 */ /* 0x000fec0003800000 */
.L_x_1342:
        /* <DEDUP_REMOVED lines=11> */
[----:B------:R-:W-:Y:S01]  /*1b80*/  LOP3.LUT R0, R4, 0x80000000, R5, 0xf8, !PT ;  /* 0x8000000004007812 */ /* 0x000fe200078ef805 */
[----:B------:R-:W-:Y:S06]  /*1b90*/  BRA `(.L_x_1331) ;  /* 0x0000000400947947 */ /* 0x000fec0003800000 */
.L_x_1341:
[----:B------:R-:W2:Y:S02]  /*1ba0*/  LDG.E.U16 R0, desc[UR36][R2.64] ;  /* 0x0000002402007981 */ /* 0x000ea4000c1e1500 */
[----:B--2---:R-:W-:Y:S01]  /*1bb0*/  IMAD.U32 R0, R0, 0x10000, RZ ;  /* 0x0001000000007824 */ /* 0x004fe200078e00ff */
[----:B------:R-:W-:Y:S06]  /*1bc0*/  BRA `(.L_x_1331) ;  /* 0x0000000400887947 */ /* 0x000fec0003800000 */
.L_x_1338:
        /* <DEDUP_REMOVED lines=9> */
[----:B--2---:R-:W-:Y:S01]  /*1c60*/  I2FP.F32.U32 R0, R0 ;  /* 0x0000000000007245 */ /* 0x004fe20000201000 */
[----:B------:R-:W-:Y:S06]  /*1c70*/  BRA `(.L_x_1331) ;  /* 0x00000004005c7947 */ /* 0x000fec0003800000 */
.L_x_1345:
[----:B------:R-:W2:Y:S01]  /*1c80*/  LDG.E.U8 R2, desc[UR36][R2.64] ;  /* 0x0000002402027981 */ /* 0x000ea2000c1e1100 */
        /* <DEDUP_REMOVED lines=19> */
.L_x_1347:
[----:B------:R-:W-:Y:S05]  /*1dc0*/  BSYNC B0 ;  /* 0x0000000000007941 */ /* 0x000fea0003800000 */
.L_x_1346:
[----:B------:R-:W-:Y:S01]  /*1dd0*/  LEA R3, R0, 0x3b800000, 0x17 ;  /* 0x3b80000000037811 */ /* 0x000fe200078eb8ff */
[----:B------:R-:W-:-:S05]  /*1de0*/  IMAD.SHL.U32 R0, R2, 0x100000, RZ ;  /* 0x0010000002007824 */ /* 0x000fca00078e00ff */
[----:B------:R-:W-:Y:S01]  /*1df0*/  LOP3.LUT R0, R3, R0, R4, 0xfe, !PT ;  /* 0x0000000003007212 */ /* 0x000fe200078efe04 */
[----:B------:R-:W-:Y:S06]  /*1e00*/  BRA `(.L_x_1331) ;  /* 0x0000000000f87947 */ /* 0x000fec0003800000 */
.L_x_1344:
        /* <DEDUP_REMOVED lines=20> */
.L_x_1349:
[----:B------:R-:W-:Y:S05]  /*1f50*/  BSYNC B0 ;  /* 0x0000000000007941 */ /* 0x000fea0003800000 */
.L_x_1348:
[----:B------:R-:W-:Y:S01]  /*1f60*/  LEA R3, R0, 0x37800000, 0x17 ;  /* 0x3780000000037811 */ /* 0x000fe200078eb8ff */
[----:B------:R-:W-:-:S05]  /*1f70*/  IMAD.SHL.U32 R0, R2, 0x200000, RZ ;  /* 0x0020000002007824 */ /* 0x000fca00078e00ff */
[----:B------:R-:W-:Y:S01]  /*1f80*/  LOP3.LUT R0, R3, R0, R4, 0xfe, !PT ;  /* 0x0000000003007212 */ /* 0x000fe200078efe04 */
[----:B------:R-:W-:Y:S06]  /*1f90*/  BRA `(.L_x_1331) ;  /* 0x0000000000947947 */ /* 0x000fec0003800000 */
.L_x_1343:
[----:B------:R-:W-:-:S13]  /*1fa0*/  ISETP.NE.AND P0, PT, R4, 0x1c, PT ;  /* 0x0000001c0400780c */ /* 0x000fda0003f05270 */
[----:B------:R-:W-:Y:S05]  /*1fb0*/  @!P0 BRA `(.L_x_1350) ;  /* 0x0000000000848947 */ /* 0x000fea0003800000 */
[----:B------:R-:W-:-:S13]  /*1fc0*/  ISETP.NE.AND P0, PT, R4, 0x1d, PT ;  /* 0x0000001d0400780c */ /* 0x000fda0003f05270 */
[----:B------:R-:W-:Y:S05]  /*1fd0*/  @!P0 BRA `(.L_x_1351) ;  /* 0x0000000000708947 */ /* 0x000fea0003800000 */
[----:B------:R-:W-:-:S13]  /*1fe0*/  ISETP.NE.AND P0, PT, R4, 0x2c, PT ;  /* 0x0000002c0400780c */ /* 0x000fda0003f05270 */
[----:B------:R-:W-:Y:S05]  /*1ff0*/  @P0 BRA `(.L_x_1330) ;  /* 0x0000000000200947 */ /* 0x000fea0003800000 */
[----:B------:R-:W2:Y:S01]  /*2000*/  LDG.E.U8 R2, desc[UR36][R2.64] ;  /* 0x0000002402027981 */ /* 0x000ea2000c1e1100 */
[----:B------:R-:W-:Y:S01]  /*2010*/  IMAD.MOV.U32 R0, RZ, RZ, 0x400000 ;  /* 0x00400000ff007424 */ /* 0x000fe200078e00ff */
[----:B--2---:R-:W-:-:S13]  /*2020*/  ISETP.NE.AND P0, PT, R2, RZ, PT ;  /* 0x000000ff0200720c */ /* 0x004fda0003f05270 */
[----:B------:R-:W-:Y:S05]  /*2030*/  @!P0 BRA `(.L_x_1331) ;  /* 0x00000000006c8947 */ /* 0x000fea0003800000 */
[----:B------:R-:W-:-:S13]  /*2040*/  ISETP.NE.AND P0, PT, R2, 0xff, PT ;  /* 0x000000ff0200780c */ /* 0x000fda0003f05270 */
[----:B------:R-:W-:Y:S02]  /*2050*/  @!P0 IMAD.MOV.U32 R0, RZ, RZ, 0x7f800001 ;  /* 0x7f800001ff008424 */ /* 0x000fe400078e00ff */
[----:B------:R-:W-:Y:S01]  /*2060*/  @P0 IMAD.SHL.U32 R0, R2, 0x800000, RZ ;  /* 0x0080000002000824 */ /* 0x000fe200078e00ff */
[----:B------:R-:W-:Y:S06]  /*2070*/  BRA `(.L_x_1331) ;  /* 0x00000000005c7947 */ /* 0x000fec0003800000 */
.L_x_1330:
        /* <DEDUP_REMOVED lines=16> */
.L_x_1352:
[----:B------:R-:W-:Y:S01]  /*2180*/  IMAD.MOV.U32 R0, RZ, RZ, RZ ;  /* 0x000000ffff007224 */ /* 0x000fe200078e00ff */
[----:B------:R-:W-:Y:S06]  /*2190*/  BRA `(.L_x_1331) ;  /* 0x0000000000147947 */ /* 0x000fec0003800000 */
.L_x_1351:
[----:B------:R-:W2:Y:S02]  /*21a0*/  LDG.E.64 R2, desc[UR36][R2.64] ;  /* 0x0000002402027981 */ /* 0x000ea4000c1e1b00 */
[----:B--2---:R0:W1:Y:S01]  /*21b0*/  I2F.U64 R0, R2 ;  /* 0x0000000200007312 */ /* 0x0040620000301000 */
[----:B------:R-:W-:Y:S05]  /*21c0*/  BRA `(.L_x_1331) ;  /* 0x0000000000087947 */ /* 0x000fea0003800000 */
.L_x_1350:
[----:B------:R-:W2:Y:S02]  /*21d0*/  LDG.E R0, desc[UR36][R2.64] ;  /* 0x0000002402007981 */ /* 0x000ea4000c1e1900 */
[----:B--2---:R-:W-:-:S07]  /*21e0*/  I2FP.F32.U32 R0, R0 ;  /* 0x0000000000007245 */ /* 0x004fce0000201000 */
.L_x_1331:
[----:B------:R-:W-:Y:S05]  /*21f0*/  BSYNC B6 ;  /* 0x0000000000067941 */ /* 0x000fea0003800000 */
.L_x_1325:
[C---:B01---5:R-:W-:Y:S01]  /*2200*/  FSETP.GT.FTZ.AND P0, PT, |R0|.reuse, 1, PT ;  /* 0x3f8000000000780b */ /* 0x063fe20003f14200 */
[----:B--234-:R-:W-:Y:S01]  /*2210*/  FADD.FTZ R2, |R0|, -RZ ;  /* 0x800000ff00027221 */ /* 0x01cfe20000010200 */
[----:B------:R-:W-:Y:S01]  /*2220*/  IMAD.MOV.U32 R4, RZ, RZ, 0x3b2090aa ;  /* 0x3b2090aaff047424 */ /* 0x000fe200078e00ff */
[----:B------:R-:W0:Y:S10]  /*2230*/  LDC.U8 R5, c[0x0][0x421] ;  /* 0x00010840ff057b82 */ /* 0x000e340000000000 */
[----:B------:R-:W1:Y:S01]  /*2240*/  @P0 MUFU.RCP R2, R2 ;  /* 0x0000000200020308 */ /* 0x000e620000001000 */
[----:B------:R-:W-:-:S02]  /*2250*/  @P0 IMAD.MOV.U32 R6, RZ, RZ, 0x3fd774eb ;  /* 0x3fd774ebff060424 */ /* 0x000fc400078e00ff */
        /* <DEDUP_REMOVED lines=9> */
[----:B0-----:R-:W-:-:S03]  /*22f0*/  PRMT R4, R5, 0x9910, RZ ;  /* 0x0000991005047816 */ /* 0x001fc600000000ff */
[----:B------:R-:W-:Y:S01]  /*2300*/  FFMA.FTZ R3, R2, R3, R2 ;  /* 0x0000000302037223 */ /* 0x000fe20000010002 */
[----:B------:R-:W-:-:S03]  /*2310*/  ISETP.GT.AND P1, PT, R4, 0x9, PT ;  /* 0x000000090400780c */ /* 0x000fc60003f24270 */
[----:B------:R-:W-:Y:S01]  /*2320*/  @P0 FFMA.FTZ R3, R6, 0.93318945169448852539, -R3 ;  /* 0x3f6ee58106030823 */ /* 0x000fe20000010803 */
[----:B------:R-:W-:-:S04]  /*2330*/  FSETP.GTU.FTZ.AND P0, PT, |R0|, +INF , PT ;  /* 0x7f8000000000780b */ /* 0x000fc80003f1c200 */
[----:B------:R-:W-:-:S04]  /*2340*/  LOP3.LUT R2, R3, 0x80000000, R0, 0xb8, !PT ;  /* 0x8000000003027812 */ /* 0x000fc800078eb800 */
[----:B------:R-:W-:Y:S01]  /*2350*/  FSEL R2, R2, R3, !P0 ;  /* 0x0000000302027208 */ /* 0x000fe20004000000 */
        /* <DEDUP_REMOVED lines=9> */
[----:B------:R-:W0:Y:S02]  /*23f0*/  F2I.FTZ.TRUNC.NTZ R3, R2 ;  /* 0x0000000200037305 */ /* 0x000e24000021f100 */
[----:B0-----:R0:W-:Y:S01]  /*2400*/  STG.E.U8 desc[UR36][R16.64], R3 ;  /* 0x0000000310007986 */ /* 0x0011e2000c101124 */
[----:B------:R-:W-:Y:S05]  /*2410*/  BRA `(.L_x_1358) ;  /* 0x0000000c00507947 */ /* 0x000fea0003800000 */
.L_x_1356:
[----:B------:R-:W0:Y:S02]  /*2420*/  F2I.S64.TRUNC R2, R2 ;  /* 0x0000000200027311 */ /* 0x000e24000020d900 */
[----:B0-----:R-:W-:-:S05]  /*2430*/  IMAD.MOV.U32 R5, RZ, RZ, R2 ;  /* 0x000000ffff057224 */ /* 0x001fca00078e0002 */
[----:B------:R0:W-:Y:S01]  /*2440*/  STG.E.U8 desc[UR36][R16.64], R5 ;  /* 0x0000000510007986 */ /* 0x0001e2000c101124 */
[----:B------:R-:W-:Y:S05]  /*2450*/  BRA `(.L_x_1358) ;  /* 0x0000000c00407947 */ /* 0x000fea0003800000 */
.L_x_1355:
[----:B------:R-:W-:-:S13]  /*2460*/  ISETP.NE.AND P0, PT, R4, 0x2, PT ;  /* 0x000000020400780c */ /* 0x000fda0003f05270 */
[----:B------:R-:W-:Y:S05]  /*2470*/  @!P0 BRA `(.L_x_1359) ;  /* 0x0000000000288947 */ /* 0x000fea0003800000 */
[----:B------:R-:W-:-:S13]  /*2480*/  ISETP.NE.AND P0, PT, R4, 0x3, PT ;  /* 0x000000030400780c */ /* 0x000fda0003f05270 */
[----:B------:R-:W-:Y:S05]  /*2490*/  @!P0 BRA `(.L_x_1360) ;  /* 0x0000000000148947 */ /* 0x000fea0003800000 */
[----:B------:R-:W-:-:S13]  /*24a0*/  ISETP.NE.AND P0, PT, R4, 0x4, PT ;  /* 0x000000040400780c */ /* 0x000fda0003f05270 */
[----:B------:R-:W-:Y:S05]  /*24b0*/  @P0 BRA `(.L_x_1357) ;  /* 0x0000000800d00947 */ /* 0x000fea0003800000 */
[----:B------:R-:W0:Y:S02]  /*24c0*/  F2I.S64.TRUNC R2, R2 ;  /* 0x0000000200027311 */ /* 0x000e24000020d900 */
[----:B0-----:R0:W-:Y:S01]  /*24d0*/  STG.E.64 desc[UR36][R16.64], R2 ;  /* 0x0000000210007986 */ /* 0x0011e2000c101b24 */
[----:B------:R-:W-:Y:S05]  /*24e0*/  BRA `(.L_x_1358) ;  /* 0x0000000c001c7947 */ /* 0x000fea0003800000 */
.L_x_1360:
[----:B------:R-:W0:Y:S02]  /*24f0*/  F2I.FTZ.TRUNC.NTZ R3, R2 ;  /* 0x0000000200037305 */ /* 0x000e24000021f100 */
[----:B0-----:R0:W-:Y:S01]  /*2500*/  STG.E desc[UR36][R16.64], R3 ;  /* 0x0000000310007986 */ /* 0x0011e2000c101924 */
[----:B------:R-:W-:Y:S05]  /*2510*/  BRA `(.L_x_1358) ;  /* 0x0000000c00107947 */ /* 0x000fea0003800000 */
.L_x_1359:
[----:B------:R-:W0:Y:S02]  /*2520*/  F2I.FTZ.TRUNC.NTZ R3, R2 ;  /* 0x0000000200037305 */ /* 0x000e24000021f100 */
[----:B0-----:R0:W-:Y:S01]  /*2530*/  STG.E.U16 desc[UR36][R16.64], R3 ;  /* 0x0000000310007986 */ /* 0x0011e2000c101524 */
[----:B------:R-:W-:Y:S05]  /*2540*/  BRA `(.L_x_1358) ;  /* 0x0000000c00047947 */ /* 0x000fea0003800000 */
.L_x_1354:
[----:B------:R-:W-:-:S13]  /*2550*/  ISETP.GT.AND P0, PT, R4, 0x6, PT ;  /* 0x000000060400780c */ /* 0x000fda0003f04270 */
[----:B------:R-:W-:Y:S05]  /*2560*/  @P0 BRA `(.L_x_1361) ;  /* 0x0000000000240947 */ /* 0x000fea0003800000 */
[----:B------:R-:W-:-:S13]  /*2570*/  ISETP.NE.AND P0, PT, R4, 0x5, PT ;  /* 0x000000050400780c */ /* 0x000fda0003f05270 */
[----:B------:R-:W-:Y:S05]  /*2580*/  @!P0 BRA `(.L_x_1362) ;  /* 0x0000000000108947 */ /* 0x000fea0003800000 */
[----:B------:R-:W-:-:S13]  /*2590*/  ISETP.NE.AND P0, PT, R4, 0x6, PT ;  /* 0x000000060400780c */ /* 0x000fda0003f05270 */
[----:B------:R-:W-:Y:S05]  /*25a0*/  @P0 BRA `(.L_x_1357) ;  /* 0x0000000800940947 */ /* 0x000fea0003800000 */
[----:B------:R0:W-:Y:S01]  /*25b0*/  STG.E desc[UR36][R16.64], R2 ;  /* 0x0000000210007986 */ /* 0x0001e2000c101924 */
[----:B------:R-:W-:Y:S05]  /*25c0*/  BRA `(.L_x_1358) ;  /* 0x0000000800e47947 */ /* 0x000fea0003800000 */
.L_x_1362:
[----:B------:R-:W-:-:S05]  /*25d0*/  F2FP.F16.F32.PACK_AB R2, RZ, R2 ;  /* 0x00000002ff02723e */ /* 0x000fca00000000ff */
[----:B------:R0:W-:Y:S01]  /*25e0*/  STG.E.U16 desc[UR36][R16.64], R2 ;  /* 0x0000000210007986 */ /* 0x0001e2000c101524 */
[----:B------:R-:W-:Y:S05]  /*25f0*/  BRA `(.L_x_1358) ;  /* 0x0000000800d87947 */ /* 0x000fea0003800000 */
.L_x_1361:
[----:B------:R-:W-:-:S13]  /*2600*/  ISETP.NE.AND P0, PT, R4, 0x7, PT ;  /* 0x000000070400780c */ /* 0x000fda0003f05270 */
[----:B------:R-:W-:Y:S05]  /*2610*/  @!P0 BRA `(.L_x_1363) ;  /* 0x00000000002c8947 */ /* 0x000fea0003800000 */
[----:B------:R-:W-:-:S13]  /*2620*/  ISETP.NE.AND P0, PT, R4, 0x8, PT ;  /* 0x000000080400780c */ /* 0x000fda0003f05270 */
[----:B------:R-:W-:Y:S05]  /*2630*/  @!P0 BRA `(.L_x_1364) ;  /* 0x0000000000148947 */ /* 0x000fea0003800000 */
[----:B------:R-:W-:-:S13]  /*2640*/  ISETP.NE.AND P0, PT, R4, 0x9, PT ;  /* 0x000000090400780c */ /* 0x000fda0003f05270 */
[----:B------:R-:W-:Y:S05]  /*2650*/  @P0 BRA `(.L_x_1357) ;  /* 0x0000000800680947 */ /* 0x000fea0003800000 */
[----:B------:R-:W-:-:S05]  /*2660*/  IMAD.MOV.U32 R3, RZ, RZ, RZ ;  /* 0x000000ffff037224 */ /* 0x000fca00078e00ff */
[----:B------:R0:W-:Y:S01]  /*2670*/  STG.E.64 desc[UR36][R16.64], R2 ;  /* 0x0000000210007986 */ /* 0x0001e2000c101b24 */
[----:B------:R-:W-:Y:S05]  /*2680*/  BRA `(.L_x_1358) ;  /* 0x0000000800b47947 */ /* 0x000fea0003800000 */
.L_x_1364:
[----:B------:R-:W-:-:S04]  /*2690*/  F2FP.F16.F32.PACK_AB R3, RZ, R2 ;  /* 0x00000002ff03723e */ /* 0x000fc800000000ff */
[----:B------:R-:W-:-:S05]  /*26a0*/  PRMT R3, R3, 0x5410, RZ ;  /* 0x0000541003037816 */ /* 0x000fca00000000ff */
[----:B------:R0:W-:Y:S01]  /*26b0*/  STG.E desc[UR36][R16.64], R3 ;  /* 0x0000000310007986 */ /* 0x0001e2000c101924 */
[----:B------:R-:W-:Y:S05]  /*26c0*/  BRA `(.L_x_1358) ;  /* 0x0000000800a47947 */ /* 0x000fea0003800000 */
.L_x_1363:
[----:B------:R-:W-:-:S06]  /*26d0*/  FMUL.FTZ R2, R2, 1 ;  /* 0x3f80000002027820 */ /* 0x000fcc0000410000 */
[----:B------:R-:W0:Y:S02]  /*26e0*/  F2F.F64.F32 R2, R2 ;  /* 0x0000000200027310 */ /* 0x000e240000201800 */
[----:B0-----:R0:W-:Y:S01]  /*26f0*/  STG.E.64 desc[UR36][R16.64], R2 ;  /* 0x0000000210007986 */ /* 0x0011e2000c101b24 */
[----:B------:R-:W-:Y:S05]  /*2700*/  BRA `(.L_x_1358) ;  /* 0x0000000800947947 */ /* 0x000fea0003800000 */
.L_x_1353:
        /* <DEDUP_REMOVED lines=8> */
[----:B------:R-:W-:-:S04]  /*2790*/  FSETP.NEU.FTZ.AND P0, PT, R2, RZ, PT ;  /* 0x000000ff0200720b */ /* 0x000fc80003f1d000 */
[----:B------:R-:W-:-:S05]  /*27a0*/  SEL R3, RZ, 0x1, !P0 ;  /* 0x00000001ff037807 */ /* 0x000fca0004000000 */
[----:B------:R0:W-:Y:S01]  /*27b0*/  STG.E.U8 desc[UR36][R16.64], R3 ;  /* 0x0000000310007986 */ /* 0x0001e2000c101124 */
[----:B------:R-:W-:Y:S05]  /*27c0*/  BRA `(.L_x_1358) ;  /* 0x0000000800647947 */ /* 0x000fea0003800000 */
.L_x_1367:
[----:B------:R-:W-:Y:S01]  /*27d0*/  FMUL.FTZ R4, R2, 1 ;  /* 0x3f80000002047820 */ /* 0x000fe20000410000 */
[----:B------:R-:W-:-:S05]  /*27e0*/  CS2R R6, SRZ ;  /* 0x0000000000067805 */ /* 0x000fca000001ff00 */
[----:B------:R-:W0:Y:S02]  /*27f0*/  F2F.F64.F32 R4, R4 ;  /* 0x0000000400047310 */ /* 0x000e240000201800 */
[----:B0-----:R0:W-:Y:S01]  /*2800*/  STG.E.128 desc[UR36][R16.64], R4 ;  /* 0x0000000410007986 */ /* 0x0011e2000c101d24 */
[----:B------:R-:W-:Y:S05]  /*2810*/  BRA `(.L_x_1358) ;  /* 0x0000000800507947 */ /* 0x000fea0003800000 */
.L_x_1366:
[----:B------:R-:W-:-:S13]  /*2820*/  ISETP.NE.AND P0, PT, R4, 0xf, PT ;  /* 0x0000000f0400780c */ /* 0x000fda0003f05270 */
[----:B------:R-:W-:Y:S05]  /*2830*/  @!P0 BRA `(.L_x_1368) ;  /* 0x0000000000ac8947 */ /* 0x000fea0003800000 */
[----:B------:R-:W-:-:S13]  /*2840*/  ISETP.NE.AND P0, PT, R4, 0x17, PT ;  /* 0x000000170400780c */ /* 0x000fda0003f05270 */
[----:B------:R-:W-:Y:S05]  /*2850*/  @!P0 BRA `(.L_x_1369) ;  /* 0x0000000000508947 */ /* 0x000fea0003800000 */
[----:B------:R-:W-:-:S13]  /*2860*/  ISETP.NE.AND P0, PT, R4, 0x18, PT ;  /* 0x000000180400780c */ /* 0x000fda0003f05270 */
[----:B------:R-:W-:Y:S05]  /*2870*/  @P0 BRA `(.L_x_1357) ;  /* 0x0000000400e00947 */ /* 0x000fea0003800000 */
[C---:B------:R-:W-:Y:S01]  /*2880*/  LOP3.LUT R4, R2.reuse, 0x7fffffff, RZ, 0xc0, !PT ;  /* 0x7fffffff02047812 */ /* 0x040fe200078ec0ff */
[----:B------:R-:W-:Y:S01]  /*2890*/  BSSY B0, `(.L_x_1370) ;  /* 0x000000d000007945 */ /* 0x000fe20003800000 */
[----:B------:R-:W-:Y:S02]  /*28a0*/  LOP3.LUT R0, R2, 0x80000000, RZ, 0xc0, !PT ;  /* 0x8000000002007812 */ /* 0x000fe400078ec0ff */
[----:B------:R-:W-:Y:S02]  /*28b0*/  ISETP.GT.U32.AND P0, PT, R4, 0x43efffff, PT ;  /* 0x43efffff0400780c */ /* 0x000fe40003f04070 */
[----:B------:R-:W-:Y:S01]  /*28c0*/  SHF.R.U32.HI R5, RZ, 0x18, R0 ;  /* 0x00000018ff057819 */ /* 0x000fe20000011600 */
[----:B------:R-:W-:-:S10]  /*28d0*/  IMAD.MOV.U32 R0, RZ, RZ, 0x7f ;  /* 0x0000007fff007424 */ /* 0x000fd400078e00ff */
[----:B------:R-:W-:Y:S05]  /*28e0*/  @P0 BRA `(.L_x_1371) ;  /* 0x00000000001c0947 */ /* 0x000fea0003800000 */
[----:B------:R-:W-:-:S13]  /*28f0*/  ISETP.GE.U32.AND P0, PT, R4, 0x3c800000, PT ;  /* 0x3c8000000400780c */ /* 0x000fda0003f06070 */
[----:B------:R-:W-:-:S04]  /*2900*/  @P0 SHF.R.U32.HI R0, RZ, 0x14, R2 ;  /* 0x00000014ff000819 */ /* 0x000fc80000011602 */
[----:B------:R-:W-:-:S04]  /*2910*/  @P0 LOP3.LUT R3, R0, 0x1, RZ, 0xc0, !PT ;  /* 0x0000000100030812 */ /* 0x000fc800078ec0ff */
[----:B------:R-:W-:Y:S01]  /*2920*/  @P0 IADD3 R3, R2, 0x407ffff, R3 ;  /* 0x0407ffff02030810 */ /* 0x000fe20007ffe003 */
[----:B------:R-:W-:-:S03]  /*2930*/  @!P0 FADD.FTZ R2, R4, 16384 ;  /* 0x4680000004028421 */ /* 0x000fc60000010000 */
[----:B------:R-:W-:Y:S02]  /*2940*/  @P0 SHF.R.U32.HI R0, RZ, 0x14, R3 ;  /* 0x00000014ff000819 */ /* 0x000fe40000011603 */
[----:B------:R-:W-:-:S07]  /*2950*/  @!P0 IADD3 R0, R2, -0x46800000, RZ ;  /* 0xb980000002008810 */ /* 0x000fce0007ffe0ff */
.L_x_1371:
[----:B------:R-:W-:Y:S05]  /*2960*/  BSYNC B0 ;  /* 0x0000000000007941 */ /* 0x000fea0003800000 */
.L_x_1370:
[----:B------:R-:W-:-:S05]  /*2970*/  LOP3.LUT R5, R0, R5, RZ, 0xfc, !PT ;  /* 0x0000000500057212 */ /* 0x000fca00078efcff */
[----:B------:R0:W-:Y:S01]  /*2980*/  STG.E.U8 desc[UR36][R16.64], R5 ;  /* 0x0000000510007986 */ /* 0x0001e2000c101124 */
[----:B------:R-:W-:Y:S05]  /*2990*/  BRA `(.L_x_1358) ;  /* 0x0000000400f07947 */ /* 0x000fea0003800000 */
.L_x_1369:
[----:B------:R-:W-:Y:S01]  /*29a0*/  LOP3.LUT R4, R2, 0x7fffffff, RZ, 0xc0, !PT ;  /* 0x7fffffff02047812 */ /* 0x000fe200078ec0ff */
[----:B------:R-:W-:Y:S03]  /*29b0*/  BSSY B0, `(.L_x_1372) ;  /* 0x000000e000007945 */ /* 0x000fe60003800000 */
[----:B------:R-:W-:-:S13]  /*29c0*/  ISETP.GT.U32.AND P0, PT, R4, 0x477fffff, PT ;  /* 0x477fffff0400780c */ /* 0x000fda0003f04070 */
[----:B------:R-:W-:Y:S05]  /*29d0*/  @P0 BRA `(.L_x_1373) ;  /* 0x0000000000200947 */ /* 0x000fea0003800000 */
[----:B------:R-:W-:-:S13]  /*29e0*/  ISETP.GE.U32.AND P0, PT, R4, 0x38800000, PT ;  /* 0x388000000400780c */ /* 0x000fda0003f06070 */
[----:B------:R-:W-:-:S04]  /*29f0*/  @P0 SHF.R.U32.HI R0, RZ, 0x15, R2 ;  /* 0x00000015ff000819 */ /* 0x000fc80000011602 */
[----:B------:R-:W-:-:S04]  /*2a00*/  @P0 LOP3.LUT R3, R0, 0x1, RZ, 0xc0, !PT ;  /* 0x0000000100030812 */ /* 0x000fc800078ec0ff */
[----:B------:R-:W-:Y:S01]  /*2a10*/  @P0 IADD3 R0, R2, 0x80fffff, R3 ;  /* 0x080fffff02000810 */ /* 0x000fe20007ffe003 */
[----:B------:R-:W-:-:S03]  /*2a20*/  @!P0 FADD.FTZ R3, R4, 128 ;  /* 0x4300000004038421 */ /* 0x000fc60000010000 */
[----:B------:R-:W-:Y:S01]  /*2a30*/  @P0 SHF.R.U32.HI R0, RZ, 0x15, R0 ;  /* 0x00000015ff000819 */ /* 0x000fe20000011600 */
[----:B------:R-:W-:Y:S01]  /*2a40*/  @!P0 VIADD R0, R3, 0xbd000000 ;  /* 0xbd00000003008836 */ /* 0x000fe20000000000 */
[----:B------:R-:W-:Y:S06]  /*2a50*/  BRA `(.L_x_1374) ;  /* 0x00000000000c7947 */ /* 0x000fec0003800000 */
.L_x_1373:
[----:B------:R-:W-:Y:S01]  /*2a60*/  IMAD.MOV.U32 R0, RZ, RZ, 0x7f ;  /* 0x0000007fff007424 */ /* 0x000fe200078e00ff */
[----:B------:R-:W-:-:S04]  /*2a70*/  ISETP.GT.U32.AND P0, PT, R4, 0x7f800000, PT ;  /* 0x7f8000000400780c */ /* 0x000fc80003f04070 */
[----:B------:R-:W-:-:S09]  /*2a80*/  SEL R0, R0, 0x7c, P0 ;  /* 0x0000007c00007807 */ /* 0x000fd20000000000 */
.L_x_1374:
[----:B------:R-:W-:Y:S05]  /*2a90*/  BSYNC B0 ;  /* 0x0000000000007941 */ /* 0x000fea0003800000 */
.L_x_1372:
[----:B------:R-:W-:-:S04]  /*2aa0*/  LOP3.LUT R2, R2, 0x80000000, RZ, 0xc0, !PT ;  /* 0x8000000002027812 */ /* 0x000fc800078ec0ff */
[----:B------:R-:W-:-:S04]  /*2ab0*/  SHF.R.U32.HI R3, RZ, 0x18, R2 ;  /* 0x00000018ff037819 */ /* 0x000fc80000011602 */
[----:B------:R-:W-:-:S05]  /*2ac0*/  LOP3.LUT R3, R0, R3, RZ, 0xfc, !PT ;  /* 0x0000000300037212 */ /* 0x000fca00078efcff */
[----:B------:R0:W-:Y:S01]  /*2ad0*/  STG.E.U8 desc[UR36][R16.64], R3 ;  /* 0x0000000310007986 */ /* 0x0001e2000c101124 */
[----:B------:R-:W-:Y:S05]  /*2ae0*/  BRA `(.L_x_1358) ;  /* 0x00000004009c7947 */ /* 0x000fea0003800000 */
.L_x_1368:
[----:B------:R-:W-:-:S05]  /*2af0*/  F2FP.BF16.F32.PACK_AB R2, RZ, R2 ;  /* 0x00000002ff02723e */ /* 0x000fca00000010ff */
[----:B------:R0:W-:Y:S01]  /*2b00*/  STG.E.U16 desc[UR36][R16.64], R2 ;  /* 0x0000000210007986 */ /* 0x0001e2000c101524 */
[----:B------:R-:W-:Y:S05]  /*2b10*/  BRA `(.L_x_1358) ;  /* 0x0000000400907947 */ /* 0x000fea0003800000 */
.L_x_1365:
        /* <DEDUP_REMOVED lines=8> */
[----:B------:R-:W0:Y:S02]  /*2ba0*/  F2I.FTZ.U32.TRUNC.NTZ R3, R2 ;  /* 0x0000000200037305 */ /* 0x000e24000021f000 */
[----:B0-----:R4:W-:Y:S01]  /*2bb0*/  STG.E.U16 desc[UR36][R16.64], R3 ;  /* 0x0000000310007986 */ /* 0x0019e2000c101524 */
[----:B------:R-:W-:Y:S05]  /*2bc0*/  BRA `(.L_x_1358) ;  /* 0x0000000400647947 */ /* 0x000fea0003800000 */
.L_x_1377:
[----:B------:R-:W-:Y:S01]  /*2bd0*/  LOP3.LUT R3, R2, 0x7fffffff, RZ, 0xc0, !PT ;  /* 0x7fffffff02037812 */ /* 0x000fe200078ec0ff */
[----:B------:R-:W-:Y:S01]  /*2be0*/  BSSY B0, `(.L_x_1378) ;  /* 0x0000013000007945 */ /* 0x000fe20003800000 */
[----:B------:R-:W-:Y:S02]  /*2bf0*/  IMAD.MOV.U32 R8, RZ, RZ, 0x80 ;  /* 0x00000080ff087424 */ /* 0x000fe400078e00ff */
        /* <DEDUP_REMOVED lines=13> */
.L_x_1380:
[----:B------:R-:W-:-:S04]  /*2cd0*/  LOP3.LUT R2, R2, 0x80000000, RZ, 0xc0, !PT ;  /* 0x8000000002027812 */ /* 0x000fc800078ec0ff */
[----:B------:R-:W-:-:S04]  /*2ce0*/  SHF.R.U32.HI R3, RZ, 0x18, R2 ;  /* 0x00000018ff037819 */ /* 0x000fc80000011602 */
[----:B------:R-:W-:-:S04]  /*2cf0*/  LOP3.LUT R0, R0, R3, RZ, 0xfc, !PT ;  /* 0x0000000300007212 */ /* 0x000fc800078efcff */
[----:B------:R-:W-:-:S07]  /*2d00*/  PRMT R8, R0, 0x7610, R8 ;  /* 0x0000761000087816 */ /* 0x000fce0000000008 */
.L_x_1379:
[----:B------:R-:W-:Y:S05]  /*2d10*/  BSYNC B0 ;  /* 0x0000000000007941 */ /* 0x000fea0003800000 */
.L_x_1378:
[----:B------:R0:W-:Y:S01]  /*2d20*/  STG.E.U8 desc[UR36][R16.64], R8 ;  /* 0x0000000810007986 */ /* 0x0001e2000c101124 */
[----:B------:R-:W-:Y:S05]  /*2d30*/  BRA `(.L_x_1358) ;  /* 0x0000000400087947 */ /* 0x000fea0003800000 */
.L_x_1376:
        /* <DEDUP_REMOVED lines=16> */
.L_x_1383:
[----:B------:R-:W-:-:S04]  /*2e40*/  LOP3.LUT R2, R2, 0x80000000, RZ, 0xc0, !PT ;  /* 0x8000000002027812 */ /* 0x000fc800078ec0ff */
[----:B------:R-:W-:-:S04]  /*2e50*/  SHF.R.U32.HI R3, RZ, 0x18, R2 ;  /* 0x00000018ff037819 */ /* 0x000fc80000011602 */
[----:B------:R-:W-:-:S04]  /*2e60*/  LOP3.LUT R0, R0, R3, RZ, 0xfc, !PT ;  /* 0x0000000300007212 */ /* 0x000fc800078efcff */
[----:B------:R-:W-:-:S07]  /*2e70*/  PRMT R8, R0, 0x7610, R8 ;  /* 0x0000761000087816 */ /* 0x000fce0000000008 */
.L_x_1382:
[----:B------:R-:W-:Y:S05]  /*2e80*/  BSYNC B0 ;  /* 0x0000000000007941 */ /* 0x000fea0003800000 */
.L_x_1381:
[----:B------:R3:W-:Y:S01]  /*2e90*/  STG.E.U8 desc[UR36][R16.64], R8 ;  /* 0x0000000810007986 */ /* 0x0007e2000c101124 */
[----:B------:R-:W-:Y:S05]  /*2ea0*/  BRA `(.L_x_1358) ;  /* 0x0000000000ac7947 */ /* 0x000fea0003800000 */
.L_x_1375:
[----:B------:R-:W-:-:S13]  /*2eb0*/  ISETP.NE.AND P0, PT, R4, 0x1c, PT ;  /* 0x0000001c0400780c */ /* 0x000fda0003f05270 */
[----:B------:R-:W-:Y:S05]  /*2ec0*/  @!P0 BRA `(.L_x_1384) ;  /* 0x00000000009c8947 */ /* 0x000fea0003800000 */
[----:B------:R-:W-:-:S13]  /*2ed0*/  ISETP.NE.AND P0, PT, R4, 0x1d, PT ;  /* 0x0000001d0400780c */ /* 0x000fda0003f05270 */
[----:B------:R-:W-:Y:S05]  /*2ee0*/  @!P0 BRA `(.L_x_1385) ;  /* 0x0000000000888947 */ /* 0x000fea0003800000 */
[----:B------:R-:W-:-:S13]  /*2ef0*/  ISETP.NE.AND P0, PT, R4, 0x2c, PT ;  /* 0x0000002c0400780c */ /* 0x000fda0003f05270 */
[----:B------:R-:W-:Y:S05]  /*2f00*/  @P0 BRA `(.L_x_1357) ;  /* 0x00000000003c0947 */ /* 0x000fea0003800000 */
        /* <DEDUP_REMOVED lines=15> */
.L_x_1357:
        /* <DEDUP_REMOVED lines=16> */
.L_x_1386:
[----:B------:R-:W-:Y:S05]  /*3100*/  BRA `(.L_x_1358) ;  /* 0x0000000000147947 */ /* 0x000fea0003800000 */
.L_x_1385:
[----:B------:R-:W0:Y:S02]  /*3110*/  F2I.U64.TRUNC R2, R2 ;  /* 0x0000000200027311 */ /* 0x000e24000020d800 */
[----:B0-----:R2:W-:Y:S01]  /*3120*/  STG.E.64 desc[UR36][R16.64], R2 ;  /* 0x0000000210007986 */ /* 0x0015e2000c101b24 */
[----:B------:R-:W-:Y:S05]  /*3130*/  BRA `(.L_x_1358) ;  /* 0x0000000000087947 */ /* 0x000fea0003800000 */
.L_x_1384:
[----:B------:R-:W0:Y:S02]  /*3140*/  F2I.FTZ.U32.TRUNC.NTZ R3, R2 ;  /* 0x0000000200037305 */ /* 0x000e24000021f000 */
[----:B0-----:R0:W-:Y:S02]  /*3150*/  STG.E desc[UR36][R16.64], R3 ;  /* 0x0000000310007986 */ /* 0x0011e4000c101924 */
.L_x_1358:
[----:B------:R-:W-:-:S04]  /*3160*/  IMAD R18, R23, 0x200, R18 ;  /* 0x0000020017127824 */ /* 0x000fc800078e0212 */
[----:B------:R-:W-:-:S07]  /*3170*/  VIADD R19, R18, 0x80 ;  /* 0x0000008012137836 */ /* 0x000fce0000000000 */
.L_x_1323:
[----:B------:R-:W-:Y:S05]  /*3180*/  BSYNC B7 ;  /* 0x0000000000077941 */ /* 0x000fea0003800000 */
.L_x_1322:
        /* <DEDUP_REMOVED lines=307> */
.L_x_1389:
        /* <DEDUP_REMOVED lines=22> */
.L_x_1394:
[----:B------:R-:W2:Y:S02]  /*4620*/  LDG.E.U8 R0, desc[UR36][R2.64] ;  /* 0x0000002402007981 */ /* 0x000ea4000c1e1100 */
[----:B--2---:R-:W-:Y:S01]  /*4630*/  I2FP.F32.U32 R0, R0 ;  /* 0x0000000000007245 */ /* 0x004fe20000201000 */
[----:B------:R-:W-:Y:S06]  /*4640*/  BRA `(.L_x_1396) ;  /* 0x0000000c002c7947 */ /* 0x000fec0003800000 */
.L_x_1393:
[----:B------:R-:W-:-:S13]  /*4650*/  ISETP.NE.AND P0, PT, R4, 0x2, PT ;  /* 0x000000020400780c */ /* 0x000fda0003f05270 */
[----:B------:R-:W-:Y:S05]  /*4660*/  @!P0 BRA `(.L_x_1397) ;  /* 0x0000000000288947 */ /* 0x000fea0003800000 */
[----:B------:R-:W-:-:S13]  /*4670*/  ISETP.NE.AND P0, PT, R4, 0x3, PT ;  /* 0x000000030400780c */ /* 0x000fda0003f05270 */
[----:B------:R-:W-:Y:S05]  /*4680*/  @!P0 BRA `(.L_x_1398) ;  /* 0x0000000000148947 */ /* 0x000fea0003800000 */
[----:B------:R-:W-:-:S13]  /*4690*/  ISETP.NE.AND P0, PT, R4, 0x4, PT ;  /* 0x000000040400780c */ /* 0x000fda0003f05270 */
[----:B------:R-:W-:Y:S05]  /*46a0*/  @P0 BRA `(.L_x_1395) ;  /* 0x0000000800b80947 */ /* 0x000fea0003800000 */
[----:B------:R-:W2:Y:S02]  /*46b0*/  LDG.E.64 R2, desc[UR36][R2.64] ;  /* 0x0000002402027981 */ /* 0x000ea4000c1e1b00 */
[----:B--2---:R2:W3:Y:S01]  /*46c0*/  I2F.S64 R0, R2 ;  /* 0x0000000200007312 */ /* 0x0044e20000301400 */
[----:B------:R-:W-:Y:S05]  /*46d0*/  BRA `(.L_x_1396) ;  /* 0x0000000c00087947 */ /* 0x000fea0003800000 */
.L_x_1398:
[----:B------:R-:W2:Y:S02]  /*46e0*/  LDG.E R0, desc[UR36][R2.64] ;  /* 0x0000002402007981 */ /* 0x000ea4000c1e1900 */
[----:B--2---:R-:W-:Y:S01]  /*46f0*/  I2FP.F32.S32 R0, R0 ;  /* 0x0000000000007245 */ /* 0x004fe20000201400 */
[----:B------:R-:W-:Y:S06]  /*4700*/  BRA `(.L_x_1396) ;  /* 0x0000000800fc7947 */ /* 0x000fec0003800000 */
.L_x_1397:
[----:B------:R-:W2:Y:S02]  /*4710*/  LDG.E.U16 R0, desc[UR36][R2.64] ;  /* 0x0000002402007981 */ /* 0x000ea4000c1e1500 */
[----:B--2---:R-:W1:Y:S01]  /*4720*/  I2F.S16 R0, R0 ;  /* 0x0000000000007306 */ /* 0x004e620000101400 */
[----:B------:R-:W-:Y:S05]  /*4730*/  BRA `(.L_x_1396) ;  /* 0x0000000800f07947 */ /* 0x000fea0003800000 */
.L_x_1392:
        /* <DEDUP_REMOVED lines=8> */
.L_x_1400:
[----:B------:R-:W2:Y:S02]  /*47c0*/  LDG.E.U16 R0, desc[UR36][R2.64] ;  /* 0x0000002402007981 */ /* 0x000ea4000c1e1500 */
[----:B--2---:R-:W-:Y:S01]  /*47d0*/  HADD2.F32 R0, -RZ, R0.H0_H0 ;  /* 0x20000000ff007230 */ /* 0x004fe20000004100 */
[----:B------:R-:W-:Y:S06]  /*47e0*/  BRA `(.L_x_1396) ;  /* 0x0000000800c47947 */ /* 0x000fec0003800000 */
.L_x_1399:
        /* <DEDUP_REMOVED lines=8> */
.L_x_1402:
[----:B------:R-:W2:Y:S02]  /*4870*/  LDG.E.U16 R0, desc[UR36][R2.64] ;  /* 0x0000002402007981 */ /* 0x000ea4000c1e1500 */
[----:B--2---:R-:W-:Y:S01]  /*4880*/  HADD2.F32 R0, -RZ, R0.H0_H0 ;  /* 0x20000000ff007230 */ /* 0x004fe20000004100 */
[----:B------:R-:W-:Y:S06]  /*4890*/  BRA `(.L_x_1396) ;  /* 0x0000000800987947 */ /* 0x000fec0003800000 */
.L_x_1401:
[----:B------:R-:W2:Y:S01]  /*48a0*/  LDG.E.64 R2, desc[UR36][R2.64] ;  /* 0x0000002402027981 */ /* 0x000ea2000c1e1b00 */
[----:B------:R-:W-:Y:S01]  /*48b0*/  UMOV UR4, 0xf0000000 ;  /* 0xf000000000047882 */ /* 0x000fe20000000000 */
[----:B------:R-:W-:Y:S01]  /*48c0*/  UMOV UR5, 0x380fffff ;  /* 0x380fffff00057882 */ /* 0x000fe20000000000 */
[----:B--2---:R-:W0:Y:S01]  /*48d0*/  F2F.F32.F64 R0, R2 ;  /* 0x0000000200007310 */ /* 0x004e220000301000 */
[----:B------:R-:W-:-:S14]  /*48e0*/  DSETP.GEU.AND P0, PT, |R2|, UR4, PT ;  /* 0x0000000402007e2a */ /* 0x000fdc000bf0e200 */
[----:B0-----:R-:W-:Y:S01]  /*48f0*/  @!P0 FMUL R0, R0, 1.175494350822287508e-38 ;  /* 0x0080000000008820 */ /* 0x001fe20000400000 */
[----:B------:R-:W-:Y:S06]  /*4900*/  BRA `(.L_x_1396) ;  /* 0x00000008007c7947 */ /* 0x000fec0003800000 */
.L_x_1391:
        /* <DEDUP_REMOVED lines=12> */
.L_x_1405:
[----:B------:R-:W2:Y:S01]  /*49d0*/  LDG.E.64 R2, desc[UR36][R2.64] ;  /* 0x0000002402027981 */ /* 0x000ea2000c1e1b00 */
[----:B------:R-:W-:Y:S01]  /*49e0*/  UMOV UR4, 0xf0000000 ;  /* 0xf000000000047882 */ /* 0x000fe20000000000 */
[----:B------:R-:W-:Y:S01]  /*49f0*/  UMOV UR5, 0x380fffff ;  /* 0x380fffff00057882 */ /* 0x000fe20000000000 */
[----:B--2---:R-:W0:Y:S01]  /*4a00*/  F2F.F32.F64 R0, R2 ;  /* 0x0000000200007310 */ /* 0x004e220000301000 */
[----:B------:R-:W-:-:S14]  /*4a10*/  DSETP.GEU.AND P0, PT, |R2|, UR4, PT ;  /* 0x0000000402007e2a */ /* 0x000fdc000bf0e200 */
[----:B0-----:R-:W-:Y:S01]  /*4a20*/  @!P0 FMUL R0, R0, 1.175494350822287508e-38 ;  /* 0x0080000000008820 */ /* 0x001fe20000400000 */
[----:B------:R-:W-:Y:S06]  /*4a30*/  BRA `(.L_x_1396) ;  /* 0x0000000800307947 */ /* 0x000fec0003800000 */
.L_x_1404:
        /* <DEDUP_REMOVED lines=26> */
.L_x_1407:
        /* <DEDUP_REMOVED lines=13> */
.L_x_1406:
[----:B------:R-:W2:Y:S02]  /*4cb0*/  LDG.E.U16 R0, desc[UR36][R2.64] ;  /* 0x0000002402007981 */ /* 0x000ea4000c1e1500 */
[----:B--2---:R-:W-:Y:S01]  /*4cc0*/  IMAD.U32 R0, R0, 0x10000, RZ ;  /* 0x0001000000007824 */ /* 0x004fe200078e00ff */
[----:B------:R-:W-:Y:S06]  /*4cd0*/  BRA `(.L_x_1396) ;  /* 0x0000000400887947 */ /* 0x000fec0003800000 */
.L_x_1403:
        /* <DEDUP_REMOVED lines=11> */
.L_x_1410:
        /* <DEDUP_REMOVED lines=20> */
.L_x_1412:
[----:B------:R-:W-:Y:S05]  /*4ed0*/  BSYNC B0 ;  /* 0x0000000000007941 */ /* 0x000fea0003800000 */
.L_x_1411:
[----:B------:R-:W-:Y:S01]  /*4ee0*/  LEA R3, R0, 0x3b800000, 0x17 ;  /* 0x3b80000000037811 */ /* 0x000fe200078eb8ff */
[----:B------:R-:W-:-:S05]  /*4ef0*/  IMAD.SHL.U32 R0, R2, 0x100000, RZ ;  /* 0x0010000002007824 */ /* 0x000fca00078e00ff */
[----:B------:R-:W-:Y:S01]  /*4f00*/  LOP3.LUT R0, R3, R0, R4, 0xfe, !PT ;  /* 0x0000000003007212 */ /* 0x000fe200078efe04 */
[----:B------:R-:W-:Y:S06]  /*4f10*/  BRA `(.L_x_1396) ;  /* 0x0000000000f87947 */ /* 0x000fec0003800000 */
.L_x_1409:
[----:B------:R-:W2:Y:S01]  /*4f20*/  LDG.E.U8 R2, desc[UR36][R2.64] ;  /* 0x0000002402027981 */ /* 0x000ea2000c1e1100 */
[----:B------:R-:W-:Y:S02]  /*4f30*/  MOV R0, RZ ;  /* 0x000000ff00007202 */ /* 0x000fe40000000f00 */
        /* <DEDUP_REMOVED lines=18> */
.L_x_1414:
[----:B------:R-:W-:Y:S05]  /*5060*/  BSYNC B0 ;  /* 0x0000000000007941 */ /* 0x000fea0003800000 */
.L_x_1413:
[----:B------:R-:W-:Y:S01]  /*5070*/  LEA R3, R0, 0x37800000, 0x17 ;  /* 0x3780000000037811 */ /* 0x000fe200078eb8ff */
[----:B------:R-:W-:-:S05]  /*5080*/  IMAD.SHL.U32 R0, R2, 0x200000, RZ ;  /* 0x0020000002007824 */ /* 0x000fca00078e00ff */
[----:B------:R-:W-:Y:S01]  /*5090*/  LOP3.LUT R0, R3, R0, R4, 0xfe, !PT ;  /* 0x0000000003007212 */ /* 0x000fe200078efe04 */
[----:B------:R-:W-:Y:S06]  /*50a0*/  BRA `(.L_x_1396) ;  /* 0x0000000000947947 */ /* 0x000fec0003800000 */
.L_x_1408:
        /* <DEDUP_REMOVED lines=14> */
.L_x_1395:
        /* <DEDUP_REMOVED lines=16> */
.L_x_1417:
[----:B------:R-:W-:Y:S01]  /*5290*/  IMAD.MOV.U32 R0, RZ, RZ, RZ ;  /* 0x000000ffff007224 */ /* 0x000fe200078e00ff */
[----:B------:R-:W-:Y:S06]  /*52a0*/  BRA `(.L_x_1396) ;  /* 0x0000000000147947 */ /* 0x000fec0003800000 */
.L_x_1416:
[----:B------:R-:W2:Y:S02]  /*52b0*/  LDG.E.64 R2, desc[UR36][R2.64] ;  /* 0x0000002402027981 */ /* 0x000ea4000c1e1b00 */
[----:B--2---:R0:W1:Y:S01]  /*52c0*/  I2F.U64 R0, R2 ;  /* 0x0000000200007312 */ /* 0x0040620000301000 */
[----:B------:R-:W-:Y:S05]  /*52d0*/  BRA `(.L_x_1396) ;  /* 0x0000000000087947 */ /* 0x000fea0003800000 */
.L_x_1415:
[----:B------:R-:W2:Y:S02]  /*52e0*/  LDG.E R0, desc[UR36][R2.64] ;  /* 0x0000002402007981 */ /* 0x000ea4000c1e1900 */
[----:B--2---:R-:W-:-:S07]  /*52f0*/  I2FP.F32.U32 R0, R0 ;  /* 0x0000000000007245 */ /* 0x004fce0000201000 */
.L_x_1396:
[----:B------:R-:W-:Y:S05]  /*5300*/  BSYNC B6 ;  /* 0x0000000000067941 */ /* 0x000fea0003800000 */
.L_x_1390:
[C---:B01-3-5:R-:W-:Y:S01]  /*5310*/  FSETP.GT.FTZ.AND P0, PT, |R0|.reuse, 1, PT ;  /* 0x3f8000000000780b */ /* 0x06bfe20003f14200 */
[----:B--2-4-:R-:W-:Y:S01]  /*5320*/  FADD.FTZ R2, |R0|, -RZ ;  /* 0x800000ff00027221 */ /* 0x014fe20000010200 */
[----:B------:R-:W-:Y:S01]  /*5330*/  IMAD.MOV.U32 R4, RZ, RZ, 0x3b2090aa ;  /* 0x3b2090aaff047424 */ /* 0x000fe200078e00ff */
[----:B------:R-:W0:Y:S10]  /*5340*/  LDC.U8 R5, c[0x0][0x421] ;  /* 0x00010840ff057b82 */ /* 0x000e340000000000 */
[----:B------:R-:W1:Y:S01]  /*5350*/  @P0 MUFU.RCP R2, R2 ;  /* 0x0000000200020308 */ /* 0x000e620000001000 */
[----:B0-----:R-:W-:Y:S01]  /*5360*/  PRMT R6, R5, 0x9910, RZ ;  /* 0x0000991005067816 */ /* 0x001fe200000000ff */
[----:B-1----:R-:W-:-:S03]  /*5370*/  FMUL.FTZ R3, R2, R2 ;  /* 0x0000000202037220 */ /* 0x002fc60000410000 */
[----:B------:R-:W-:Y:S01]  /*5380*/  ISETP.GT.AND P1, PT, R6, 0x9, PT ;  /* 0x000000090600780c */ /* 0x000fe20003f24270 */
        /* <DEDUP_REMOVED lines=8> */
[----:B------:R-:W-:-:S03]  /*5410*/  @P0 IMAD.MOV.U32 R4, RZ, RZ, 0x3fd774eb ;  /* 0x3fd774ebff040424 */ /* 0x000fc600078e00ff */
[----:B------:R-:W-:-:S04]  /*5420*/  FFMA.FTZ R3, R2, R3, R2 ;  /* 0x0000000302037223 */ /* 0x000fc80000010002 */
        /* <DEDUP_REMOVED lines=16> */
.L_x_1421:
[----:B------:R-:W0:Y:S02]  /*5530*/  F2I.S64.TRUNC R2, R2 ;  /* 0x0000000200027311 */ /* 0x000e24000020d900 */
[----:B0-----:R-:W-:-:S05]  /*5540*/  IMAD.MOV.U32 R5, RZ, RZ, R2 ;  /* 0x000000ffff057224 */ /* 0x001fca00078e0002 */
[----:B------:R4:W-:Y:S01]  /*5550*/  STG.E.U8 desc[UR36][R16.64], R5 ;  /* 0x0000000510007986 */ /* 0x0009e2000c101124 */
[----:B------:R-:W-:Y:S05]  /*5560*/  BRA `(.L_x_1423) ;  /* 0x0000000c00407947 */ /* 0x000fea0003800000 */
.L_x_1420:
        /* <DEDUP_REMOVED lines=9> */
.L_x_1425:
[----:B------:R-:W0:Y:S02]  /*5600*/  F2I.FTZ.TRUNC.NTZ R3, R2 ;  /* 0x0000000200037305 */ /* 0x000e24000021f100 */
[----:B0-----:R2:W-:Y:S01]  /*5610*/  STG.E desc[UR36][R16.64], R3 ;  /* 0x0000000310007986 */ /* 0x0015e2000c101924 */
[----:B------:R-:W-:Y:S05]  /*5620*/  BRA `(.L_x_1423) ;  /* 0x0000000c00107947 */ /* 0x000fea0003800000 */
.L_x_1424:
[----:B------:R-:W0:Y:S02]  /*5630*/  F2I.FTZ.TRUNC.NTZ R3, R2 ;  /* 0x0000000200037305 */ /* 0x000e24000021f100 */
[----:B0-----:R0:W-:Y:S01]  /*5640*/  STG.E.U16 desc[UR36][R16.64], R3 ;  /* 0x0000000310007986 */ /* 0x0011e2000c101524 */
[----:B------:R-:W-:Y:S05]  /*5650*/  BRA `(.L_x_1423) ;  /* 0x0000000c00047947 */ /* 0x000fea0003800000 */
.L_x_1419:
        /* <DEDUP_REMOVED lines=8> */
.L_x_1427:
[----:B------:R-:W-:-:S05]  /*56e0*/  F2FP.F16.F32.PACK_AB R2, RZ, R2 ;  /* 0x00000002ff02723e */ /* 0x000fca00000000ff */
[----:B------:R0:W-:Y:S01]  /*56f0*/  STG.E.U16 desc[UR36][R16.64], R2 ;  /* 0x0000000210007986 */ /* 0x0001e2000c101524 */
[----:B------:R-:W-:Y:S05]  /*5700*/  BRA `(.L_x_1423) ;  /* 0x0000000800d87947 */ /* 0x000fea0003800000 */
.L_x_1426:
        /* <DEDUP_REMOVED lines=9> */
.L_x_1429:
[----:B------:R-:W-:-:S04]  /*57a0*/  F2FP.F16.F32.PACK_AB R3, RZ, R2 ;  /* 0x00000002ff03723e */ /* 0x000fc800000000ff */
[----:B------:R-:W-:-:S05]  /*57b0*/  PRMT R3, R3, 0x5410, RZ ;  /* 0x0000541003037816 */ /* 0x000fca00000000ff */
[----:B------:R0:W-:Y:S01]  /*57c0*/  STG.E desc[UR36][R16.64], R3 ;  /* 0x0000000310007986 */ /* 0x0001e2000c101924 */
[----:B------:R-:W-:Y:S05]  /*57d0*/  BRA `(.L_x_1423) ;  /* 0x0000000800a47947 */ /* 0x000fea0003800000 */
.L_x_1428:
[----:B------:R-:W-:-:S06]  /*57e0*/  FMUL.FTZ R2, R2, 1 ;  /* 0x3f80000002027820 */ /* 0x000fcc0000410000 */
[----:B------:R-:W0:Y:S02]  /*57f0*/  F2F.F64.F32 R2, R2 ;  /* 0x0000000200027310 */ /* 0x000e240000201800 */
[----:B0-----:R0:W-:Y:S01]  /*5800*/  STG.E.64 desc[UR36][R16.64], R2 ;  /* 0x0000000210007986 */ /* 0x0011e2000c101b24 */
[----:B------:R-:W-:Y:S05]  /*5810*/  BRA `(.L_x_1423) ;  /* 0x0000000800947947 */ /* 0x000fea0003800000 */
.L_x_1418:
        /* <DEDUP_REMOVED lines=12> */
.L_x_1432:
[----:B------:R-:W-:Y:S01]  /*58e0*/  FMUL.FTZ R4, R2, 1 ;  /* 0x3f80000002047820 */ /* 0x000fe20000410000 */
[----:B------:R-:W-:-:S05]  /*58f0*/  CS2R R6, SRZ ;  /* 0x0000000000067805 */ /* 0x000fca000001ff00 */
[----:B------:R-:W0:Y:S02]  /*5900*/  F2F.F64.F32 R4, R4 ;  /* 0x0000000400047310 */ /* 0x000e240000201800 */
[----:B0-----:R0:W-:Y:S01]  /*5910*/  STG.E.128 desc[UR36][R16.64], R4 ;  /* 0x0000000410007986 */ /* 0x0011e2000c101d24 */
[----:B------:R-:W-:Y:S05]  /*5920*/  BRA `(.L_x_1423) ;  /* 0x0000000800507947 */ /* 0x000fea0003800000 */
.L_x_1431:
        /* <DEDUP_REMOVED lines=18> */
[----:B------:R-:W-:Y:S01]  /*5a50*/  @P0 SHF.R.U32.HI R0, RZ, 0x14, R3 ;  /* 0x00000014ff000819 */ /* 0x000fe20000011603 */
[----:B------:R-:W-:-:S07]  /*5a60*/  @!P0 VIADD R0, R2, 0xb9800000 ;  /* 0xb980000002008836 */ /* 0x000fce0000000000 */
.L_x_1436:
[----:B------:R-:W-:Y:S05]  /*5a70*/  BSYNC B0 ;  /* 0x0000000000007941 */ /* 0x000fea0003800000 */
.L_x_1435:
[----:B------:R-:W-:-:S05]  /*5a80*/  LOP3.LUT R5, R0, R5, RZ, 0xfc, !PT ;  /* 0x0000000500057212 */ /* 0x000fca00078efcff */
[----:B------:R0:W-:Y:S01]  /*5a90*/  STG.E.U8 desc[UR36][R16.64], R5 ;  /* 0x0000000510007986 */ /* 0x0001e2000c101124 */
[----:B------:R-:W-:Y:S05]  /*5aa0*/  BRA `(.L_x_1423) ;  /* 0x0000000400f07947 */ /* 0x000fea0003800000 */
.L_x_1434:
        /* <DEDUP_REMOVED lines=12> */
.L_x_1438:
[----:B------:R-:W-:Y:S01]  /*5b70*/  IMAD.MOV.U32 R0, RZ, RZ, 0x7f ;  /* 0x0000007fff007424 */ /* 0x000fe200078e00ff */
[----:B------:R-:W-:-:S04]  /*5b80*/  ISETP.GT.U32.AND P0, PT, R4, 0x7f800000, PT ;  /* 0x7f8000000400780c */ /* 0x000fc80003f04070 */
[----:B------:R-:W-:-:S09]  /*5b90*/  SEL R0, R0, 0x7c, P0 ;  /* 0x0000007c00007807 */ /* 0x000fd20000000000 */
.L_x_1439:
[----:B------:R-:W-:Y:S05]  /*5ba0*/  BSYNC B0 ;  /* 0x0000000000007941 */ /* 0x000fea0003800000 */
.L_x_1437:
[----:B------:R-:W-:-:S04]  /*5bb0*/  LOP3.LUT R2, R2, 0x80000000, RZ, 0xc0, !PT ;  /* 0x8000000002027812 */ /* 0x000fc800078ec0ff */
[----:B------:R-:W-:-:S04]  /*5bc0*/  SHF.R.U32.HI R3, RZ, 0x18, R2 ;  /* 0x00000018ff037819 */ /* 0x000fc80000011602 */
[----:B------:R-:W-:-:S05]  /*5bd0*/  LOP3.LUT R3, R0, R3, RZ, 0xfc, !PT ;  /* 0x0000000300037212 */ /* 0x000fca00078efcff */
[----:B------:R0:W-:Y:S01]  /*5be0*/  STG.E.U8 desc[UR36][R16.64], R3 ;  /* 0x0000000310007986 */ /* 0x0001e2000c101124 */
[----:B------:R-:W-:Y:S05]  /*5bf0*/  BRA `(.L_x_1423) ;  /* 0x00000004009c7947 */ /* 0x000fea0003800000 */
.L_x_1433:
[----:B------:R-:W-:-:S05]  /*5c00*/  F2FP.BF16.F32.PACK_AB R2, RZ, R2 ;  /* 0x00000002ff02723e */ /* 0x000fca00000010ff */
[----:B------:R0:W-:Y:S01]  /*5c10*/  STG.E.U16 desc[UR36][R16.64], R2 ;  /* 0x0000000210007986 */ /* 0x0001e2000c101524 */
[----:B------:R-:W-:Y:S05]  /*5c20*/  BRA `(.L_x_1423) ;  /* 0x0000000400907947 */ /* 0x000fea0003800000 */
.L_x_1430:
        /* <DEDUP_REMOVED lines=11> */
.L_x_1442:
        /* <DEDUP_REMOVED lines=16> */
.L_x_1445:
[----:B------:R-:W-:-:S04]  /*5de0*/  LOP3.LUT R2, R2, 0x80000000, RZ, 0xc0, !PT ;  /* 0x8000000002027812 */ /* 0x000fc800078ec0ff */
[----:B------:R-:W-:-:S04]  /*5df0*/  SHF.R.U32.HI R3, RZ, 0x18, R2 ;  /* 0x00000018ff037819 */ /* 0x000fc80000011602 */
[----:B------:R-:W-:-:S04]  /*5e00*/  LOP3.LUT R0, R0, R3, RZ, 0xfc, !PT ;  /* 0x0000000300007212 */ /* 0x000fc800078efcff */
[----:B------:R-:W-:-:S07]  /*5e10*/  PRMT R8, R0, 0x7610, R8 ;  /* 0x0000761000087816 */ /* 0x000fce0000000008 */
.L_x_1444:
[----:B------:R-:W-:Y:S05]  /*5e20*/  BSYNC B0 ;  /* 0x0000000000007941 */ /* 0x000fea0003800000 */
.L_x_1443:
[----:B------:R0:W-:Y:S01]  /*5e30*/  STG.E.U8 desc[UR36][R16.64], R8 ;  /* 0x0000000810007986 */ /* 0x0001e2000c101124 */
[----:B------:R-:W-:Y:S05]  /*5e40*/  BRA `(.L_x_1423) ;  /* 0x0000000400087947 */ /* 0x000fea0003800000 */
.L_x_1441:
        /* <DEDUP_REMOVED lines=16> */
.L_x_1448:
[----:B------:R-:W-:-:S04]  /*5f50*/  LOP3.LUT R2, R2, 0x80000000, RZ, 0xc0, !PT ;  /* 0x8000000002027812 */ /* 0x000fc800078ec0ff */
[----:B------:R-:W-:-:S04]  /*5f60*/  SHF.R.U32.HI R3, RZ, 0x18, R2 ;  /* 0x00000018ff037819 */ /* 0x000fc80000011602 */
[----:B------:R-:W-:-:S04]  /*5f70*/  LOP3.LUT R0, R0, R3, RZ, 0xfc, !PT ;  /* 0x0000000300007212 */ /* 0x000fc800078efcff */
[----:B------:R-:W-:-:S07]  /*5f80*/  PRMT R8, R0, 0x7610, R8 ;  /* 0x0000761000087816 */ /* 0x000fce0000000008 */
.L_x_1447:
[----:B------:R-:W-:Y:S05]  /*5f90*/  BSYNC B0 ;  /* 0x0000000000007941 */ /* 0x000fea0003800000 */
.L_x_1446:
[----:B------:R0:W-:Y:S01]  /*5fa0*/  STG.E.U8 desc[UR36][R16.64], R8 ;  /* 0x0000000810007986 */ /* 0x0001e2000c101124 */
[----:B------:R-:W-:Y:S05]  /*5fb0*/  BRA `(.L_x_1423) ;  /* 0x0000000000ac7947 */ /* 0x000fea0003800000 */
.L_x_1440:
        /* <DEDUP_REMOVED lines=21> */
.L_x_1422:
        /* <DEDUP_REMOVED lines=16> */
.L_x_1451:
[----:B------:R-:W-:Y:S05]  /*6210*/  BRA `(.L_x_1423) ;  /* 0x0000000000147947 */ /* 0x000fea0003800000 */
.L_x_1450:
[----:B------:R-:W0:Y:S02]  /*6220*/  F2I.U64.TRUNC R2, R2 ;  /* 0x0000000200027311 */ /* 0x000e24000020d800 */
[----:B0-----:R0:W-:Y:S01]  /*6230*/  STG.E.64 desc[UR36][R16.64], R2 ;  /* 0x0000000210007986 */ /* 0x0011e2000c101b24 */
[----:B------:R-:W-:Y:S05]  /*6240*/  BRA `(.L_x_1423) ;  /* 0x0000000000087947 */ /* 0x000fea0003800000 */
.L_x_1449:
[----:B------:R-:W0:Y:S02]  /*6250*/  F2I.FTZ.U32.TRUNC.NTZ R3, R2 ;  /* 0x0000000200037305 */ /* 0x000e24000021f000 */
[----:B0-----:R0:W-:Y:S02]  /*6260*/  STG.E desc[UR36][R16.64], R3 ;  /* 0x0000000310007986 */ /* 0x0011e4000c101924 */
.L_x_1423:
[----:B------:R-:W-:-:S07]  /*6270*/  VIADD R19, R19, 0x80 ;  /* 0x0000008013137836 */ /* 0x000fce0000000000 */
.L_x_1388:
[----:B------:R-:W-:Y:S05]  /*6280*/  BSYNC B7 ;  /* 0x0000000000077941 */ /* 0x000fea0003800000 */
.L_x_1387:
        /* <DEDUP_REMOVED lines=307> */
.L_x_1454:
        /* <DEDUP_REMOVED lines=20> */
[----:B--2---:R-:W3:Y:S01]  /*7700*/  I2F.S16 R0, R0 ;  /* 0x0000000000007306 */ /* 0x004ee20000101400 */
[----:B------:R-:W-:Y:S05]  /*7710*/  BRA `(.L_x_1461) ;  /* 0x0000000c00387947 */ /* 0x000fea0003800000 */
.L_x_1459:
[----:B------:R-:W2:Y:S02]  /*7720*/  LDG.E.U8 R0, desc[UR36][R2.64] ;  /* 0x0000002402007981 */ /* 0x000ea4000c1e1100 */
[----:B--2---:R-:W-:Y:S01]  /*7730*/  I2FP.F32.U32 R0, R0 ;  /* 0x0000000000007245 */ /* 0x004fe20000201000 */
[----:B------:R-:W-:Y:S06]  /*7740*/  BRA `(.L_x_1461) ;  /* 0x0000000c002c7947 */ /* 0x000fec0003800000 */
.L_x_1458:
[----:B------:R-:W-:-:S13]  /*7750*/  ISETP.NE.AND P0, PT, R4, 0x2, PT ;  /* 0x000000020400780c */ /* 0x000fda0003f05270 */
[----:B------:R-:W-:Y:S05]  /*7760*/  @!P0 BRA `(.L_x_1462) ;  /* 0x0000000000288947 */ /* 0x000fea0003800000 */
[----:B------:R-:W-:-:S13]  /*7770*/  ISETP.NE.AND P0, PT, R4, 0x3, PT ;  /* 0x000000030400780c */ /* 0x000fda0003f05270 */
[----:B------:R-:W-:Y:S05]  /*7780*/  @!P0 BRA `(.L_x_1463) ;  /* 0x0000000000148947 */ /* 0x000fea0003800000 */
[----:B------:R-:W-:-:S13]  /*7790*/  ISETP.NE.AND P0, PT, R4, 0x4, PT ;  /* 0x000000040400780c */ /* 0x000fda0003f05270 */
[----:B------:R-:W-:Y:S05]  /*77a0*/  @P0 BRA `(.L_x_1460) ;  /* 0x0000000800b80947 */ /* 0x000fea0003800000 */
[----:B------:R-:W2:Y:S02]  /*77b0*/  LDG.E.64 R2, desc[UR36][R2.64] ;  /* 0x0000002402027981 */ /* 0x000ea4000c1e1b00 */
[----:B--2---:R1:W2:Y:S01]  /*77c0*/  I2F.S64 R0, R2 ;  /* 0x0000000200007312 */ /* 0x0042a20000301400 */
[----:B------:R-:W-:Y:S05]  /*77d0*/  BRA `(.L_x_1461) ;  /* 0x0000000c00087947 */ /* 0x000fea0003800000 */
.L_x_1463:
[----:B------:R-:W2:Y:S02]  /*77e0*/  LDG.E R0, desc[UR36][R2.64] ;  /* 0x0000002402007981 */ /* 0x000ea4000c1e1900 */
[----:B--2---:R-:W-:Y:S01]  /*77f0*/  I2FP.F32.S32 R0, R0 ;  /* 0x0000000000007245 */ /* 0x004fe20000201400 */
[----:B------:R-:W-:Y:S06]  /*7800*/  BRA `(.L_x_1461) ;  /* 0x0000000800fc7947 */ /* 0x000fec0003800000 */
.L_x_1462:
[----:B------:R-:W2:Y:S02]  /*7810*/  LDG.E.U16 R0, desc[UR36][R2.64] ;  /* 0x0000002402007981 */ /* 0x000ea4000c1e1500 */
[----:B--2---:R-:W0:Y:S01]  /*7820*/  I2F.S16 R0, R0 ;  /* 0x0000000000007306 */ /* 0x004e220000101400 */
[----:B------:R-:W-:Y:S05]  /*7830*/  BRA `(.L_x_1461) ;  /* 0x0000000800f07947 */ /* 0x000fea0003800000 */
.L_x_1457:
        /* <DEDUP_REMOVED lines=8> */
.L_x_1465:
[----:B------:R-:W2:Y:S02]  /*78c0*/  LDG.E.U16 R0, desc[UR36][R2.64] ;  /* 0x0000002402007981 */ /* 0x000ea4000c1e1500 */
[----:B--2---:R-:W-:Y:S01]  /*78d0*/  HADD2.F32 R0, -RZ, R0.H0_H0 ;  /* 0x20000000ff007230 */ /* 0x004fe20000004100 */
[----:B------:R-:W-:Y:S06]  /*78e0*/  BRA `(.L_x_1461) ;  /* 0x0000000800c47947 */ /* 0x000fec0003800000 */
.L_x_1464:
        /* <DEDUP_REMOVED lines=8> */
.L_x_1467:
[----:B------:R-:W2:Y:S02]  /*7970*/  LDG.E.U16 R0, desc[UR36][R2.64] ;  /* 0x0000002402007981 */ /* 0x000ea4000c1e1500 */
[----:B--2---:R-:W-:Y:S01]  /*7980*/  HADD2.F32 R0, -RZ, R0.H0_H0 ;  /* 0x20000000ff007230 */ /* 0x004fe20000004100 */
[----:B------:R-:W-:Y:S06]  /*7990*/  BRA `(.L_x_1461) ;  /* 0x0000000800987947 */ /* 0x000fec0003800000 */
.L_x_1466:
[----:B------:R-:W2:Y:S01]  /*79a0*/  LDG.E.64 R2, desc[UR36][R2.64] ;  /* 0x0000002402027981 */ /* 0x000ea2000c1e1b00 */
[----:B------:R-:W-:Y:S01]  /*79b0*/  UMOV UR4, 0xf0000000 ;  /* 0xf000000000047882 */ /* 0x000fe20000000000 */
[----:B------:R-:W-:Y:S01]  /*79c0*/  UMOV UR5, 0x380fffff ;  /* 0x380fffff00057882 */ /* 0x000fe20000000000 */
[----:B--2---:R-:W0:Y:S01]  /*79d0*/  F2F.F32.F64 R0, R2 ;  /* 0x0000000200007310 */ /* 0x004e220000301000 */
[----:B------:R-:W-:-:S14]  /*79e0*/  DSETP.GEU.AND P0, PT, |R2|, UR4, PT ;  /* 0x0000000402007e2a */ /* 0x000fdc000bf0e200 */
[----:B0-----:R-:W-:Y:S01]  /*79f0*/  @!P0 FMUL R0, R0, 1.175494350822287508e-38 ;  /* 0x0080000000008820 */ /* 0x001fe20000400000 */
[----:B------:R-:W-:Y:S06]  /*7a00*/  BRA `(.L_x_1461) ;  /* 0x00000008007c7947 */ /* 0x000fec0003800000 */
.L_x_1456:
        /* <DEDUP_REMOVED lines=12> */
.L_x_1470:
[----:B------:R-:W2:Y:S01]  /*7ad0*/  LDG.E.64 R2, desc[UR36][R2.64] ;  /* 0x0000002402027981 */ /* 0x000ea2000c1e1b00 */
[----:B------:R-:W-:Y:S01]  /*7ae0*/  UMOV UR4, 0xf0000000 ;  /* 0xf000000000047882 */ /* 0x000fe20000000000 */
[----:B------:R-:W-:Y:S01]  /*7af0*/  UMOV UR5, 0x380fffff ;  /* 0x380fffff00057882 */ /* 0x000fe20000000000 */
[----:B--2---:R-:W0:Y:S01]  /*7b00*/  F2F.F32.F64 R0, R2 ;  /* 0x0000000200007310 */ /* 0x004e220000301000 */
[----:B------:R-:W-:-:S14]  /*7b10*/  DSETP.GEU.AND P0, PT, |R2|, UR4, PT ;  /* 0x0000000402007e2a */ /* 0x000fdc000bf0e200 */
[----:B0-----:R-:W-:Y:S01]  /*7b20*/  @!P0 FMUL R0, R0, 1.175494350822287508e-38 ;  /* 0x0080000000008820 */ /* 0x001fe20000400000 */
[----:B------:R-:W-:Y:S06]  /*7b30*/  BRA `(.L_x_1461) ;  /* 0x0000000800307947 */ /* 0x000fec0003800000 */
.L_x_1469:
        /* <DEDUP_REMOVED lines=26> */
.L_x_1472:
        /* <DEDUP_REMOVED lines=13> */
.L_x_1471:
[----:B------:R-:W2:Y:S02]  /*7db0*/  LDG.E.U16 R0, desc[UR36][R2.64] ;  /* 0x0000002402007981 */ /* 0x000ea4000c1e1500 */
[----:B--2---:R-:W-:Y:S01]  /*7dc0*/  IMAD.U32 R0, R0, 0x10000, RZ ;  /* 0x0001000000007824 */ /* 0x004fe200078e00ff */
[----:B------:R-:W-:Y:S06]  /*7dd0*/  BRA `(.L_x_1461) ;  /* 0x0000000400887947 */ /* 0x000fec0003800000 */
.L_x_1468:
        /* <DEDUP_REMOVED lines=11> */
.L_x_1475:
        /* <DEDUP_REMOVED lines=20> */
.L_x_1477:
[----:B------:R-:W-:Y:S05]  /*7fd0*/  BSYNC B0 ;  /* 0x0000000000007941 */ /* 0x000fea0003800000 */
.L_x_1476:
[----:B------:R-:W-:Y:S01]  /*7fe0*/  LEA R3, R0, 0x3b800000, 0x17 ;  /* 0x3b80000000037811 */ /* 0x000fe200078eb8ff */
[----:B------:R-:W-:-:S05]  /*7ff0*/  IMAD.SHL.U32 R0, R2, 0x100000, RZ ;  /* 0x0010000002007824 */ /* 0x000fca00078e00ff */
[----:B------:R-:W-:Y:S01]  /*8000*/  LOP3.LUT R0, R3, R0, R4, 0xfe, !PT ;  /* 0x0000000003007212 */ /* 0x000fe200078efe04 */
[----:B------:R-:W-:Y:S06]  /*8010*/  BRA `(.L_x_1461) ;  /* 0x0000000000f87947 */ /* 0x000fec0003800000 */
.L_x_1474:
        /* <DEDUP_REMOVED lines=20> */
.L_x_1479:
[----:B------:R-:W-:Y:S05]  /*8160*/  BSYNC B0 ;  /* 0x0000000000007941 */ /* 0x000fea0003800000 */
.L_x_1478:
[----:B------:R-:W-:Y:S01]  /*8170*/  LEA R3, R0, 0x37800000, 0x17 ;  /* 0x3780000000037811 */ /* 0x000fe200078eb8ff */
[----:B------:R-:W-:-:S05]  /*8180*/  IMAD.SHL.U32 R0, R2, 0x200000, RZ ;  /* 0x0020000002007824 */ /* 0x000fca00078e00ff */
[----:B------:R-:W-:Y:S01]  /*8190*/  LOP3.LUT R0, R3, R0, R4, 0xfe, !PT ;  /* 0x0000000003007212 */ /* 0x000fe200078efe04 */
[----:B------:R-:W-:Y:S06]  /*81a0*/  BRA `(.L_x_1461) ;  /* 0x0000000000947947 */ /* 0x000fec0003800000 */
.L_x_1473:
        /* <DEDUP_REMOVED lines=14> */
.L_x_1460:
        /* <DEDUP_REMOVED lines=16> */
.L_x_1482:
[----:B------:R-:W-:Y:S01]  /*8390*/  IMAD.MOV.U32 R0, RZ, RZ, RZ ;  /* 0x000000ffff007224 */ /* 0x000fe200078e00ff */
[----:B------:R-:W-:Y:S06]  /*83a0*/  BRA `(.L_x_1461) ;  /* 0x0000000000147947 */ /* 0x000fec0003800000 */
.L_x_1481:
[----:B------:R-:W2:Y:S02]  /*83b0*/  LDG.E.64 R2, desc[UR36][R2.64] ;  /* 0x0000002402027981 */ /* 0x000ea4000c1e1b00 */
[----:B--2---:R0:W1:Y:S01]  /*83c0*/  I2F.U64 R0, R2 ;  /* 0x0000000200007312 */ /* 0x0040620000301000 */
[----:B------:R-:W-:Y:S05]  /*83d0*/  BRA `(.L_x_1461) ;  /* 0x0000000000087947 */ /* 0x000fea0003800000 */
.L_x_1480:
[----:B------:R-:W2:Y:S02]  /*83e0*/  LDG.E R0, desc[UR36][R2.64] ;  /* 0x0000002402007981 */ /* 0x000ea4000c1e1900 */
[----:B--2---:R-:W-:-:S07]  /*83f0*/  I2FP.F32.U32 R0, R0 ;  /* 0x0000000000007245 */ /* 0x004fce0000201000 */
.L_x_1461:
[----:B------:R-:W-:Y:S05]  /*8400*/  BSYNC B6 ;  /* 0x0000000000067941 */ /* 0x000fea0003800000 */
.L_x_1455:
[C---:B0123-5:R-:W-:Y:S01]  /*8410*/  FSETP.GT.FTZ.AND P0, PT, |R0|.reuse, 1, PT ;  /* 0x3f8000000000780b */ /* 0x06ffe20003f14200 */
[----:B----4-:R-:W-:Y:S01]  /*8420*/  FADD.FTZ R2, |R0|, -RZ ;  /* 0x800000ff00027221 */ /* 0x010fe20000010200 */
        /* <DEDUP_REMOVED lines=32> */
.L_x_1486:
[----:B------:R-:W0:Y:S02]  /*8630*/  F2I.S64.TRUNC R2, R2 ;  /* 0x0000000200027311 */ /* 0x000e24000020d900 */
[----:B0-----:R-:W-:-:S05]  /*8640*/  IMAD.MOV.U32 R5, RZ, RZ, R2 ;  /* 0x000000ffff057224 */ /* 0x001fca00078e0002 */
[----:B------:R0:W-:Y:S01]  /*8650*/  STG.E.U8 desc[UR36][R16.64], R5 ;  /* 0x0000000510007986 */ /* 0x0001e2000c101124 */
[----:B------:R-:W-:Y:S05]  /*8660*/  BRA `(.L_x_1488) ;  /* 0x0000000c00407947 */ /* 0x000fea0003800000 */
.L_x_1485:
        /* <DEDUP_REMOVED lines=9> */
.L_x_1490:
[----:B------:R-:W0:Y:S02]  /*8700*/  F2I.FTZ.TRUNC.NTZ R3, R2 ;  /* 0x0000000200037305 */ /* 0x000e24000021f100 */
[----:B0-----:R0:W-:Y:S01]  /*8710*/  STG.E desc[UR36][R16.64], R3 ;  /* 0x0000000310007986 */ /* 0x0011e2000c101924 */
[----:B------:R-:W-:Y:S05]  /*8720*/  BRA `(.L_x_1488) ;  /* 0x0000000c00107947 */ /* 0x000fea0003800000 */
.L_x_1489:
[----:B------:R-:W0:Y:S02]  /*8730*/  F2I.FTZ.TRUNC.NTZ R3, R2 ;  /* 0x0000000200037305 */ /* 0x000e24000021f100 */
[----:B0-----:R0:W-:Y:S01]  /*8740*/  STG.E.U16 desc[UR36][R16.64], R3 ;  /* 0x0000000310007986 */ /* 0x0011e2000c101524 */
[----:B------:R-:W-:Y:S05]  /*8750*/  BRA `(.L_x_1488) ;  /* 0x0000000c00047947 */ /* 0x000fea0003800000 */
.L_x_1484:
        /* <DEDUP_REMOVED lines=8> */
.L_x_1492:
[----:B------:R-:W-:-:S05]  /*87e0*/  F2FP.F16.F32.PACK_AB R2, RZ, R2 ;  /* 0x00000002ff02723e */ /* 0x000fca00000000ff */
[----:B------:R0:W-:Y:S01]  /*87f0*/  STG.E.U16 desc[UR36][R16.64], R2 ;  /* 0x0000000210007986 */ /* 0x0001e2000c101524 */
[----:B------:R-:W-:Y:S05]  /*8800*/  BRA `(.L_x_1488) ;  /* 0x0000000800d87947 */ /* 0x000fea0003800000 */
.L_x_1491:
[----:B------:R-:W-:-:S13]  /*8810*/  ISETP.NE.AND P0, PT, R6, 0x7, PT ;  /* 0x000000070600780c */ /* 0x000fda0003f05270 */
[----:B------:R-:W-:Y:S05]  /*8820*/  @!P0 BRA `(.L_x_1493) ;  /* 0x00000000002c8947 */ /* 0x000fea0003800000 */
[----:B------:R-:W-:-:S13]  /*8830*/  ISETP.NE.AND P0, PT, R6, 0x8, PT ;  /* 0x000000080600780c */ /* 0x000fda0003f05270 */
[----:B------:R-:W-:Y:S05]  /*8840*/  @!P0 BRA `(.L_x_1494) ;  /* 0x0000000000148947 */ /* 0x000fea0003800000 */
[----:B------:R-:W-:-:S13]  /*8850*/  ISETP.NE.AND P0, PT, R6, 0x9, PT ;  /* 0x000000090600780c */ /* 0x000fda0003f05270 */
[----:B------:R-:W-:Y:S05]  /*8860*/  @P0 BRA `(.L_x_1487) ;  /* 0x0000000800680947 */ /* 0x000fea0003800000 */
[----:B------:R-:W-:-:S07]  /*8870*/  HFMA2.MMA R3, -RZ, RZ, 0, 0 ;  /* 0x00000000ff037435 */ /* 0x000fce00000001ff */
[----:B------:R0:W-:Y:S01]  /*8880*/  STG.E.64 desc[UR36][R16.64], R2 ;  /* 0x0000000210007986 */ /* 0x0001e2000c101b24 */
[----:B------:R-:W-:Y:S05]  /*8890*/  BRA `(.L_x_1488) ;  /* 0x0000000800b47947 */ /* 0x000fea0003800000 */
.L_x_1494:
[----:B------:R-:W-:-:S04]  /*88a0*/  F2FP.F16.F32.PACK_AB R3, RZ, R2 ;  /* 0x00000002ff03723e */ /* 0x000fc800000000ff */
[----:B------:R-:W-:-:S05]  /*88b0*/  PRMT R3, R3, 0x5410, RZ ;  /* 0x0000541003037816 */ /* 0x000fca00000000ff */
[----:B------:R0:W-:Y:S01]  /*88c0*/  STG.E desc[UR36][R16.64], R3 ;  /* 0x0000000310007986 */ /* 0x0001e2000c101924 */
[----:B------:R-:W-:Y:S05]  /*88d0*/  BRA `(.L_x_1488) ;  /* 0x0000000800a47947 */ /* 0x000fea0003800000 */
.L_x_1493:
[----:B------:R-:W-:-:S06]  /*88e0*/  FMUL.FTZ R2, R2, 1 ;  /* 0x3f80000002027820 */ /* 0x000fcc0000410000 */
[----:B------:R-:W0:Y:S02]  /*88f0*/  F2F.F64.F32 R2, R2 ;  /* 0x0000000200027310 */ /* 0x000e240000201800 */
[----:B0-----:R0:W-:Y:S01]  /*8900*/  STG.E.64 desc[UR36][R16.64], R2 ;  /* 0x0000000210007986 */ /* 0x0011e2000c101b24 */
[----:B------:R-:W-:Y:S05]  /*8910*/  BRA `(.L_x_1488) ;  /* 0x0000000800947947 */ /* 0x000fea0003800000 */
.L_x_1483:
        /* <DEDUP_REMOVED lines=12> */
.L_x_1497:
[----:B------:R-:W-:Y:S01]  /*89e0*/  FMUL.FTZ R4, R2, 1 ;  /* 0x3f80000002047820 */ /* 0x000fe20000410000 */
[----:B------:R-:W-:-:S05]  /*89f0*/  CS2R R6, SRZ ;  /* 0x0000000000067805 */ /* 0x000fca000001ff00 */
[----:B------:R-:W0:Y:S02]  /*8a00*/  F2F.F64.F32 R4, R4 ;  /* 0x0000000400047310 */ /* 0x000e240000201800 */
[----:B0-----:R0:W-:Y:S01]  /*8a10*/  STG.E.128 desc[UR36][R16.64], R4 ;  /* 0x0000000410007986 */ /* 0x0011e2000c101d24 */
[----:B------:R-:W-:Y:S05]  /*8a20*/  BRA `(.L_x_1488) ;  /* 0x0000000800507947 */ /* 0x000fea0003800000 */
.L_x_1496:
        /* <DEDUP_REMOVED lines=20> */
.L_x_1501:
[----:B------:R-:W-:Y:S05]  /*8b70*/  BSYNC B0 ;  /* 0x0000000000007941 */ /* 0x000fea0003800000 */
.L_x_1500:
[----:B------:R-:W-:-:S05]  /*8b80*/  LOP3.LUT R5, R0, R5, RZ, 0xfc, !PT ;  /* 0x0000000500057212 */ /* 0x000fca00078efcff */
[----:B------:R0:W-:Y:S01]  /*8b90*/  STG.E.U8 desc[UR36][R16.64], R5 ;  /* 0x0000000510007986 */ /* 0x0001e2000c101124 */
[----:B------:R-:W-:Y:S05]  /*8ba0*/  BRA `(.L_x_1488) ;  /* 0x0000000400f07947 */ /* 0x000fea0003800000 */
.L_x_1499:
        /* <DEDUP_REMOVED lines=12> */
.L_x_1503:
[----:B------:R-:W-:Y:S01]  /*8c70*/  IMAD.MOV.U32 R0, RZ, RZ, 0x7f ;  /* 0x0000007fff007424 */ /* 0x000fe200078e00ff */
[----:B------:R-:W-:-:S04]  /*8c80*/  ISETP.GT.U32.AND P0, PT, R4, 0x7f800000, PT ;  /* 0x7f8000000400780c */ /* 0x000fc80003f04070 */
[----:B------:R-:W-:-:S09]  /*8c90*/  SEL R0, R0, 0x7c, P0 ;  /* 0x0000007c00007807 */ /* 0x000fd20000000000 */
.L_x_1504:
[----:B------:R-:W-:Y:S05]  /*8ca0*/  BSYNC B0 ;  /* 0x0000000000007941 */ /* 0x000fea0003800000 */
.L_x_1502:
[----:B------:R-:W-:-:S04]  /*8cb0*/  LOP3.LUT R2, R2, 0x80000000, RZ, 0xc0, !PT ;  /* 0x8000000002027812 */ /* 0x000fc800078ec0ff */
[----:B------:R-:W-:-:S04]  /*8cc0*/  SHF.R.U32.HI R3, RZ, 0x18, R2 ;  /* 0x00000018ff037819 */ /* 0x000fc80000011602 */
[----:B------:R-:W-:-:S05]  /*8cd0*/  LOP3.LUT R3, R0, R3, RZ, 0xfc, !PT ;  /* 0x0000000300037212 */ /* 0x000fca00078efcff */
[----:B------:R0:W-:Y:S01]  /*8ce0*/  STG.E.U8 desc[UR36][R16.64], R3 ;  /* 0x0000000310007986 */ /* 0x0001e2000c101124 */
[----:B------:R-:W-:Y:S05]  /*8cf0*/  BRA `(.L_x_1488) ;  /* 0x00000004009c7947 */ /* 0x000fea0003800000 */
.L_x_1498:
[----:B------:R-:W-:-:S05]  /*8d00*/  F2FP.BF16.F32.PACK_AB R2, RZ, R2 ;  /* 0x00000002ff02723e */ /* 0x000fca00000010ff */
[----:B------:R0:W-:Y:S01]  /*8d10*/  STG.E.U16 desc[UR36][R16.64], R2 ;  /* 0x0000000210007986 */ /* 0x0001e2000c101524 */
[----:B------:R-:W-:Y:S05]  /*8d20*/  BRA `(.L_x_1488) ;  /* 0x0000000400907947 */ /* 0x000fea0003800000 */
.L_x_1495:
        /* <DEDUP_REMOVED lines=11> */
.L_x_1507:
        /* <DEDUP_REMOVED lines=16> */
.L_x_1510:
[----:B------:R-:W-:-:S04]  /*8ee0*/  LOP3.LUT R2, R2, 0x80000000, RZ, 0xc0, !PT ;  /* 0x8000000002027812 */ /* 0x000fc800078ec0ff */
[----:B------:R-:W-:-:S04]  /*8ef0*/  SHF.R.U32.HI R3, RZ, 0x18, R2 ;  /* 0x00000018ff037819 */ /* 0x000fc80000011602 */
[----:B------:R-:W-:-:S04]  /*8f00*/  LOP3.LUT R0, R0, R3, RZ, 0xfc, !PT ;  /* 0x0000000300007212 */ /* 0x000fc800078efcff */
[----:B------:R-:W-:-:S07]  /*8f10*/  PRMT R8, R0, 0x7610, R8 ;  /* 0x0000761000087816 */ /* 0x000fce0000000008 */
.L_x_1509:
[----:B------:R-:W-:Y:S05]  /*8f20*/  BSYNC B0 ;  /* 0x0000000000007941 */ /* 0x000fea0003800000 */
.L_x_1508:
[----:B------:R3:W-:Y:S01]  /*8f30*/  STG.E.U8 desc[UR36][R16.64], R8 ;  /* 0x0000000810007986 */ /* 0x0007e2000c101124 */
[----:B------:R-:W-:Y:S05]  /*8f40*/  BRA `(.L_x_1488) ;  /* 0x0000000400087947 */ /* 0x000fea0003800000 */
.L_x_1506:
        /* <DEDUP_REMOVED lines=16> */
.L_x_1513:
[----:B------:R-:W-:-:S04]  /*9050*/  LOP3.LUT R2, R2, 0x80000000, RZ, 0xc0, !PT ;  /* 0x8000000002027812 */ /* 0x000fc800078ec0ff */
[----:B------:R-:W-:-:S04]  /*9060*/  SHF.R.U32.HI R3, RZ, 0x18, R2 ;  /* 0x00000018ff037819 */ /* 0x000fc80000011602 */
[----:B------:R-:W-:-:S04]  /*9070*/  LOP3.LUT R0, R0, R3, RZ, 0xfc, !PT ;  /* 0x0000000300007212 */ /* 0x000fc800078efcff */
[----:B------:R-:W-:-:S07]  /*9080*/  PRMT R8, R0, 0x7610, R8 ;  /* 0x0000761000087816 */ /* 0x000fce0000000008 */
.L_x_1512:
[----:B------:R-:W-:Y:S05]  /*9090*/  BSYNC B0 ;  /* 0x0000000000007941 */ /* 0x000fea0003800000 */
.L_x_1511:
[----:B------:R0:W-:Y:S01]  /*90a0*/  STG.E.U8 desc[UR36][R16.64], R8 ;  /* 0x0000000810007986 */ /* 0x0001e2000c101124 */
[----:B------:R-:W-:Y:S05]  /*90b0*/  BRA `(.L_x_1488) ;  /* 0x0000000000ac7947 */ /* 0x000fea0003800000 */
.L_x_1505:
        /* <DEDUP_REMOVED lines=21> */
.L_x_1487:
        /* <DEDUP_REMOVED lines=16> */
.L_x_1516:
[----:B------:R-:W-:Y:S05]  /*9310*/  BRA `(.L_x_1488) ;  /* 0x0000000000147947 */ /* 0x000fea0003800000 */
.L_x_1515:
[----:B------:R-:W0:Y:S02]  /*9320*/  F2I.U64.TRUNC R2, R2 ;  /* 0x0000000200027311 */ /* 0x000e24000020d800 */
[----:B0-----:R2:W-:Y:S01]  /*9330*/  STG.E.64 desc[UR36][R16.64], R2 ;  /* 0x0000000210007986 */ /* 0x0015e2000c101b24 */
[----:B------:R-:W-:Y:S05]  /*9340*/  BRA `(.L_x_1488) ;  /* 0x0000000000087947 */ /* 0x000fea0003800000 */
.L_x_1514:
[----:B------:R-:W0:Y:S02]  /*9350*/  F2I.FTZ.U32.TRUNC.NTZ R3, R2 ;  /* 0x0000000200037305 */ /* 0x000e24000021f000 */
[----:B0-----:R0:W-:Y:S02]  /*9360*/  STG.E desc[UR36][R16.64], R3 ;  /* 0x0000000310007986 */ /* 0x0011e4000c101924 */
.L_x_1488:
[----:B------:R-:W-:-:S07]  /*9370*/  VIADD R19, R19, 0x80 ;  /* 0x0000008013137836 */ /* 0x000fce0000000000 */
.L_x_1453:
[----:B------:R-:W-:Y:S05]  /*9380*/  BSYNC B7 ;  /* 0x0000000000077941 */ /* 0x000fea0003800000 */
.L_x_1452:
        /* <DEDUP_REMOVED lines=306> */
.L_x_1517:
        /* <DEDUP_REMOVED lines=20> */
[----:B--2---:R-:W2:Y:S01]  /*a7f0*/  I2F.S16 R0, R0 ;  /* 0x0000000000007306 */ /* 0x004ea20000101400 */
[----:B------:R-:W-:Y:S05]  /*a800*/  BRA `(.L_x_1524) ;  /* 0x0000000c00387947 */ /* 0x000fea0003800000 */
.L_x_1522:
[----:B------:R-:W2:Y:S02]  /*a810*/  LDG.E.U8 R0, desc[UR36][R2.64] ;  /* 0x0000002402007981 */ /* 0x000ea4000c1e1100 */
[----:B--2---:R-:W-:Y:S01]  /*a820*/  I2FP.F32.U32 R0, R0 ;  /* 0x0000000000007245 */ /* 0x004fe20000201000 */
[----:B------:R-:W-:Y:S06]  /*a830*/  BRA `(.L_x_1524) ;  /* 0x0000000c002c7947 */ /* 0x000fec0003800000 */
.L_x_1521:
[----:B------:R-:W-:-:S13]  /*a840*/  ISETP.NE.AND P0, PT, R4, 0x2, PT ;  /* 0x000000020400780c */ /* 0x000fda0003f05270 */
[----:B------:R-:W-:Y:S05]  /*a850*/  @!P0 BRA `(.L_x_1525) ;  /* 0x0000000000288947 */ /* 0x000fea0003800000 */
[----:B------:R-:W-:-:S13]  /*a860*/  ISETP.NE.AND P0, PT, R4, 0x3, PT ;  /* 0x000000030400780c */ /* 0x000fda0003f05270 */
[----:B------:R-:W-:Y:S05]  /*a870*/  @!P0 BRA `(.L_x_1526) ;  /* 0x0000000000148947 */ /* 0x000fea0003800000 */
[----:B------:R-:W-:-:S13]  /*a880*/  ISETP.NE.AND P0, PT, R4, 0x4, PT ;  /* 0x000000040400780c */ /* 0x000fda0003f05270 */
[----:B------:R-:W-:Y:S05]  /*a890*/  @P0 BRA `(.L_x_1523) ;  /* 0x0000000800b80947 */ /* 0x000fea0003800000 */
[----:B------:R-:W2:Y:S02]  /*a8a0*/  LDG.E.64 R2, desc[UR36][R2.64] ;  /* 0x0000002402027981 */ /* 0x000ea4000c1e1b00 */
[----:B--2---:R3:W4:Y:S01]  /*a8b0*/  I2F.S64 R0, R2 ;  /* 0x0000000200007312 */ /* 0x0047220000301400 */
[----:B------:R-:W-:Y:S05]  /*a8c0*/  BRA `(.L_x_1524) ;  /* 0x0000000c00087947 */ /* 0x000fea0003800000 */
.L_x_1526:
[----:B------:R-:W2:Y:S02]  /*a8d0*/  LDG.E R0, desc[UR36][R2.64] ;  /* 0x0000002402007981 */ /* 0x000ea4000c1e1900 */
[----:B--2---:R-:W-:Y:S01]  /*a8e0*/  I2FP.F32.S32 R0, R0 ;  /* 0x0000000000007245 */ /* 0x004fe20000201400 */
[----:B------:R-:W-:Y:S06]  /*a8f0*/  BRA `(.L_x_1524) ;  /* 0x0000000800fc7947 */ /* 0x000fec0003800000 */
.L_x_1525:
[----:B------:R-:W2:Y:S02]  /*a900*/  LDG.E.U16 R0, desc[UR36][R2.64] ;  /* 0x0000002402007981 */ /* 0x000ea4000c1e1500 */
[----:B--2---:R-:W0:Y:S01]  /*a910*/  I2F.S16 R0, R0 ;  /* 0x0000000000007306 */ /* 0x004e220000101400 */
[----:B------:R-:W-:Y:S05]  /*a920*/  BRA `(.L_x_1524) ;  /* 0x0000000800f07947 */ /* 0x000fea0003800000 */
.L_x_1520:
        /* <DEDUP_REMOVED lines=8> */
.L_x_1528:
[----:B------:R-:W2:Y:S02]  /*a9b0*/  LDG.E.U16 R0, desc[UR36][R2.64] ;  /* 0x0000002402007981 */ /* 0x000ea4000c1e1500 */
[----:B--2---:R-:W-:Y:S01]  /*a9c0*/  HADD2.F32 R0, -RZ, R0.H0_H0 ;  /* 0x20000000ff007230 */ /* 0x004fe20000004100 */
[----:B------:R-:W-:Y:S06]  /*a9d0*/  BRA `(.L_x_1524) ;  /* 0x0000000800c47947 */ /* 0x000fec0003800000 */
.L_x_1527:
        /* <DEDUP_REMOVED lines=8> */
.L_x_1530:
[----:B------:R-:W2:Y:S02]  /*aa60*/  LDG.E.U16 R0, desc[UR36][R2.64] ;  /* 0x0000002402007981 */ /* 0x000ea4000c1e1500 */
[----:B--2---:R-:W-:Y:S01]  /*aa70*/  HADD2.F32 R0, -RZ, R0.H0_H0 ;  /* 0x20000000ff007230 */ /* 0x004fe20000004100 */
[----:B------:R-:W-:Y:S06]  /*aa80*/  BRA `(.L_x_1524) ;  /* 0x0000000800987947 */ /* 0x000fec0003800000 */
.L_x_1529:
[----:B------:R-:W2:Y:S01]  /*aa90*/  LDG.E.64 R2, desc[UR36][R2.64] ;  /* 0x0000002402027981 */ /* 0x000ea2000c1e1b00 */
[----:B------:R-:W-:Y:S01]  /*aaa0*/  UMOV UR4, 0xf0000000 ;  /* 0xf000000000047882 */ /* 0x000fe20000000000 */
[----:B------:R-:W-:Y:S01]  /*aab0*/  UMOV UR5, 0x380fffff ;  /* 0x380fffff00057882 */ /* 0x000fe20000000000 */
[----:B--2---:R-:W0:Y:S01]  /*aac0*/  F2F.F32.F64 R0, R2 ;  /* 0x0000000200007310 */ /* 0x004e220000301000 */
[----:B------:R-:W-:-:S14]  /*aad0*/  DSETP.GEU.AND P0, PT, |R2|, UR4, PT ;  /* 0x0000000402007e2a */ /* 0x000fdc000bf0e200 */
[----:B0-----:R-:W-:Y:S01]  /*aae0*/  @!P0 FMUL R0, R0, 1.175494350822287508e-38 ;  /* 0x0080000000008820 */ /* 0x001fe20000400000 */
[----:B------:R-:W-:Y:S06]  /*aaf0*/  BRA `(.L_x_1524) ;  /* 0x00000008007c7947 */ /* 0x000fec0003800000 */
.L_x_1519:
        /* <DEDUP_REMOVED lines=12> */
.L_x_1533:
[----:B------:R-:W2:Y:S01]  /*abc0*/  LDG.E.64 R2, desc[UR36][R2.64] ;  /* 0x0000002402027981 */ /* 0x000ea2000c1e1b00 */
[----:B------:R-:W-:Y:S01]  /*abd0*/  UMOV UR4, 0xf0000000 ;  /* 0xf000000000047882 */ /* 0x000fe20000000000 */
[----:B------:R-:W-:Y:S01]  /*abe0*/  UMOV UR5, 0x380fffff ;  /* 0x380fffff00057882 */ /* 0x000fe20000000000 */
[----:B--2---:R-:W0:Y:S01]  /*abf0*/  F2F.F32.F64 R0, R2 ;  /* 0x0000000200007310 */ /* 0x004e220000301000 */
[----:B------:R-:W-:-:S14]  /*ac00*/  DSETP.GEU.AND P0, PT, |R2|, UR4, PT ;  /* 0x0000000402007e2a */ /* 0x000fdc000bf0e200 */
[----:B0-----:R-:W-:Y:S01]  /*ac10*/  @!P0 FMUL R0, R0, 1.175494350822287508e-38 ;  /* 0x0080000000008820 */ /* 0x001fe20000400000 */
[----:B------:R-:W-:Y:S06]  /*ac20*/  BRA `(.L_x_1524) ;  /* 0x0000000800307947 */ /* 0x000fec0003800000 */
.L_x_1532:
        /* <DEDUP_REMOVED lines=26> */
.L_x_1535:
        /* <DEDUP_REMOVED lines=13> */
.L_x_1534:
[----:B------:R-:W2:Y:S02]  /*aea0*/  LDG.E.U16 R0, desc[UR36][R2.64] ;  /* 0x0000002402007981 */ /* 0x000ea4000c1e1500 */
[----:B--2---:R-:W-:Y:S01]  /*aeb0*/  IMAD.U32 R0, R0, 0x10000, RZ ;  /* 0x0001000000007824 */ /* 0x004fe200078e00ff */
[----:B------:R-:W-:Y:S06]  /*aec0*/  BRA `(.L_x_1524) ;  /* 0x0000000400887947 */ /* 0x000fec0003800000 */
.L_x_1531:
        /* <DEDUP_REMOVED lines=11> */
.L_x_1538:
        /* <DEDUP_REMOVED lines=16> */
[----:B------:R-:W-:Y:S02]  /*b080*/  IADD3 R5, R3, -0x1c, RZ ;  /* 0xffffffe403057810 */ /* 0x000fe40007ffe0ff */
[----:B------:R-:W-:Y:S02]  /*b090*/  IADD3 R0, R0, 0x1d, -R3 ;  /* 0x0000001d00007810 */ /* 0x000fe40007ffe803 */
[----:B------:R-:W-:-:S04]  /*b0a0*/  SHF.L.U32 R5, R2, R5, RZ ;  /* 0x0000000502057219 */ /* 0x000fc800000006ff */
[----:B------:R-:W-:-:S07]  /*b0b0*/  LOP3.LUT R2, R5, 0x7, RZ, 0xc0, !PT ;  /* 0x0000000705027812 */ /* 0x000fce00078ec0ff */
.L_x_1540:
[----:B------:R-:W-:Y:S05]  /*b0c0*/  BSYNC B0 ;  /* 0x0000000000007941 */ /* 0x000fea0003800000 */
.L_x_1539:
[----:B------:R-:W-:Y:S01]  /*b0d0*/  LEA R3, R0, 0x3b800000, 0x17 ;  /* 0x3b80000000037811 */ /* 0x000fe200078eb8ff */
[----:B------:R-:W-:-:S05]  /*b0e0*/  IMAD.SHL.U32 R0, R2, 0x100000, RZ ;  /* 0x0010000002007824 */ /* 0x000fca00078e00ff */
[----:B------:R-:W-:Y:S01]  /*b0f0*/  LOP3.LUT R0, R3, R0, R4, 0xfe, !PT ;  /* 0x0000000003007212 */ /* 0x000fe200078efe04 */
[----:B------:R-:W-:Y:S06]  /*b100*/  BRA `(.L_x_1524) ;  /* 0x0000000000f87947 */ /* 0x000fec0003800000 */
.L_x_1537:
        /* <DEDUP_REMOVED lines=20> */
.L_x_1542:
[----:B------:R-:W-:Y:S05]  /*b250*/  BSYNC B0 ;  /* 0x0000000000007941 */ /* 0x000fea0003800000 */
.L_x_1541:
[----:B------:R-:W-:Y:S01]  /*b260*/  LEA R3, R0, 0x37800000, 0x17 ;  /* 0x3780000000037811 */ /* 0x000fe200078eb8ff */
[----:B------:R-:W-:-:S05]  /*b270*/  IMAD.SHL.U32 R0, R2, 0x200000, RZ ;  /* 0x0020000002007824 */ /* 0x000fca00078e00ff */
[----:B------:R-:W-:Y:S01]  /*b280*/  LOP3.LUT R0, R3, R0, R4, 0xfe, !PT ;  /* 0x0000000003007212 */ /* 0x000fe200078efe04 */
[----:B------:R-:W-:Y:S06]  /*b290*/  BRA `(.L_x_1524) ;  /* 0x0000000000947947 */ /* 0x000fec0003800000 */
.L_x_1536:
        /* <DEDUP_REMOVED lines=14> */
.L_x_1523:
        /* <DEDUP_REMOVED lines=16> */
.L_x_1545:
[----:B------:R-:W-:Y:S01]  /*b480*/  IMAD.MOV.U32 R0, RZ, RZ, RZ ;  /* 0x000000ffff007224 */ /* 0x000fe200078e00ff */
[----:B------:R-:W-:Y:S06]  /*b490*/  BRA `(.L_x_1524) ;  /* 0x0000000000147947 */ /* 0x000fec0003800000 */
.L_x_1544:
[----:B------:R-:W2:Y:S02]  /*b4a0*/  LDG.E.64 R2, desc[UR36][R2.64] ;  /* 0x0000002402027981 */ /* 0x000ea4000c1e1b00 */
[----:B--2---:R0:W1:Y:S01]  /*b4b0*/  I2F.U64 R0, R2 ;  /* 0x0000000200007312 */ /* 0x0040620000301000 */
[----:B------:R-:W-:Y:S05]  /*b4c0*/  BRA `(.L_x_1524) ;  /* 0x0000000000087947 */ /* 0x000fea0003800000 */
.L_x_1543:
[----:B------:R-:W2:Y:S02]  /*b4d0*/  LDG.E R0, desc[UR36][R2.64] ;  /* 0x0000002402007981 */ /* 0x000ea4000c1e1900 */
[----:B--2---:R-:W-:-:S07]  /*b4e0*/  I2FP.F32.U32 R0, R0 ;  /* 0x0000000000007245 */ /* 0x004fce0000201000 */
.L_x_1524:
[----:B------:R-:W-:Y:S05]  /*b4f0*/  BSYNC B6 ;  /* 0x0000000000067941 */ /* 0x000fea0003800000 */
.L_x_1518:
[C---:B012-45:R-:W-:Y:S01]  /*b500*/  FSETP.GT.FTZ.AND P0, PT, |R0|.reuse, 1, PT ;  /* 0x3f8000000000780b */ /* 0x077fe20003f14200 */
[----:B---3--:R-:W-:Y:S01]  /*b510*/  FADD.FTZ R2, |R0|, -RZ ;  /* 0x800000ff00027221 */ /* 0x008fe20000010200 */
        /* <DEDUP_REMOVED lines=30> */
[----:B0-----:R-:W-:Y:S01]  /*b700*/  STG.E.U8 desc[UR36][R16.64], R3 ;  /* 0x0000000310007986 */ /* 0x001fe2000c101124 */
[----:B------:R-:W-:Y:S05]  /*b710*/  EXIT ;  /* 0x000000000000794d */ /* 0x000fea0003800000 */
.L_x_1549:
[----:B------:R-:W0:Y:S02]  /*b720*/  F2I.S64.TRUNC R2, R2 ;  /* 0x0000000200027311 */ /* 0x000e24000020d900 */
[----:B0-----:R-:W-:-:S05]  /*b730*/  IMAD.MOV.U32 R5, RZ, RZ, R2 ;  /* 0x000000ffff057224 */ /* 0x001fca00078e0002 */
[----:B------:R-:W-:Y:S01]  /*b740*/  STG.E.U8 desc[UR36][R16.64], R5 ;  /* 0x0000000510007986 */ /* 0x000fe2000c101124 */
[----:B------:R-:W-:Y:S05]  /*b750*/  EXIT ;  /* 0x000000000000794d */ /* 0x000fea0003800000 */
.L_x_1548:
[----:B------:R-:W-:-:S13]  /*b760*/  ISETP.NE.AND P0, PT, R6, 0x2, PT ;  /* 0x000000020600780c */ /* 0x000fda0003f05270 */
[----:B------:R-:W-:Y:S05]  /*b770*/  @!P0 BRA `(.L_x_1551) ;  /* 0x0000000000288947 */ /* 0x000fea0003800000 */
[----:B------:R-:W-:-:S13]  /*b780*/  ISETP.NE.AND P0, PT, R6, 0x3, PT ;  /* 0x000000030600780c */ /* 0x000fda0003f05270 */
[----:B------:R-:W-:Y:S05]  /*b790*/  @!P0 BRA `(.L_x_1552) ;  /* 0x0000000000148947 */ /* 0x000fea0003800000 */
[----:B------:R-:W-:-:S13]  /*b7a0*/  ISETP.NE.AND P0, PT, R6, 0x4, PT ;  /* 0x000000040600780c */ /* 0x000fda0003f05270 */
[----:B------:R-:W-:Y:S05]  /*b7b0*/  @P0 BRA `(.L_x_1550) ;  /* 0x0000000800d00947 */ /* 0x000fea0003800000 */
[----:B------:R-:W0:Y:S02]  /*b7c0*/  F2I.S64.TRUNC R2, R2 ;  /* 0x0000000200027311 */ /* 0x000e24000020d900 */
[----:B0-----:R-:W-:Y:S01]  /*b7d0*/  STG.E.64 desc[UR36][R16.64], R2 ;  /* 0x0000000210007986 */ /* 0x001fe2000c101b24 */
[----:B------:R-:W-:Y:S05]  /*b7e0*/  EXIT ;  /* 0x000000000000794d */ /* 0x000fea0003800000 */
.L_x_1552:
[----:B------:R-:W0:Y:S02]  /*b7f0*/  F2I.FTZ.TRUNC.NTZ R3, R2 ;  /* 0x0000000200037305 */ /* 0x000e24000021f100 */
[----:B0-----:R-:W-:Y:S01]  /*b800*/  STG.E desc[UR36][R16.64], R3 ;  /* 0x0000000310007986 */ /* 0x001fe2000c101924 */
[----:B------:R-:W-:Y:S05]  /*b810*/  EXIT ;  /* 0x000000000000794d */ /* 0x000fea0003800000 */
.L_x_1551:
[----:B------:R-:W0:Y:S02]  /*b820*/  F2I.FTZ.TRUNC.NTZ R3, R2 ;  /* 0x0000000200037305 */ /* 0x000e24000021f100 */
[----:B0-----:R-:W-:Y:S01]  /*b830*/  STG.E.U16 desc[UR36][R16.64], R3 ;  /* 0x0000000310007986 */ /* 0x001fe2000c101524 */
[----:B------:R-:W-:Y:S05]  /*b840*/  EXIT ;  /* 0x000000000000794d */ /* 0x000fea0003800000 */
.L_x_1547:
[----:B------:R-:W-:-:S13]  /*b850*/  ISETP.GT.AND P0, PT, R6, 0x6, PT ;  /* 0x000000060600780c */ /* 0x000fda0003f04270 */
[----:B------:R-:W-:Y:S05]  /*b860*/  @P0 BRA `(.L_x_1553) ;  /* 0x0000000000240947 */ /* 0x000fea0003800000 */
[----:B------:R-:W-:-:S13]  /*b870*/  ISETP.NE.AND P0, PT, R6, 0x5, PT ;  /* 0x000000050600780c */ /* 0x000fda0003f05270 */
[----:B------:R-:W-:Y:S05]  /*b880*/  @!P0 BRA `(.L_x_1554) ;  /* 0x0000000000108947 */ /* 0x000fea0003800000 */
[----:B------:R-:W-:-:S13]  /*b890*/  ISETP.NE.AND P0, PT, R6, 0x6, PT ;  /* 0x000000060600780c */ /* 0x000fda0003f05270 */
[----:B------:R-:W-:Y:S05]  /*b8a0*/  @P0 BRA `(.L_x_1550) ;  /* 0x0000000800940947 */ /* 0x000fea0003800000 */
[----:B------:R-:W-:Y:S01]  /*b8b0*/  STG.E desc[UR36][R16.64], R2 ;  /* 0x0000000210007986 */ /* 0x000fe2000c101924 */
[----:B------:R-:W-:Y:S05]  /*b8c0*/  EXIT ;  /* 0x000000000000794d */ /* 0x000fea0003800000 */
.L_x_1554:
[----:B------:R-:W-:-:S05]  /*b8d0*/  F2FP.F16.F32.PACK_AB R2, RZ, R2 ;  /* 0x00000002ff02723e */ /* 0x000fca00000000ff */
[----:B------:R-:W-:Y:S01]  /*b8e0*/  STG.E.U16 desc[UR36][R16.64], R2 ;  /* 0x0000000210007986 */ /* 0x000fe2000c101524 */
[----:B------:R-:W-:Y:S05]  /*b8f0*/  EXIT ;  /* 0x000000000000794d */ /* 0x000fea0003800000 */
.L_x_1553:
[----:B------:R-:W-:-:S13]  /*b900*/  ISETP.NE.AND P0, PT, R6, 0x7, PT ;  /* 0x000000070600780c */ /* 0x000fda0003f05270 */
[----:B------:R-:W-:Y:S05]  /*b910*/  @!P0 BRA `(.L_x_1555) ;  /* 0x00000000002c8947 */ /* 0x000fea0003800000 */
[----:B------:R-:W-:-:S13]  /*b920*/  ISETP.NE.AND P0, PT, R6, 0x8, PT ;  /* 0x000000080600780c */ /* 0x000fda0003f05270 */
[----:B------:R-:W-:Y:S05]  /*b930*/  @!P0 BRA `(.L_x_1556) ;  /* 0x0000000000148947 */ /* 0x000fea0003800000 */
[----:B------:R-:W-:-:S13]  /*b940*/  ISETP.NE.AND P0, PT, R6, 0x9, PT ;  /* 0x000000090600780c */ /* 0x000fda0003f05270 */
[----:B------:R-:W-:Y:S05]  /*b950*/  @P0 BRA `(.L_x_1550) ;  /* 0x0000000800680947 */ /* 0x000fea0003800000 */
[----:B------:R-:W-:-:S05]  /*b960*/  IMAD.MOV.U32 R3, RZ, RZ, RZ ;  /* 0x000000ffff037224 */ /* 0x000fca00078e00ff */
[----:B------:R-:W-:Y:S01]  /*b970*/  STG.E.64 desc[UR36][R16.64], R2 ;  /* 0x0000000210007986 */ /* 0x000fe2000c101b24 */
[----:B------:R-:W-:Y:S05]  /*b980*/  EXIT ;  /* 0x000000000000794d */ /* 0x000fea0003800000 */
.L_x_1556:
[----:B------:R-:W-:-:S04]  /*b990*/  F2FP.F16.F32.PACK_AB R3, RZ, R2 ;  /* 0x00000002ff03723e */ /* 0x000fc800000000ff */
[----:B------:R-:W-:-:S05]  /*b9a0*/  PRMT R3, R3, 0x5410, RZ ;  /* 0x0000541003037816 */ /* 0x000fca00000000ff */
[----:B------:R-:W-:Y:S01]  /*b9b0*/  STG.E desc[UR36][R16.64], R3 ;  /* 0x0000000310007986 */ /* 0x000fe2000c101924 */
[----:B------:R-:W-:Y:S05]  /*b9c0*/  EXIT ;  /* 0x000000000000794d */ /* 0x000fea0003800000 */
.L_x_1555:
[----:B------:R-:W-:-:S06]  /*b9d0*/  FMUL.FTZ R2, R2, 1 ;  /* 0x3f80000002027820 */ /* 0x000fcc0000410000 */
[----:B------:R-:W0:Y:S02]  /*b9e0*/  F2F.F64.F32 R2, R2 ;  /* 0x0000000200027310 */ /* 0x000e240000201800 */
[----:B0-----:R-:W-:Y:S01]  /*b9f0*/  STG.E.64 desc[UR36][R16.64], R2 ;  /* 0x0000000210007986 */ /* 0x001fe2000c101b24 */
[----:B------:R-:W-:Y:S05]  /*ba00*/  EXIT ;  /* 0x000000000000794d */ /* 0x000fea0003800000 */
.L_x_1546:
        /* <DEDUP_REMOVED lines=10> */
[----:B------:R-:W-:Y:S01]  /*bab0*/  STG.E.U8 desc[UR36][R16.64], R3 ;  /* 0x0000000310007986 */ /* 0x000fe2000c101124 */
[----:B------:R-:W-:Y:S05]  /*bac0*/  EXIT ;  /* 0x000000000000794d */ /* 0x000fea0003800000 */
.L_x_1559:
[----:B------:R-:W-:Y:S01]  /*bad0*/  FMUL.FTZ R4, R2, 1 ;  /* 0x3f80000002047820 */ /* 0x000fe20000410000 */
[----:B------:R-:W-:-:S05]  /*bae0*/  CS2R R6, SRZ ;  /* 0x0000000000067805 */ /* 0x000fca000001ff00 */
[----:B------:R-:W0:Y:S02]  /*baf0*/  F2F.F64.F32 R4, R4 ;  /* 0x0000000400047310 */ /* 0x000e240000201800 */
[----:B0-----:R-:W-:Y:S01]  /*bb00*/  STG.E.128 desc[UR36][R16.64], R4 ;  /* 0x0000000410007986 */ /* 0x001fe2000c101d24 */
[----:B------:R-:W-:Y:S05]  /*bb10*/  EXIT ;  /* 0x000000000000794d */ /* 0x000fea0003800000 */
.L_x_1558:
        /* <DEDUP_REMOVED lines=20> */
.L_x_1563:
[----:B------:R-:W-:Y:S05]  /*bc60*/  BSYNC B0 ;  /* 0x0000000000007941 */ /* 0x000fea0003800000 */
.L_x_1562:
[----:B------:R-:W-:-:S05]  /*bc70*/  LOP3.LUT R5, R0, R5, RZ, 0xfc, !PT ;  /* 0x0000000500057212 */ /* 0x000fca00078efcff */
[----:B------:R-:W-:Y:S01]  /*bc80*/  STG.E.U8 desc[UR36][R16.64], R5 ;  /* 0x0000000510007986 */ /* 0x000fe2000c101124 */
[----:B------:R-:W-:Y:S05]  /*bc90*/  EXIT ;  /* 0x000000000000794d */ /* 0x000fea0003800000 */
.L_x_1561:
        /* <DEDUP_REMOVED lines=12> */
.L_x_1565:
[----:B------:R-:W-:Y:S01]  /*bd60*/  IMAD.MOV.U32 R0, RZ, RZ, 0x7f ;  /* 0x0000007fff007424 */ /* 0x000fe200078e00ff */
[----:B------:R-:W-:-:S04]  /*bd70*/  ISETP.GT.U32.AND P0, PT, R4, 0x7f800000, PT ;  /* 0x7f8000000400780c */ /* 0x000fc80003f04070 */
[----:B------:R-:W-:-:S09]  /*bd80*/  SEL R0, R0, 0x7c, P0 ;  /* 0x0000007c00007807 */ /* 0x000fd20000000000 */
.L_x_1566:
[----:B------:R-:W-:Y:S05]  /*bd90*/  BSYNC B0 ;  /* 0x0000000000007941 */ /* 0x000fea0003800000 */
.L_x_1564:
[----:B------:R-:W-:-:S04]  /*bda0*/  LOP3.LUT R2, R2, 0x80000000, RZ, 0xc0, !PT ;  /* 0x8000000002027812 */ /* 0x000fc800078ec0ff */
[----:B------:R-:W-:-:S04]  /*bdb0*/  SHF.R.U32.HI R3, RZ, 0x18, R2 ;  /* 0x00000018ff037819 */ /* 0x000fc80000011602 */
[----:B------:R-:W-:-:S05]  /*bdc0*/  LOP3.LUT R3, R0, R3, RZ, 0xfc, !PT ;  /* 0x0000000300037212 */ /* 0x000fca00078efcff */
[----:B------:R-:W-:Y:S01]  /*bdd0*/  STG.E.U8 desc[UR36][R16.64], R3 ;  /* 0x0000000310007986 */ /* 0x000fe2000c101124 */
[----:B------:R-:W-:Y:S05]  /*bde0*/  EXIT ;  /* 0x000000000000794d */ /* 0x000fea0003800000 */
.L_x_1560:
[----:B------:R-:W-:-:S05]  /*bdf0*/  F2FP.BF16.F32.PACK_AB R2, RZ, R2 ;  /* 0x00000002ff02723e */ /* 0x000fca00000010ff */
[----:B------:R-:W-:Y:S01]  /*be00*/  STG.E.U16 desc[UR36][R16.64], R2 ;  /* 0x0000000210007986 */ /* 0x000fe2000c101524 */
[----:B------:R-:W-:Y:S05]  /*be10*/  EXIT ;  /* 0x000000000000794d */ /* 0x000fea0003800000 */
.L_x_1557:
        /* <DEDUP_REMOVED lines=9> */
[----:B0-----:R-:W-:Y:S01]  /*beb0*/  STG.E.U16 desc[UR36][R16.64], R3 ;  /* 0x0000000310007986 */ /* 0x001fe2000c101524 */
[----:B------:R-:W-:Y:S05]  /*bec0*/  EXIT ;  /* 0x000000000000794d */ /* 0x000fea0003800000 */
.L_x_1569:
        /* <DEDUP_REMOVED lines=16> */
.L_x_1572:
[----:B------:R-:W-:-:S04]  /*bfd0*/  LOP3.LUT R2, R2, 0x80000000, RZ, 0xc0, !PT ;  /* 0x8000000002027812 */ /* 0x000fc800078ec0ff */
[----:B------:R-:W-:-:S04]  /*bfe0*/  SHF.R.U32.HI R3, RZ, 0x18, R2 ;  /* 0x00000018ff037819 */ /* 0x000fc80000011602 */
[----:B------:R-:W-:-:S04]  /*bff0*/  LOP3.LUT R0, R0, R3, RZ, 0xfc, !PT ;  /* 0x0000000300007212 */ /* 0x000fc800078efcff */
[----:B------:R-:W-:-:S07]  /*c000*/  PRMT R8, R0, 0x7610, R8 ;  /* 0x0000761000087816 */ /* 0x000fce0000000008 */
.L_x_1571:
[----:B------:R-:W-:Y:S05]  /*c010*/  BSYNC B0 ;  /* 0x0000000000007941 */ /* 0x000fea0003800000 */
.L_x_1570:
[----:B------:R-:W-:Y:S01]  /*c020*/  STG.E.U8 desc[UR36][R16.64], R8 ;  /* 0x0000000810007986 */ /* 0x000fe2000c101124 */
[----:B------:R-:W-:Y:S05]  /*c030*/  EXIT ;  /* 0x000000000000794d */ /* 0x000fea0003800000 */
.L_x_1568:
        /* <DEDUP_REMOVED lines=16> */
.L_x_1575:
[----:B------:R-:W-:-:S04]  /*c140*/  LOP3.LUT R2, R2, 0x80000000, RZ, 0xc0, !PT ;  /* 0x8000000002027812 */ /* 0x000fc800078ec0ff */
[----:B------:R-:W-:-:S04]  /*c150*/  SHF.R.U32.HI R3, RZ, 0x18, R2 ;  /* 0x00000018ff037819 */ /* 0x000fc80000011602 */
[----:B------:R-:W-:-:S04]  /*c160*/  LOP3.LUT R0, R0, R3, RZ, 0xfc, !PT ;  /* 0x0000000300007212 */ /* 0x000fc800078efcff */
[----:B------:R-:W-:-:S07]  /*c170*/  PRMT R8, R0, 0x7610, R8 ;  /* 0x0000761000087816 */ /* 0x000fce0000000008 */
.L_x_1574:
[----:B------:R-:W-:Y:S05]  /*c180*/  BSYNC B0 ;  /* 0x0000000000007941 */ /* 0x000fea0003800000 */
.L_x_1573:
[----:B------:R-:W-:Y:S01]  /*c190*/  STG.E.U8 desc[UR36][R16.64], R8 ;  /* 0x0000000810007986 */ /* 0x000fe2000c101124 */
[----:B------:R-:W-:Y:S05]  /*c1a0*/  EXIT ;  /* 0x000000000000794d */ /* 0x000fea0003800000 */
.L_x_1567:
        /* <DEDUP_REMOVED lines=21> */
.L_x_1550:
        /* <DEDUP_REMOVED lines=16> */
.L_x_1578:
[----:B------:R-:W-:Y:S05]  /*c400*/  EXIT ;  /* 0x000000000000794d */ /* 0x000fea0003800000 */
.L_x_1577:
[----:B------:R-:W0:Y:S02]  /*c410*/  F2I.U64.TRUNC R2, R2 ;  /* 0x0000000200027311 */ /* 0x000e24000020d800 */
[----:B0-----:R-:W-:Y:S01]  /*c420*/  STG.E.64 desc[UR36][R16.64], R2 ;  /* 0x0000000210007986 */ /* 0x001fe2000c101b24 */
[----:B------:R-:W-:Y:S05]  /*c430*/  EXIT ;  /* 0x000000000000794d */ /* 0x000fea0003800000 */
.L_x_1576:
[----:B------:R-:W0:Y:S02]  /*c440*/  F2I.FTZ.U32.TRUNC.NTZ R3, R2 ;  /* 0x0000000200037305 */ /* 0x000e24000021f000 */
[----:B0-----:R-:W-:Y:S01]  /*c450*/  STG.E desc[UR36][R16.64], R3 ;  /* 0x0000000310007986 */ /* 0x001fe2000c101924 */
[----:B------:R-:W-:Y:S05]  /*c460*/  EXIT ;  /* 0x000000000000794d */ /* 0x000fea0003800000 */
.L_x_1579:
        /* <DEDUP_REMOVED lines=9> */
.L_x_2725:


//--------------------- .text._ZN2at6native27unrolled_elementwise_kernelIZZZNS0_16atan_kernel_cudaERNS_18TensorIteratorBaseEENKUlvE0_clEvENKUlvE0_clEvEUlfE_St5arrayIPcLm2EELi4E23TrivialOffsetCalculatorILi1EjESB_NS0_6memory12LoadWithCastILi1EEENSC_13StoreWithCastILi1EEEEEviT_T0_T2_T3_T4_T5_ --------------------------
	.section	.text._ZN2at6native27unrolled_elementwise_kernelIZZZNS0_16atan_kernel_cudaERNS_18TensorIteratorBaseEENKUlvE0_clEvENKUlvE0_clEvEUlfE_St5arrayIPcLm2EELi4E23TrivialOffsetCalculatorILi1EjESB_NS0_6memory12LoadWithCastILi1EEENSC_13StoreWithCastILi1EEEEEviT_T0_T2_T3_T4_T5_,"ax",@progbits
	.align	128
        .global         _ZN2at6native27unrolled_elementwise_kernelIZZZNS0_16atan_kernel_cudaERNS_18TensorIteratorBaseEENKUlvE0_clEvENKUlvE0_clEvEUlfE_St5arrayIPcLm2EELi4E23TrivialOffsetCalculatorILi1EjESB_NS0_6memory12LoadWithCastILi1EEENSC_13StoreWithCastILi1EEEEEviT_T0_T2_T3_T4_T5_
        .type           _ZN2at6native27unrolled_elementwise_kernelIZZZNS0_16atan_kernel_cudaERNS_18TensorIteratorBaseEENKUlvE0_clEvENKUlvE0_clEvEUlfE_St5arrayIPcLm2EELi4E23TrivialOffsetCalculatorILi1EjESB_NS0_6memory12LoadWithCastILi1EEENSC_13StoreWithCastILi1EEEEEviT_T0_T2_T3_T4_T5_,@function
        .size           _ZN2at6native27unrolled_elementwise_kernelIZZZNS0_16atan_kernel_cudaERNS_18TensorIteratorBaseEENKUlvE0_clEvENKUlvE0_clEvEUlfE_St5arrayIPcLm2EELi4E23TrivialOffsetCalculatorILi1EjESB_NS0_6memory12LoadWithCastILi1EEENSC_13StoreWithCastILi1EEEEEviT_T0_T2_T3_T4_T5_,(.L_x_2726 - _ZN2at6native27unrolled_elementwise_kernelIZZZNS0_16atan_kernel_cudaERNS_18TensorIteratorBaseEENKUlvE0_clEvENKUlvE0_clEvEUlfE_St5arrayIPcLm2EELi4E23TrivialOffsetCalculatorILi1EjESB_NS0_6memory12LoadWithCastILi1EEENSC_13StoreWithCastILi1EEEEEviT_T0_T2_T3_T4_T5_)
        .other          _ZN2at6native27unrolled_elementwise_kernelIZZZNS0_16atan_kernel_cudaERNS_18TensorIteratorBaseEENKUlvE0_clEvENKUlvE0_clEvEUlfE_St5arrayIPcLm2EELi4E23TrivialOffsetCalculatorILi1EjESB_NS0_6memory12LoadWithCastILi1EEENSC_13StoreWithCastILi1EEEEEviT_T0_T2_T3_T4_T5_,@"STO_CUDA_ENTRY STV_DEFAULT"
_ZN2at6native27unrolled_elementwise_kernelIZZZNS0_16atan_kernel_cudaERNS_18TensorIteratorBaseEENKUlvE0_clEvENKUlvE0_clEvEUlfE_St5arrayIPcLm2EELi4E23TrivialOffsetCalculatorILi1EjESB_NS0_6memory12LoadWithCastILi1EEENSC_13StoreWithCastILi1EEEEEviT_T0_T2_T3_T4_T5_:
.text._ZN2at6native27unrolled_elementwise_kernelIZZZNS0_16atan_kernel_cudaERNS_18TensorIteratorBaseEENKUlvE0_clEvENKUlvE0_clEvEUlfE_St5arrayIPcLm2EELi4E23TrivialOffsetCalculatorILi1EjESB_NS0_6memory12LoadWithCastILi1EEENSC_13StoreWithCastILi1EEEEEviT_T0_T2_T3_T4_T5_:
[----:B------:R-:W0:Y:S01]  /*0000*/  LDC R1, c[0x0][0x28] ;  /* 0x00000a00ff017b82 */ /* 0x000e220000000800 */
[----:B------:R-:W1:Y:S07]  /*0010*/  S2R R2, SR_CTAID.X ;  /* 0x0000000000027919 */ /* 0x000e6e0000002500 */
[----:B------:R-:W1:Y:S01]  /*0020*/  LDC R17, c[0x0][0x210] ;  /* 0x00008400ff117b82 */ /* 0x000e620000000800 */
[----:B------:R-:W-:Y:S01]  /*0030*/  ULDC.64 UR36, c[0x0][0x208] ;  /* 0x0000820000247ab9 */ /* 0x000fe20000000a00 */
[----:B------:R-:W-:Y:S01]  /*0040*/  BSSY B7, `(.L_x_1580) ;  /* 0x00000ef000077945 */ /* 0x000fe20003800000 */
[----:B------:R-:W2:Y:S01]  /*0050*/  S2R R16, SR_TID.X ;  /* 0x0000000000107919 */ /* 0x000ea20000002100 */
[----:B------:R-:W-:-:S02]  /*0060*/  IMAD.MOV.U32 R24, RZ, RZ, RZ ;  /* 0x000000ffff187224 */ /* 0x000fc400078e00ff */
[----:B------:R-:W-:Y:S02]  /*0070*/  IMAD.MOV.U32 R22, RZ, RZ, RZ ;  /* 0x000000ffff167224 */ /* 0x000fe400078e00ff */
[----:B------:R-:W3:Y:S01]  /*0080*/  LDC.U8 R19, c[0x0][0x22c] ;  /* 0x00008b00ff137b82 */ /* 0x000ee20000000000 */
[----:B-1----:R-:W-:-:S05]  /*0090*/  IMAD R17, R2, -0x200, R17 ;  /* 0xfffffe0002117824 */ /* 0x002fca00078e0211 */
[----:B--2---:R-:W-:-:S13]  /*00a0*/  ISETP.GE.AND P0, PT, R16, R17, PT ;  /* 0x000000111000720c */ /* 0x004fda0003f06270 */
[----:B0--3--:R-:W-:Y:S05]  /*00b0*/  @P0 BRA `(.L_x_1581) ;  /* 0x0000000c009c0947 */ /* 0x009fea0003800000 */
[----:B------:R-:W0:Y:S01]  /*00c0*/  LDC.64 R4, c[0x0][0x220] ;  /* 0x00008800ff047b82 */ /* 0x000e220000000a00 */
[----:B------:R-:W-:Y:S01]  /*00d0*/  PRMT R0, R19, 0x9910, RZ ;  /* 0x0000991013007816 */ /* 0x000fe200000000ff */
[----:B------:R-:W-:Y:S01]  /*00e0*/  IMAD R16, R2, 0x200, R16 ;  /* 0x0000020002107824 */ /* 0x000fe200078e0210 */
[----:B------:R-:W-:Y:S01]  /*00f0*/  ULDC UR4, c[0x0][0x230] ;  /* 0x00008c0000047ab9 */ /* 0x000fe20000000800 */
[----:B------:R-:W-:Y:S01]  /*0100*/  BSSY B6, `(.L_x_1582) ;  /* 0x00000e0000067945 */ /* 0x000fe20003800000 */
        /* <DEDUP_REMOVED lines=14> */
[----:B--2---:R4:W0:Y:S01]  /*01f0*/  I2F.S16 R22, R4 ;  /* 0x0000000400167306 */ /* 0x0048220000101400 */
[----:B------:R-:W-:Y:S05]  /*0200*/  BRA `(.L_x_1588) ;  /* 0x0000000c003c7947 */ /* 0x000fea0003800000 */
.L_x_1586:
[----:B------:R-:W2:Y:S02]  /*0210*/  LDG.E.U8 R4, desc[UR36][R4.64] ;  /* 0x0000002404047981 */ /* 0x000ea4000c1e1100 */
[----:B--2---:R-:W-:Y:S01]  /*0220*/  I2FP.F32.U32 R22, R4 ;  /* 0x0000000400167245 */ /* 0x004fe20000201000 */
[----:B------:R-:W-:Y:S06]  /*0230*/  BRA `(.L_x_1588) ;  /* 0x0000000c00307947 */ /* 0x000fec0003800000 */
.L_x_1585:
[----:B------:R-:W-:-:S13]  /*0240*/  ISETP.NE.AND P0, PT, R0, 0x2, PT ;  /* 0x000000020000780c */ /* 0x000fda0003f05270 */
[----:B------:R-:W-:Y:S05]  /*0250*/  @!P0 BRA `(.L_x_1589) ;  /* 0x0000000000288947 */ /* 0x000fea0003800000 */
[----:B------:R-:W-:-:S13]  /*0260*/  ISETP.NE.AND P0, PT, R0, 0x3, PT ;  /* 0x000000030000780c */ /* 0x000fda0003f05270 */
[----:B------:R-:W-:Y:S05]  /*0270*/  @!P0 BRA `(.L_x_1590) ;  /* 0x0000000000148947 */ /* 0x000fea0003800000 */
[----:B------:R-:W-:-:S13]  /*0280*/  ISETP.NE.AND P0, PT, R0, 0x4, PT ;  /* 0x000000040000780c */ /* 0x000fda0003f05270 */
[----:B------:R-:W-:Y:S05]  /*0290*/  @P0 BRA `(.L_x_1587) ;  /* 0x0000000800bc0947 */ /* 0x000fea0003800000 */
[----:B------:R-:W2:Y:S02]  /*02a0*/  LDG.E.64 R22, desc[UR36][R4.64] ;  /* 0x0000002404167981 */ /* 0x000ea4000c1e1b00 */
[----:B--2---:R0:W1:Y:S01]  /*02b0*/  I2F.S64 R22, R22 ;  /* 0x0000001600167312 */ /* 0x0040620000301400 */
[----:B------:R-:W-:Y:S05]  /*02c0*/  BRA `(.L_x_1588) ;  /* 0x0000000c000c7947 */ /* 0x000fea0003800000 */
.L_x_1590:
[----:B------:R-:W2:Y:S02]  /*02d0*/  LDG.E R4, desc[UR36][R4.64] ;  /* 0x0000002404047981 */ /* 0x000ea4000c1e1900 */
[----:B--2---:R-:W-:Y:S01]  /*02e0*/  I2FP.F32.S32 R22, R4 ;  /* 0x0000000400167245 */ /* 0x004fe20000201400 */
[----:B------:R-:W-:Y:S06]  /*02f0*/  BRA `(.L_x_1588) ;  /* 0x0000000c00007947 */ /* 0x000fec0003800000 */
.L_x_1589:
[----:B------:R-:W2:Y:S02]  /*0300*/  LDG.E.U16 R4, desc[UR36][R4.64] ;  /* 0x0000002404047981 */ /* 0x000ea4000c1e1500 */
[----:B--2---:R2:W3:Y:S01]  /*0310*/  I2F.S16 R22, R4 ;  /* 0x0000000400167306 */ /* 0x0044e20000101400 */
[----:B------:R-:W-:Y:S05]  /*0320*/  BRA `(.L_x_1588) ;  /* 0x0000000800f47947 */ /* 0x000fea0003800000 */
.L_x_1584:
        /* <DEDUP_REMOVED lines=8> */
.L_x_1592:
[----:B------:R-:W2:Y:S02]  /*03b0*/  LDG.E.U16 R4, desc[UR36][R4.64] ;  /* 0x0000002404047981 */ /* 0x000ea4000c1e1500 */
[----:B--2---:R-:W-:Y:S01]  /*03c0*/  HADD2.F32 R22, -RZ, R4.H0_H0 ;  /* 0x20000004ff167230 */ /* 0x004fe20000004100 */
[----:B------:R-:W-:Y:S06]  /*03d0*/  BRA `(.L_x_1588) ;  /* 0x0000000800c87947 */ /* 0x000fec0003800000 */
.L_x_1591:
        /* <DEDUP_REMOVED lines=8> */
.L_x_1594:
[----:B------:R-:W2:Y:S02]  /*0460*/  LDG.E.U16 R4, desc[UR36][R4.64] ;  /* 0x0000002404047981 */ /* 0x000ea4000c1e1500 */
[----:B--2---:R-:W-:Y:S01]  /*0470*/  HADD2.F32 R22, -RZ, R4.H0_H0 ;  /* 0x20000004ff167230 */ /* 0x004fe20000004100 */
[----:B------:R-:W-:Y:S06]  /*0480*/  BRA `(.L_x_1588) ;  /* 0x00000008009c7947 */ /* 0x000fec0003800000 */
.L_x_1593:
[----:B------:R-:W2:Y:S01]  /*0490*/  LDG.E.64 R4, desc[UR36][R4.64] ;  /* 0x0000002404047981 */ /* 0x000ea2000c1e1b00 */
[----:B------:R-:W-:Y:S01]  /*04a0*/  UMOV UR4, 0xf0000000 ;  /* 0xf000000000047882 */ /* 0x000fe20000000000 */
[----:B------:R-:W-:Y:S01]  /*04b0*/  UMOV UR5, 0x380fffff ;  /* 0x380fffff00057882 */ /* 0x000fe20000000000 */
[----:B--2---:R-:W0:Y:S01]  /*04c0*/  F2F.F32.F64 R22, R4 ;  /* 0x0000000400167310 */ /* 0x004e220000301000 */
[----:B------:R-:W-:-:S14]  /*04d0*/  DSETP.GEU.AND P0, PT, |R4|, UR4, PT ;  /* 0x0000000404007e2a */ /* 0x000fdc000bf0e200 */
[----:B0-----:R-:W-:Y:S01]  /*04e0*/  @!P0 FMUL R22, R22, 1.175494350822287508e-38 ;  /* 0x0080000016168820 */ /* 0x001fe20000400000 */
[----:B------:R-:W-:Y:S06]  /*04f0*/  BRA `(.L_x_1588) ;  /* 0x0000000800807947 */ /* 0x000fec0003800000 */
.L_x_1583:
        /* <DEDUP_REMOVED lines=12> */
.L_x_1597:
[----:B------:R-:W2:Y:S01]  /*05c0*/  LDG.E.64 R4, desc[UR36][R4.64] ;  /* 0x0000002404047981 */ /* 0x000ea2000c1e1b00 */
[----:B------:R-:W-:Y:S01]  /*05d0*/  UMOV UR4, 0xf0000000 ;  /* 0xf000000000047882 */ /* 0x000fe20000000000 */
[----:B------:R-:W-:Y:S01]  /*05e0*/  UMOV UR5, 0x380fffff ;  /* 0x380fffff00057882 */ /* 0x000fe20000000000 */
[----:B--2---:R-:W0:Y:S01]  /*05f0*/  F2F.F32.F64 R22, R4 ;  /* 0x0000000400167310 */ /* 0x004e220000301000 */
[----:B------:R-:W-:-:S14]  /*0600*/  DSETP.GEU.AND P0, PT, |R4|, UR4, PT ;  /* 0x0000000404007e2a */ /* 0x000fdc000bf0e200 */
[----:B0-----:R-:W-:Y:S01]  /*0610*/  @!P0 FMUL R22, R22, 1.175494350822287508e-38 ;  /* 0x0080000016168820 */ /* 0x001fe20000400000 */
[----:B------:R-:W-:Y:S06]  /*0620*/  BRA `(.L_x_1588) ;  /* 0x0000000800347947 */ /* 0x000fec0003800000 */
.L_x_1596:
        /* <DEDUP_REMOVED lines=24> */
[----:B------:R-:W-:Y:S01]  /*07b0*/  LOP3.LUT R22, R3, 0x80000000, R22, 0xf8, !PT ;  /* 0x8000000003167812 */ /* 0x000fe200078ef816 */
[----:B------:R-:W-:Y:S06]  /*07c0*/  BRA `(.L_x_1588) ;  /* 0x0000000400cc7947 */ /* 0x000fec0003800000 */
.L_x_1599:
        /* <DEDUP_REMOVED lines=9> */
[----:B------:R-:W-:Y:S01]  /*0860*/  @P0 FMUL.FTZ R22, R3, 1.9259299443872358531e-34 ;  /* 0x0780000003160820 */ /* 0x000fe20000410000 */
[----:B------:R-:W-:Y:S02]  /*0870*/  IMAD.SHL.U32 R3, R4, 0x1000000, RZ ;  /* 0x0100000004037824 */ /* 0x000fe400078e00ff */
[----:B------:R-:W-:-:S05]  /*0880*/  @!P0 FADD.FTZ R22, R0, -0.5 ;  /* 0xbf00000000168421 */ /* 0x000fca0000010000 */
[----:B------:R-:W-:Y:S01]  /*0890*/  LOP3.LUT R22, R22, 0x80000000, R3, 0xf8, !PT ;  /* 0x8000000016167812 */ /* 0x000fe200078ef803 */
[----:B------:R-:W-:Y:S06]  /*08a0*/  BRA `(.L_x_1588) ;  /* 0x0000000400947947 */ /* 0x000fec0003800000 */
.L_x_1598:
[----:B------:R-:W2:Y:S02]  /*08b0*/  LDG.E.U16 R4, desc[UR36][R4.64] ;  /* 0x0000002404047981 */ /* 0x000ea4000c1e1500 */
[----:B--2---:R-:W-:Y:S01]  /*08c0*/  IMAD.U32 R22, R4, 0x10000, RZ ;  /* 0x0001000004167824 */ /* 0x004fe200078e00ff */
[----:B------:R-:W-:Y:S06]  /*08d0*/  BRA `(.L_x_1588) ;  /* 0x0000000400887947 */ /* 0x000fec0003800000 */
.L_x_1595:
        /* <DEDUP_REMOVED lines=11> */
.L_x_1602:
        /* <DEDUP_REMOVED lines=20> */
.L_x_1604:
[----:B------:R-:W-:Y:S05]  /*0ad0*/  BSYNC B0 ;  /* 0x0000000000007941 */ /* 0x000fea0003800000 */
.L_x_1603:
[----:B------:R-:W-:Y:S01]  /*0ae0*/  IMAD.SHL.U32 R3, R3, 0x100000, RZ ;  /* 0x0010000003037824 */ /* 0x000fe200078e00ff */
[----:B------:R-:W-:-:S04]  /*0af0*/  LEA R5, R0, 0x3b800000, 0x17 ;  /* 0x3b80000000057811 */ /* 0x000fc800078eb8ff */
[----:B------:R-:W-:Y:S01]  /*0b00*/  LOP3.LUT R22, R5, R3, R22, 0xfe, !PT ;  /* 0x0000000305167212 */ /* 0x000fe200078efe16 */
[----:B------:R-:W-:Y:S06]  /*0b10*/  BRA `(.L_x_1588) ;  /* 0x0000000000f87947 */ /* 0x000fec0003800000 */
.L_x_1601:
        /* <DEDUP_REMOVED lines=20> */
.L_x_1606:
[----:B------:R-:W-:Y:S05]  /*0c60*/  BSYNC B0 ;  /* 0x0000000000007941 */ /* 0x000fea0003800000 */
.L_x_1605:
[----:B------:R-:W-:Y:S01]  /*0c70*/  IMAD.SHL.U32 R3, R3, 0x200000, RZ ;  /* 0x0020000003037824 */ /* 0x000fe200078e00ff */
[----:B------:R-:W-:-:S04]  /*0c80*/  LEA R5, R0, 0x37800000, 0x17 ;  /* 0x3780000000057811 */ /* 0x000fc800078eb8ff */
[----:B------:R-:W-:Y:S01]  /*0c90*/  LOP3.LUT R22, R5, R3, R22, 0xfe, !PT ;  /* 0x0000000305167212 */ /* 0x000fe200078efe16 */
[----:B------:R-:W-:Y:S06]  /*0ca0*/  BRA `(.L_x_1588) ;  /* 0x0000000000947947 */ /* 0x000fec0003800000 */
.L_x_1600:
        /* <DEDUP_REMOVED lines=14> */
.L_x_1587:
        /* <DEDUP_REMOVED lines=16> */
.L_x_1609:
[----:B------:R-:W-:Y:S01]  /*0e90*/  IMAD.MOV.U32 R22, RZ, RZ, RZ ;  /* 0x000000ffff167224 */ /* 0x000fe200078e00ff */
[----:B------:R-:W-:Y:S06]  /*0ea0*/  BRA `(.L_x_1588) ;  /* 0x0000000000147947 */ /* 0x000fec0003800000 */
.L_x_1608:
[----:B------:R-:W2:Y:S02]  /*0eb0*/  LDG.E.64 R22, desc[UR36][R4.64] ;  /* 0x0000002404167981 */ /* 0x000ea4000c1e1b00 */
[----:B--2---:R0:W1:Y:S01]  /*0ec0*/  I2F.U64 R22, R22 ;  /* 0x0000001600167312 */ /* 0x0040620000301000 */
[----:B------:R-:W-:Y:S05]  /*0ed0*/  BRA `(.L_x_1588) ;  /* 0x0000000000087947 */ /* 0x000fea0003800000 */
.L_x_1607:
[----:B------:R-:W2:Y:S02]  /*0ee0*/  LDG.E R4, desc[UR36][R4.64] ;  /* 0x0000002404047981 */ /* 0x000ea4000c1e1900 */
[----:B--2---:R-:W-:-:S07]  /*0ef0*/  I2FP.F32.U32 R22, R4 ;  /* 0x0000000400167245 */ /* 0x004fce0000201000 */
.L_x_1588:
[----:B------:R-:W-:Y:S05]  /*0f00*/  BSYNC B6 ;  /* 0x0000000000067941 */ /* 0x000fea0003800000 */
.L_x_1582:
[----:B------:R-:W2:Y:S02]  /*0f10*/  S2R R16, SR_TID.X ;  /* 0x0000000000107919 */ /* 0x000ea40000002100 */
[----:B--2---:R-:W-:-:S07]  /*0f20*/  VIADD R16, R16, 0x80 ;  /* 0x0000008010107836 */ /* 0x004fce0000000000 */
.L_x_1581:
[----:B------:R-:W-:Y:S05]  /*0f30*/  BSYNC B7 ;  /* 0x0000000000077941 */ /* 0x000fea0003800000 */
.L_x_1580:
[----:B------:R-:W-:Y:S01]  /*0f40*/  ISETP.GE.AND P0, PT, R16, R17, PT ;  /* 0x000000111000720c */ /* 0x000fe20003f06270 */
[----:B------:R-:W-:-:S12]  /*0f50*/  BSSY B7, `(.L_x_1610) ;  /* 0x00000e8000077945 */ /* 0x000fd80003800000 */
[----:B------:R-:W-:Y:S05]  /*0f60*/  @P0 BRA `(.L_x_1611) ;  /* 0x0000000c00980947 */ /* 0x000fea0003800000 */
[----:B0---4-:R-:W0:Y:S01]  /*0f70*/  LDC.64 R4, c[0x0][0x220] ;  /* 0x00008800ff047b82 */ /* 0x011e220000000a00 */
[----:B------:R-:W-:Y:S01]  /*0f80*/  IMAD R0, R2, 0x200, R16 ;  /* 0x0000020002007824 */ /* 0x000fe200078e0210 */
[----:B------:R-:W-:Y:S01]  /*0f90*/  PRMT R6, R19, 0x9910, RZ ;  /* 0x0000991013067816 */ /* 0x000fe200000000ff */
[----:B------:R-:W-:Y:S01]  /*0fa0*/  ULDC UR4, c[0x0][0x230] ;  /* 0x00008c0000047ab9 */ /* 0x000fe20000000800 */
[----:B------:R-:W-:Y:S01]  /*0fb0*/  BSSY B6, `(.L_x_1612) ;  /* 0x00000e0000067945 */ /* 0x000fe20003800000 */
        /* <DEDUP_REMOVED lines=17> */
.L_x_1616:
[----:B------:R-:W2:Y:S02]  /*10d0*/  LDG.E.U8 R4, desc[UR36][R4.64] ;  /* 0x0000002404047981 */ /* 0x000ea4000c1e1100 */
[----:B--2---:R-:W-:Y:S01]  /*10e0*/  I2FP.F32.U32 R24, R4 ;  /* 0x0000000400187245 */ /* 0x004fe20000201000 */
[----:B------:R-:W-:Y:S06]  /*10f0*/  BRA `(.L_x_1618) ;  /* 0x0000000c002c7947 */ /* 0x000fec0003800000 */
.L_x_1615:
        /* <DEDUP_REMOVED lines=9> */
.L_x_1620:
[----:B------:R-:W2:Y:S02]  /*1190*/  LDG.E R4, desc[UR36][R4.64] ;  /* 0x0000002404047981 */ /* 0x000ea4000c1e1900 */
[----:B--2---:R-:W-:Y:S01]  /*11a0*/  I2FP.F32.S32 R24, R4 ;  /* 0x0000000400187245 */ /* 0x004fe20000201400 */
[----:B------:R-:W-:Y:S06]  /*11b0*/  BRA `(.L_x_1618) ;  /* 0x0000000800fc7947 */ /* 0x000fec0003800000 */
.L_x_1619:
[----:B------:R-:W2:Y:S02]  /*11c0*/  LDG.E.U16 R4, desc[UR36][R4.64] ;  /* 0x0000002404047981 */ /* 0x000ea4000c1e1500 */
[----:B--2---:R0:W2:Y:S01]  /*11d0*/  I2F.S16 R24, R4 ;  /* 0x0000000400187306 */ /* 0x0040a20000101400 */
[----:B------:R-:W-:Y:S05]  /*11e0*/  BRA `(.L_x_1618) ;  /* 0x0000000800f07947 */ /* 0x000fea0003800000 */
.L_x_1614:
        /* <DEDUP_REMOVED lines=8> */
.L_x_1622:
[----:B------:R-:W2:Y:S02]  /*1270*/  LDG.E.U16 R4, desc[UR36][R4.64] ;  /* 0x0000002404047981 */ /* 0x000ea4000c1e1500 */
[----:B--2---:R-:W-:Y:S01]  /*1280*/  HADD2.F32 R24, -RZ, R4.H0_H0 ;  /* 0x20000004ff187230 */ /* 0x004fe20000004100 */
[----:B------:R-:W-:Y:S06]  /*1290*/  BRA `(.L_x_1618) ;  /* 0x0000000800c47947 */ /* 0x000fec0003800000 */
.L_x_1621:
        /* <DEDUP_REMOVED lines=8> */
.L_x_1624:
[----:B------:R-:W2:Y:S02]  /*1320*/  LDG.E.U16 R4, desc[UR36][R4.64] ;  /* 0x0000002404047981 */ /* 0x000ea4000c1e1500 */
[----:B--2---:R-:W-:Y:S01]  /*1330*/  HADD2.F32 R24, -RZ, R4.H0_H0 ;  /* 0x20000004ff187230 */ /* 0x004fe20000004100 */
[----:B------:R-:W-:Y:S06]  /*1340*/  BRA `(.L_x_1618) ;  /* 0x0000000800987947 */ /* 0x000fec0003800000 */
.L_x_1623:
[----:B------:R-:W2:Y:S01]  /*1350*/  LDG.E.64 R4, desc[UR36][R4.64] ;  /* 0x0000002404047981 */ /* 0x000ea2000c1e1b00 */
[----:B------:R-:W-:Y:S01]  /*1360*/  UMOV UR4, 0xf0000000 ;  /* 0xf000000000047882 */ /* 0x000fe20000000000 */
[----:B------:R-:W-:Y:S01]  /*1370*/  UMOV UR5, 0x380fffff ;  /* 0x380fffff00057882 */ /* 0x000fe20000000000 */
[----:B--2---:R-:W0:Y:S01]  /*1380*/  F2F.F32.F64 R24, R4 ;  /* 0x0000000400187310 */ /* 0x004e220000301000 */
[----:B------:R-:W-:-:S14]  /*1390*/  DSETP.GEU.AND P0, PT, |R4|, UR4, PT ;  /* 0x0000000404007e2a */ /* 0x000fdc000bf0e200 */
[----:B0-----:R-:W-:Y:S01]  /*13a0*/  @!P0 FMUL R24, R24, 1.175494350822287508e-38 ;  /* 0x0080000018188820 */ /* 0x001fe20000400000 */
[----:B------:R-:W-:Y:S06]  /*13b0*/  BRA `(.L_x_1618) ;  /* 0x00000008007c7947 */ /* 0x000fec0003800000 */
.L_x_1613:
        /* <DEDUP_REMOVED lines=12> */
.L_x_1627:
[----:B------:R-:W2:Y:S01]  /*1480*/  LDG.E.64 R4, desc[UR36][R4.64] ;  /* 0x0000002404047981 */ /* 0x000ea2000c1e1b00 */
[----:B------:R-:W-:Y:S01]  /*1490*/  UMOV UR4, 0xf0000000 ;  /* 0xf000000000047882 */ /* 0x000fe20000000000 */
[----:B------:R-:W-:Y:S01]  /*14a0*/  UMOV UR5, 0x380fffff ;  /* 0x380fffff00057882 */ /* 0x000fe20000000000 */
[----:B--2---:R-:W0:Y:S01]  /*14b0*/  F2F.F32.F64 R24, R4 ;  /* 0x0000000400187310 */ /* 0x004e220000301000 */
[----:B------:R-:W-:-:S14]  /*14c0*/  DSETP.GEU.AND P0, PT, |R4|, UR4, PT ;  /* 0x0000000404007e2a */ /* 0x000fdc000bf0e200 */
[----:B0-----:R-:W-:Y:S01]  /*14d0*/  @!P0 FMUL R24, R24, 1.175494350822287508e-38 ;  /* 0x0080000018188820 */ /* 0x001fe20000400000 */
[----:B------:R-:W-:Y:S06]  /*14e0*/  BRA `(.L_x_1618) ;  /* 0x0000000800307947 */ /* 0x000fec0003800000 */
.L_x_1626:
        /* <DEDUP_REMOVED lines=26> */
.L_x_1629:
        /* <DEDUP_REMOVED lines=13> */
.L_x_1628:
[----:B------:R-:W2:Y:S02]  /*1760*/  LDG.E.U16 R4, desc[UR36][R4.64] ;  /* 0x0000002404047981 */ /* 0x000ea4000c1e1500 */
[----:B--2---:R-:W-:Y:S01]  /*1770*/  IMAD.U32 R24, R4, 0x10000, RZ ;  /* 0x0001000004187824 */ /* 0x004fe200078e00ff */
[----:B------:R-:W-:Y:S06]  /*1780*/  BRA `(.L_x_1618) ;  /* 0x0000000400887947 */ /* 0x000fec0003800000 */
.L_x_1625:
        /* <DEDUP_REMOVED lines=11> */
.L_x_1632:
        /* <DEDUP_REMOVED lines=20> */
.L_x_1634:
[----:B------:R-:W-:Y:S05]  /*1980*/  BSYNC B0 ;  /* 0x0000000000007941 */ /* 0x000fea0003800000 */
.L_x_1633:
[----:B------:R-:W-:Y:S01]  /*1990*/  IMAD.SHL.U32 R3, R3, 0x100000, RZ ;  /* 0x0010000003037824 */ /* 0x000fe200078e00ff */
[----:B------:R-:W-:-:S04]  /*19a0*/  LEA R5, R0, 0x3b800000, 0x17 ;  /* 0x3b80000000057811 */ /* 0x000fc800078eb8ff */
[----:B------:R-:W-:Y:S01]  /*19b0*/  LOP3.LUT R24, R5, R3, R24, 0xfe, !PT ;  /* 0x0000000305187212 */ /* 0x000fe200078efe18 */
[----:B------:R-:W-:Y:S06]  /*19c0*/  BRA `(.L_x_1618) ;  /* 0x0000000000f87947 */ /* 0x000fec0003800000 */
.L_x_1631:
        /* <DEDUP_REMOVED lines=20> */
.L_x_1636:
[----:B------:R-:W-:Y:S05]  /*1b10*/  BSYNC B0 ;  /* 0x0000000000007941 */ /* 0x000fea0003800000 */
.L_x_1635:
[----:B------:R-:W-:Y:S01]  /*1b20*/  IMAD.SHL.U32 R3, R3, 0x200000, RZ ;  /* 0x0020000003037824 */ /* 0x000fe200078e00ff */
[----:B------:R-:W-:-:S04]  /*1b30*/  LEA R5, R0, 0x37800000, 0x17 ;  /* 0x3780000000057811 */ /* 0x000fc800078eb8ff */
[----:B------:R-:W-:Y:S01]  /*1b40*/  LOP3.LUT R24, R5, R3, R24, 0xfe, !PT ;  /* 0x0000000305187212 */ /* 0x000fe200078efe18 */
[----:B------:R-:W-:Y:S06]  /*1b50*/  BRA `(.L_x_1618) ;  /* 0x0000000000947947 */ /* 0x000fec0003800000 */
.L_x_1630:
        /* <DEDUP_REMOVED lines=14> */
.L_x_1617:
        /* <DEDUP_REMOVED lines=15> */
[----:B01-3-5:R-:W-:Y:S05]  /*1d30*/  CALL.ABS.NOINC R14 ;  /* 0x000000000e007343 */ /* 0x02bfea0003c00000 */
.L_x_1639:
[----:B------:R-:W-:Y:S01]  /*1d40*/  IMAD.MOV.U32 R24, RZ, RZ, RZ ;  /* 0x000000ffff187224 */ /* 0x000fe200078e00ff */
[----:B------:R-:W-:Y:S06]  /*1d50*/  BRA `(.L_x_1618) ;  /* 0x0000000000147947 */ /* 0x000fec0003800000 */
.L_x_1638:
[----:B------:R-:W2:Y:S02]  /*1d60*/  LDG.E.64 R24, desc[UR36][R4.64] ;  /* 0x0000002404187981 */ /* 0x000ea4000c1e1b00 */
[----:B--2---:R0:W2:Y:S01]  /*1d70*/  I2F.U64 R24, R24 ;  /* 0x0000001800187312 */ /* 0x0040a20000301000 */
[----:B------:R-:W-:Y:S05]  /*1d80*/  BRA `(.L_x_1618) ;  /* 0x0000000000087947 */ /* 0x000fea0003800000 */
.L_x_1637:
[----:B------:R-:W2:Y:S02]  /*1d90*/  LDG.E R4, desc[UR36][R4.64] ;  /* 0x0000002404047981 */ /* 0x000ea4000c1e1900 */
[----:B--2---:R-:W-:-:S07]  /*1da0*/  I2FP.F32.U32 R24, R4 ;  /* 0x0000000400187245 */ /* 0x004fce0000201000 */
.L_x_1618:
[----:B------:R-:W-:Y:S05]  /*1db0*/  BSYNC B6 ;  /* 0x0000000000067941 */ /* 0x000fea0003800000 */
.L_x_1612:
[----:B------:R-:W-:-:S07]  /*1dc0*/  VIADD R16, R16, 0x80 ;  /* 0x0000008010107836 */ /* 0x000fce0000000000 */
.L_x_1611:
[----:B------:R-:W-:Y:S05]  /*1dd0*/  BSYNC B7 ;  /* 0x0000000000077941 */ /* 0x000fea0003800000 */
.L_x_1610:
[----:B------:R-:W-:Y:S01]  /*1de0*/  ISETP.GE.AND P0, PT, R16, R17, PT ;  /* 0x000000111000720c */ /* 0x000fe20003f06270 */
[----:B------:R-:W-:Y:S01]  /*1df0*/  BSSY B7, `(.L_x_1640) ;  /* 0x00000ea000077945 */ /* 0x000fe20003800000 */
[----:B------:R-:W-:Y:S02]  /*1e00*/  IMAD.MOV.U32 R18, RZ, RZ, RZ ;  /* 0x000000ffff127224 */ /* 0x000fe400078e00ff */
[----:B0-----:R-:W-:-:S09]  /*1e10*/  IMAD.MOV.U32 R23, RZ, RZ, RZ ;  /* 0x000000ffff177224 */ /* 0x001fd200078e00ff */
[----:B------:R-:W-:Y:S05]  /*1e20*/  @P0 BRA `(.L_x_1641) ;  /* 0x0000000c00980947 */ /* 0x000fea0003800000 */
[----:B--2-4-:R-:W0:Y:S01]  /*1e30*/  LDC.64 R4, c[0x0][0x220] ;  /* 0x00008800ff047b82 */ /* 0x014e220000000a00 */
        /* <DEDUP_REMOVED lines=19> */
[----:B--2---:R0:W2:Y:S01]  /*1f70*/  I2F.S16 R23, R4 ;  /* 0x0000000400177306 */ /* 0x0040a20000101400 */
[----:B------:R-:W-:Y:S05]  /*1f80*/  BRA `(.L_x_1648) ;  /* 0x0000000c00387947 */ /* 0x000fea0003800000 */
.L_x_1646:
[----:B------:R-:W2:Y:S02]  /*1f90*/  LDG.E.U8 R4, desc[UR36][R4.64] ;  /* 0x0000002404047981 */ /* 0x000ea4000c1e1100 */
[----:B--2---:R-:W-:Y:S01]  /*1fa0*/  I2FP.F32.U32 R23, R4 ;  /* 0x0000000400177245 */ /* 0x004fe20000201000 */
[----:B------:R-:W-:Y:S06]  /*1fb0*/  BRA `(.L_x_1648) ;  /* 0x0000000c002c7947 */ /* 0x000fec0003800000 */
.L_x_1645:
        /* <DEDUP_REMOVED lines=9> */
.L_x_1650:
[----:B------:R-:W2:Y:S02]  /*2050*/  LDG.E R4, desc[UR36][R4.64] ;  /* 0x0000002404047981 */ /* 0x000ea4000c1e1900 */
[----:B--2---:R-:W-:Y:S01]  /*2060*/  I2FP.F32.S32 R23, R4 ;  /* 0x0000000400177245 */ /* 0x004fe20000201400 */
[----:B------:R-:W-:Y:S06]  /*2070*/  BRA `(.L_x_1648) ;  /* 0x0000000800fc7947 */ /* 0x000fec0003800000 */
.L_x_1649:
[----:B------:R-:W2:Y:S02]  /*2080*/  LDG.E.U16 R4, desc[UR36][R4.64] ;  /* 0x0000002404047981 */ /* 0x000ea4000c1e1500 */
[----:B--2---:R4:W0:Y:S01]  /*2090*/  I2F.S16 R23, R4 ;  /* 0x0000000400177306 */ /* 0x0048220000101400 */
[----:B------:R-:W-:Y:S05]  /*20a0*/  BRA `(.L_x_1648) ;  /* 0x0000000800f07947 */ /* 0x000fea0003800000 */
.L_x_1644:
        /* <DEDUP_REMOVED lines=8> */
.L_x_1652:
[----:B------:R-:W2:Y:S02]  /*2130*/  LDG.E.U16 R4, desc[UR36][R4.64] ;  /* 0x0000002404047981 */ /* 0x000ea4000c1e1500 */
[----:B--2---:R-:W-:Y:S01]  /*2140*/  HADD2.F32 R23, -RZ, R4.H0_H0 ;  /* 0x20000004ff177230 */ /* 0x004fe20000004100 */
[----:B------:R-:W-:Y:S06]  /*2150*/  BRA `(.L_x_1648) ;  /* 0x0000000800c47947 */ /* 0x000fec0003800000 */
.L_x_1651:
        /* <DEDUP_REMOVED lines=8> */
.L_x_1654:
[----:B------:R-:W2:Y:S02]  /*21e0*/  LDG.E.U16 R4, desc[UR36][R4.64] ;  /* 0x0000002404047981 */ /* 0x000ea4000c1e1500 */
[----:B--2---:R-:W-:Y:S01]  /*21f0*/  HADD2.F32 R23, -RZ, R4.H0_H0 ;  /* 0x20000004ff177230 */ /* 0x004fe20000004100 */
[----:B------:R-:W-:Y:S06]  /*2200*/  BRA `(.L_x_1648) ;  /* 0x0000000800987947 */ /* 0x000fec0003800000 */
.L_x_1653:
[----:B------:R-:W2:Y:S01]  /*2210*/  LDG.E.64 R4, desc[UR36][R4.64] ;  /* 0x0000002404047981 */ /* 0x000ea2000c1e1b00 */
[----:B------:R-:W-:Y:S01]  /*2220*/  UMOV UR4, 0xf0000000 ;  /* 0xf000000000047882 */ /* 0x000fe20000000000 */
[----:B------:R-:W-:Y:S01]  /*2230*/  UMOV UR5, 0x380fffff ;  /* 0x380fffff00057882 */ /* 0x000fe20000000000 */
[----:B--2---:R-:W0:Y:S01]  /*2240*/  F2F.F32.F64 R23, R4 ;  /* 0x0000000400177310 */ /* 0x004e220000301000 */
[----:B------:R-:W-:-:S14]  /*2250*/  DSETP.GEU.AND P0, PT, |R4|, UR4, PT ;  /* 0x0000000404007e2a */ /* 0x000fdc000bf0e200 */
[----:B0-----:R-:W-:Y:S01]  /*2260*/  @!P0 FMUL R23, R23, 1.175494350822287508e-38 ;  /* 0x0080000017178820 */ /* 0x001fe20000400000 */
[----:B------:R-:W-:Y:S06]  /*2270*/  BRA `(.L_x_1648) ;  /* 0x00000008007c7947 */ /* 0x000fec0003800000 */
.L_x_1643:
        /* <DEDUP_REMOVED lines=12> */
.L_x_1657:
[----:B------:R-:W2:Y:S01]  /*2340*/  LDG.E.64 R4, desc[UR36][R4.64] ;  /* 0x0000002404047981 */ /* 0x000ea2000c1e1b00 */
[----:B------:R-:W-:Y:S01]  /*2350*/  UMOV UR4, 0xf0000000 ;  /* 0xf000000000047882 */ /* 0x000fe20000000000 */
[----:B------:R-:W-:Y:S01]  /*2360*/  UMOV UR5, 0x380fffff ;  /* 0x380fffff00057882 */ /* 0x000fe20000000000 */
[----:B--2---:R-:W0:Y:S01]  /*2370*/  F2F.F32.F64 R23, R4 ;  /* 0x0000000400177310 */ /* 0x004e220000301000 */
[----:B------:R-:W-:-:S14]  /*2380*/  DSETP.GEU.AND P0, PT, |R4|, UR4, PT ;  /* 0x0000000404007e2a */ /* 0x000fdc000bf0e200 */
[----:B0-----:R-:W-:Y:S01]  /*2390*/  @!P0 FMUL R23, R23, 1.175494350822287508e-38 ;  /* 0x0080000017178820 */ /* 0x001fe20000400000 */
[----:B------:R-:W-:Y:S06]  /*23a0*/  BRA `(.L_x_1648) ;  /* 0x0000000800307947 */ /* 0x000fec0003800000 */
.L_x_1656:
        /* <DEDUP_REMOVED lines=26> */
.L_x_1659:
        /* <DEDUP_REMOVED lines=11> */
[----:B------:R-:W-:Y:S01]  /*2600*/  LOP3.LUT R23, R23, 0x80000000, R0, 0xf8, !PT ;  /* 0x8000000017177812 */ /* 0x000fe200078ef800 */
[----:B------:R-:W-:Y:S06]  /*2610*/  BRA `(.L_x_1648) ;  /* 0x0000000400947947 */ /* 0x000fec0003800000 */
.L_x_1658:
[----:B------:R-:W2:Y:S02]  /*2620*/  LDG.E.U16 R4, desc[UR36][R4.64] ;  /* 0x0000002404047981 */ /* 0x000ea4000c1e1500 */
[----:B--2---:R-:W-:Y:S01]  /*2630*/  IMAD.U32 R23, R4, 0x10000, RZ ;  /* 0x0001000004177824 */ /* 0x004fe200078e00ff */
[----:B------:R-:W-:Y:S06]  /*2640*/  BRA `(.L_x_1648) ;  /* 0x0000000400887947 */ /* 0x000fec0003800000 */
.L_x_1655:
        /* <DEDUP_REMOVED lines=11> */
.L_x_1662:
        /* <DEDUP_REMOVED lines=20> */
.L_x_1664:
[----:B------:R-:W-:Y:S05]  /*2840*/  BSYNC B0 ;  /* 0x0000000000007941 */ /* 0x000fea0003800000 */
.L_x_1663:
[----:B------:R-:W-:Y:S01]  /*2850*/  IMAD.SHL.U32 R3, R3, 0x100000, RZ ;  /* 0x0010000003037824 */ /* 0x000fe200078e00ff */
[----:B------:R-:W-:-:S04]  /*2860*/  LEA R0, R0, 0x3b800000, 0x17 ;  /* 0x3b80000000007811 */ /* 0x000fc800078eb8ff */
[----:B------:R-:W-:Y:S01]  /*2870*/  LOP3.LUT R23, R0, R3, R23, 0xfe, !PT ;  /* 0x0000000300177212 */ /* 0x000fe200078efe17 */
[----:B------:R-:W-:Y:S06]  /*2880*/  BRA `(.L_x_1648) ;  /* 0x0000000000f87947 */ /* 0x000fec0003800000 */
.L_x_1661:
        /* <DEDUP_REMOVED lines=20> */
.L_x_1666:
[----:B------:R-:W-:Y:S05]  /*29d0*/  BSYNC B0 ;  /* 0x0000000000007941 */ /* 0x000fea0003800000 */
.L_x_1665:
[----:B------:R-:W-:Y:S01]  /*29e0*/  IMAD.SHL.U32 R3, R3, 0x200000, RZ ;  /* 0x0020000003037824 */ /* 0x000fe200078e00ff */
[----:B------:R-:W-:-:S04]  /*29f0*/  LEA R0, R0, 0x37800000, 0x17 ;  /* 0x3780000000007811 */ /* 0x000fc800078eb8ff */
[----:B------:R-:W-:Y:S01]  /*2a00*/  LOP3.LUT R23, R0, R3, R23, 0xfe, !PT ;  /* 0x0000000300177212 */ /* 0x000fe200078efe17 */
[----:B------:R-:W-:Y:S06]  /*2a10*/  BRA `(.L_x_1648) ;  /* 0x0000000000947947 */ /* 0x000fec0003800000 */
.L_x_1660:
        /* <DEDUP_REMOVED lines=14> */
.L_x_1647:
        /* <DEDUP_REMOVED lines=16> */
.L_x_1669:
[----:B------:R-:W-:Y:S01]  /*2c00*/  IMAD.MOV.U32 R23, RZ, RZ, RZ ;  /* 0x000000ffff177224 */ /* 0x000fe200078e00ff */
[----:B------:R-:W-:Y:S06]  /*2c10*/  BRA `(.L_x_1648) ;  /* 0x0000000000147947 */ /* 0x000fec0003800000 */
.L_x_1668:
[----:B------:R-:W2:Y:S02]  /*2c20*/  LDG.E.64 R4, desc[UR36][R4.64] ;  /* 0x0000002404047981 */ /* 0x000ea4000c1e1b00 */
[----:B--2---:R0:W2:Y:S01]  /*2c30*/  I2F.U64 R23, R4 ;  /* 0x0000000400177312 */ /* 0x0040a20000301000 */
[----:B------:R-:W-:Y:S05]  /*2c40*/  BRA `(.L_x_1648) ;  /* 0x0000000000087947 */ /* 0x000fea0003800000 */
.L_x_1667:
[----:B------:R-:W2:Y:S02]  /*2c50*/  LDG.E R4, desc[UR36][R4.64] ;  /* 0x0000002404047981 */ /* 0x000ea4000c1e1900 */
[----:B--2---:R-:W-:-:S07]  /*2c60*/  I2FP.F32.U32 R23, R4 ;  /* 0x0000000400177245 */ /* 0x004fce0000201000 */
.L_x_1648:
[----:B------:R-:W-:Y:S05]  /*2c70*/  BSYNC B6 ;  /* 0x0000000000067941 */ /* 0x000fea0003800000 */
.L_x_1642:
[----:B------:R-:W-:-:S07]  /*2c80*/  VIADD R16, R16, 0x80 ;  /* 0x0000008010107836 */ /* 0x000fce0000000000 */
.L_x_1641:
[----:B------:R-:W-:Y:S05]  /*2c90*/  BSYNC B7 ;  /* 0x0000000000077941 */ /* 0x000fea0003800000 */
.L_x_1640:
[----:B------:R-:W-:Y:S01]  /*2ca0*/  ISETP.GE.AND P0, PT, R16, R17, PT ;  /* 0x000000111000720c */ /* 0x000fe20003f06270 */
[----:B------:R-:W-:-:S12]  /*2cb0*/  BSSY B6, `(.L_x_1670) ;  /* 0x00000e1000067945 */ /* 0x000fd80003800000 */
[----:B------:R-:W-:Y:S05]  /*2cc0*/  @P0 BRA `(.L_x_1671) ;  /* 0x0000000c007c0947 */ /* 0x000fea0003800000 */
[----:B0-2-4-:R-:W0:Y:S01]  /*2cd0*/  LDC.64 R4, c[0x0][0x220] ;  /* 0x00008800ff047b82 */ /* 0x015e220000000a00 */
        /* <DEDUP_REMOVED lines=19> */
.L_x_1675:
[----:B------:R-:W2:Y:S02]  /*2e10*/  LDG.E.U8 R4, desc[UR36][R4.64] ;  /* 0x0000002404047981 */ /* 0x000ea4000c1e1100 */
[----:B--2---:R-:W-:Y:S01]  /*2e20*/  I2FP.F32.U32 R18, R4 ;  /* 0x0000000400127245 */ /* 0x004fe20000201000 */
[----:B------:R-:W-:Y:S06]  /*2e30*/  BRA `(.L_x_1671) ;  /* 0x0000000c00207947 */ /* 0x000fec0003800000 */
.L_x_1674:
        /* <DEDUP_REMOVED lines=9> */
.L_x_1678:
[----:B------:R-:W2:Y:S02]  /*2ed0*/  LDG.E R4, desc[UR36][R4.64] ;  /* 0x0000002404047981 */ /* 0x000ea4000c1e1900 */
[----:B--2---:R-:W-:Y:S01]  /*2ee0*/  I2FP.F32.S32 R18, R4 ;  /* 0x0000000400127245 */ /* 0x004fe20000201400 */
[----:B------:R-:W-:Y:S06]  /*2ef0*/  BRA `(.L_x_1671) ;  /* 0x0000000800f07947 */ /* 0x000fec0003800000 */
.L_x_1677:
[----:B------:R-:W2:Y:S02]  /*2f00*/  LDG.E.U16 R4, desc[UR36][R4.64] ;  /* 0x0000002404047981 */ /* 0x000ea4000c1e1500 */
[----:B--2---:R0:W2:Y:S01]  /*2f10*/  I2F.S16 R18, R4 ;  /* 0x0000000400127306 */ /* 0x0040a20000101400 */
[----:B------:R-:W-:Y:S05]  /*2f20*/  BRA `(.L_x_1671) ;  /* 0x0000000800e47947 */ /* 0x000fea0003800000 */
.L_x_1673:
        /* <DEDUP_REMOVED lines=8> */
.L_x_1680:
[----:B------:R-:W2:Y:S02]  /*2fb0*/  LDG.E.U16 R4, desc[UR36][R4.64] ;  /* 0x0000002404047981 */ /* 0x000ea4000c1e1500 */
[----:B--2---:R-:W-:Y:S01]  /*2fc0*/  HADD2.F32 R18, -RZ, R4.H0_H0 ;  /* 0x20000004ff127230 */ /* 0x004fe20000004100 */
[----:B------:R-:W-:Y:S06]  /*2fd0*/  BRA `(.L_x_1671) ;  /* 0x0000000800b87947 */ /* 0x000fec0003800000 */
.L_x_1679:
        /* <DEDUP_REMOVED lines=8> */
.L_x_1682:
[----:B------:R-:W2:Y:S02]  /*3060*/  LDG.E.U16 R4, desc[UR36][R4.64] ;  /* 0x0000002404047981 */ /* 0x000ea4000c1e1500 */
[----:B--2---:R-:W-:Y:S01]  /*3070*/  HADD2.F32 R18, -RZ, R4.H0_H0 ;  /* 0x20000004ff127230 */ /* 0x004fe20000004100 */
[----:B------:R-:W-:Y:S06]  /*3080*/  BRA `(.L_x_1671) ;  /* 0x00000008008c7947 */ /* 0x000fec0003800000 */
.L_x_1681:
[----:B------:R-:W2:Y:S01]  /*3090*/  LDG.E.64 R4, desc[UR36][R4.64] ;  /* 0x0000002404047981 */ /* 0x000ea2000c1e1b00 */
[----:B------:R-:W-:Y:S01]  /*30a0*/  UMOV UR4, 0xf0000000 ;  /* 0xf000000000047882 */ /* 0x000fe20000000000 */
[----:B------:R-:W-:Y:S01]  /*30b0*/  UMOV UR5, 0x380fffff ;  /* 0x380fffff00057882 */ /* 0x000fe20000000000 */
[----:B--2---:R-:W0:Y:S01]  /*30c0*/  F2F.F32.F64 R18, R4 ;  /* 0x0000000400127310 */ /* 0x004e220000301000 */
[----:B------:R-:W-:-:S14]  /*30d0*/  DSETP.GEU.AND P0, PT, |R4|, UR4, PT ;  /* 0x0000000404007e2a */ /* 0x000fdc000bf0e200 */
[----:B0-----:R-:W-:Y:S01]  /*30e0*/  @!P0 FMUL R18, R18, 1.175494350822287508e-38 ;  /* 0x0080000012128820 */ /* 0x001fe20000400000 */
[----:B------:R-:W-:Y:S06]  /*30f0*/  BRA `(.L_x_1671) ;  /* 0x0000000800707947 */ /* 0x000fec0003800000 */
.L_x_1672:
        /* <DEDUP_REMOVED lines=12> */
.L_x_1685:
[----:B------:R-:W2:Y:S01]  /*31c0*/  LDG.E.64 R4, desc[UR36][R4.64] ;  /* 0x0000002404047981 */ /* 0x000ea2000c1e1b00 */
[----:B------:R-:W-:Y:S01]  /*31d0*/  UMOV UR4, 0xf0000000 ;  /* 0xf000000000047882 */ /* 0x000fe20000000000 */
[----:B------:R-:W-:Y:S01]  /*31e0*/  UMOV UR5, 0x380fffff ;  /* 0x380fffff00057882 */ /* 0x000fe20000000000 */
[----:B--2---:R-:W0:Y:S01]  /*31f0*/  F2F.F32.F64 R18, R4 ;  /* 0x0000000400127310 */ /* 0x004e220000301000 */
[----:B------:R-:W-:-:S14]  /*3200*/  DSETP.GEU.AND P0, PT, |R4|, UR4, PT ;  /* 0x0000000404007e2a */ /* 0x000fdc000bf0e200 */
[----:B0-----:R-:W-:Y:S01]  /*3210*/  @!P0 FMUL R18, R18, 1.175494350822287508e-38 ;  /* 0x0080000012128820 */ /* 0x001fe20000400000 */
[----:B------:R-:W-:Y:S06]  /*3220*/  BRA `(.L_x_1671) ;  /* 0x0000000800247947 */ /* 0x000fec0003800000 */
.L_x_1684:
        /* <DEDUP_REMOVED lines=26> */
.L_x_1687:
        /* <DEDUP_REMOVED lines=13> */
.L_x_1686:
[----:B------:R-:W2:Y:S02]  /*34a0*/  LDG.E.U16 R4, desc[UR36][R4.64] ;  /* 0x0000002404047981 */ /* 0x000ea4000c1e1500 */
[----:B--2---:R-:W-:Y:S01]  /*34b0*/  IMAD.U32 R18, R4, 0x10000, RZ ;  /* 0x0001000004127824 */ /* 0x004fe200078e00ff */
[----:B------:R-:W-:Y:S06]  /*34c0*/  BRA `(.L_x_1671) ;  /* 0x00000004007c7947 */ /* 0x000fec0003800000 */
.L_x_1683:
        /* <DEDUP_REMOVED lines=11> */
.L_x_1690:
[----:B------:R-:W2:Y:S02]  /*3580*/  LDG.E.U8 R3, desc[UR36][R4.64] ;  /* 0x0000002404037981 */ /* 0x000ea4000c1e1100 */
        /* <DEDUP_REMOVED lines=18> */
.L_x_1692:
[----:B------:R-:W-:Y:S05]  /*36b0*/  BSYNC B0 ;  /* 0x0000000000007941 */ /* 0x000fea0003800000 */
.L_x_1691:
[----:B------:R-:W-:Y:S01]  /*36c0*/  IMAD.SHL.U32 R3, R3, 0x100000, RZ ;  /* 0x0010000003037824 */ /* 0x000fe200078e00ff */
[----:B------:R-:W-:-:S04]  /*36d0*/  LEA R5, R0, 0x3b800000, 0x17 ;  /* 0x3b80000000057811 */ /* 0x000fc800078eb8ff */
[----:B------:R-:W-:Y:S01]  /*36e0*/  LOP3.LUT R18, R5, R3, R18, 0xfe, !PT ;  /* 0x0000000305127212 */ /* 0x000fe200078efe12 */
[----:B------:R-:W-:Y:S06]  /*36f0*/  BRA `(.L_x_1671) ;  /* 0x0000000000f07947 */ /* 0x000fec0003800000 */
.L_x_1689:
        /* <DEDUP_REMOVED lines=19> */
.L_x_1694:
[----:B------:R-:W-:Y:S05]  /*3830*/  BSYNC B0 ;  /* 0x0000000000007941 */ /* 0x000fea0003800000 */
.L_x_1693:
[----:B------:R-:W-:Y:S01]  /*3840*/  IMAD.SHL.U32 R3, R3, 0x200000, RZ ;  /* 0x0020000003037824 */ /* 0x000fe200078e00ff */
[----:B------:R-:W-:-:S04]  /*3850*/  LEA R5, R0, 0x37800000, 0x17 ;  /* 0x3780000000057811 */ /* 0x000fc800078eb8ff */
[----:B------:R-:W-:Y:S01]  /*3860*/  LOP3.LUT R18, R5, R3, R18, 0xfe, !PT ;  /* 0x0000000305127212 */ /* 0x000fe200078efe12 */
[----:B------:R-:W-:Y:S06]  /*3870*/  BRA `(.L_x_1671) ;  /* 0x0000000000907947 */ /* 0x000fec0003800000 */
.L_x_1688:
        /* <DEDUP_REMOVED lines=14> */
.L_x_1676:
        /* <DEDUP_REMOVED lines=16> */
.L_x_1697:
[----:B------:R-:W-:Y:S05]  /*3a60*/  BRA `(.L_x_1671) ;  /* 0x0000000000147947 */ /* 0x000fea0003800000 */
.L_x_1696:
[----:B------:R-:W2:Y:S02]  /*3a70*/  LDG.E.64 R18, desc[UR36][R4.64] ;  /* 0x0000002404127981 */ /* 0x000ea4000c1e1b00 */
[----:B--2---:R0:W2:Y:S01]  /*3a80*/  I2F.U64 R18, R18 ;  /* 0x0000001200127312 */ /* 0x0040a20000301000 */
[----:B------:R-:W-:Y:S05]  /*3a90*/  BRA `(.L_x_1671) ;  /* 0x0000000000087947 */ /* 0x000fea0003800000 */
.L_x_1695:
[----:B------:R-:W2:Y:S02]  /*3aa0*/  LDG.E R4, desc[UR36][R4.64] ;  /* 0x0000002404047981 */ /* 0x000ea4000c1e1900 */
[----:B--2---:R-:W-:-:S07]  /*3ab0*/  I2FP.F32.U32 R18, R4 ;  /* 0x0000000400127245 */ /* 0x004fce0000201000 */
.L_x_1671:
[----:B------:R-:W-:Y:S05]  /*3ac0*/  BSYNC B6 ;  /* 0x0000000000067941 */ /* 0x000fea0003800000 */
.L_x_1670:
[----:B0-----:R-:W0:Y:S01]  /*3ad0*/  S2R R19, SR_TID.X ;  /* 0x0000000000137919 */ /* 0x001e220000002100 */
[----:B------:R-:W1:Y:S01]  /*3ae0*/  LDC.U8 R16, c[0x0][0x234] ;  /* 0x00008d00ff107b82 */ /* 0x000e620000000000 */
[----:B------:R-:W-:Y:S01]  /*3af0*/  BSSY B0, `(.L_x_1698) ;  /* 0x000001c000007945 */ /* 0x000fe20003800000 */
[CC--:B0-----:R-:W-:Y:S01]  /*3b00*/  ISETP.GE.AND P2, PT, R19.reuse, R17.reuse, PT ;  /* 0x000000111300720c */ /* 0x0c1fe20003f46270 */
[C---:B------:R-:W-:Y:S02]  /*3b10*/  VIADD R0, R19.reuse, 0x100 ;  /* 0x0000010013007836 */ /* 0x040fe40000000000 */
[C---:B--2-4-:R-:W-:Y:S02]  /*3b20*/  VIADD R4, R19.reuse, 0x180 ;  /* 0x0000018013047836 */ /* 0x054fe40000000000 */
[----:B------:R-:W-:Y:S01]  /*3b30*/  VIADD R26, R19, 0x80 ;  /* 0x00000080131a7836 */ /* 0x000fe20000000000 */
[-C--:B------:R-:W-:Y:S02]  /*3b40*/  ISETP.GE.AND P0, PT, R0, R17.reuse, PT ;  /* 0x000000110000720c */ /* 0x080fe40003f06270 */
[----:B------:R-:W-:-:S02]  /*3b50*/  ISETP.GE.AND P1, PT, R4, R17, PT ;  /* 0x000000110400720c */ /* 0x000fc40003f26270 */
[----:B------:R-:W-:-:S03]  /*3b60*/  ISETP.GE.AND P3, PT, R26, R17, PT ;  /* 0x000000111a00720c */ /* 0x000fc60003f66270 */
[----:B------:R-:W-:Y:S10]  /*3b70*/  @P2 BRA `(.L_x_1699) ;  /* 0x00000000004c2947 */ /* 0x000ff40003800000 */
[C---:B-1-3-5:R-:W-:Y:S01]  /*3b80*/  FSETP.GT.FTZ.AND P4, PT, |R22|.reuse, 1, PT ;  /* 0x3f8000001600780b */ /* 0x06afe20003f94200 */
[----:B------:R-:W-:Y:S01]  /*3b90*/  FADD.FTZ R0, |R22|, -RZ ;  /* 0x800000ff16007221 */ /* 0x000fe20000010200 */
[----:B------:R-:W-:-:S11]  /*3ba0*/  IMAD.MOV.U32 R4, RZ, RZ, 0x3b2090aa ;  /* 0x3b2090aaff047424 */ /* 0x000fd600078e00ff */
[----:B------:R-:W0:Y:S02]  /*3bb0*/  @P4 MUFU.RCP R0, R0 ;  /* 0x0000000000004308 */ /* 0x000e240000001000 */
        /* <DEDUP_REMOVED lines=14> */
[----:B------:R-:W-:-:S07]  /*3ca0*/  FSEL R4, R4, R3, !P4 ;  /* 0x0000000304047208 */ /* 0x000fce0006000000 */
.L_x_1699:
[----:B------:R-:W-:Y:S05]  /*3cb0*/  BSYNC B0 ;  /* 0x0000000000007941 */ /* 0x000fea0003800000 */
.L_x_1698:
[----:B------:R-:W-:Y:S04]  /*3cc0*/  BSSY B0, `(.L_x_1700) ;  /* 0x0000015000007945 */ /* 0x000fe80003800000 */
[----:B------:R-:W-:Y:S05]  /*3cd0*/  @P3 BRA `(.L_x_1701) ;  /* 0x00000000004c3947 */ /* 0x000fea0003800000 */
[C---:B-----5:R-:W-:Y:S01]  /*3ce0*/  FSETP.GT.FTZ.AND P3, PT, |R24|.reuse, 1, PT ;  /* 0x3f8000001800780b */ /* 0x060fe20003f74200 */
        /* <DEDUP_REMOVED lines=16> */
[----:B-1-3--:R-:W-:-:S04]  /*3df0*/  LOP3.LUT R22, R3, 0x80000000, R24, 0xb8, !PT ;  /* 0x8000000003167812 */ /* 0x00afc800078eb818 */
[----:B------:R-:W-:-:S07]  /*3e00*/  FSEL R22, R22, R3, !P3 ;  /* 0x0000000316167208 */ /* 0x000fce0005800000 */
.L_x_1701:
[----:B------:R-:W-:Y:S05]  /*3e10*/  BSYNC B0 ;  /* 0x0000000000007941 */ /* 0x000fea0003800000 */
.L_x_1700:
[----:B------:R-:W-:Y:S04]  /*3e20*/  BSSY B0, `(.L_x_1702) ;  /* 0x0000015000007945 */ /* 0x000fe80003800000 */
[----:B------:R-:W-:Y:S05]  /*3e30*/  @P0 BRA `(.L_x_1703) ;  /* 0x00000000004c0947 */ /* 0x000fea0003800000 */
[C---:B-----5:R-:W-:Y:S01]  /*3e40*/  FSETP.GT.FTZ.AND P0, PT, |R23|.reuse, 1, PT ;  /* 0x3f8000001700780b */ /* 0x060fe20003f14200 */
[----:B------:R-:W-:Y:S01]  /*3e50*/  FADD.FTZ R0, |R23|, -RZ ;  /* 0x800000ff17007221 */ /* 0x000fe20000010200 */
[----:B------:R-:W-:-:S11]  /*3e60*/  IMAD.MOV.U32 R6, RZ, RZ, 0x3b2090aa ;  /* 0x3b2090aaff067424 */ /* 0x000fd600078e00ff */
        /* <DEDUP_REMOVED lines=15> */
[----:B------:R-:W-:-:S07]  /*3f60*/  FSEL R24, R23, R0, !P0 ;  /* 0x0000000017187208 */ /* 0x000fce0004000000 */
.L_x_1703:
[----:B------:R-:W-:Y:S05]  /*3f70*/  BSYNC B0 ;  /* 0x0000000000007941 */ /* 0x000fea0003800000 */
.L_x_1702:
        /* <DEDUP_REMOVED lines=21> */
.L_x_1705:
[----:B------:R-:W-:Y:S05]  /*40d0*/  BSYNC B0 ;  /* 0x0000000000007941 */ /* 0x000fea0003800000 */
.L_x_1704:
[----:B------:R-:W-:Y:S04]  /*40e0*/  BSSY B6, `(.L_x_1706) ;  /* 0x0000100000067945 */ /* 0x000fe80003800000 */
[----:B------:R-:W-:Y:S05]  /*40f0*/  @P2 BRA `(.L_x_1707) ;  /* 0x0000000c00f82947 */ /* 0x000fea0003800000 */
[----:B------:R-:W0:Y:S01]  /*4100*/  LDC.64 R8, c[0x0][0x218] ;  /* 0x00008600ff087b82 */ /* 0x000e220000000a00 */
[----:B-1----:R-:W-:Y:S01]  /*4110*/  PRMT R0, R16, 0x9910, RZ ;  /* 0x0000991010007816 */ /* 0x002fe200000000ff */
        /* <DEDUP_REMOVED lines=15> */
[----:B------:R-:W0:Y:S01]  /*4210*/  F2I.FTZ.TRUNC.NTZ R3, R4 ;  /* 0x0000000400037305 */ /* 0x000e22000021f100 */
[----:B------:R-:W-:Y:S01]  /*4220*/  IMAD.MOV.U32 R19, RZ, RZ, R26 ;  /* 0x000000ffff137224 */ /* 0x000fe200078e001a */
[----:B0-----:R0:W-:Y:S01]  /*4230*/  STG.E.U8 desc[UR36][R8.64], R3 ;  /* 0x0000000308007986 */ /* 0x0011e2000c101124 */
[----:B------:R-:W-:Y:S05]  /*4240*/  BRA `(.L_x_1707) ;  /* 0x0000000c00a47947 */ /* 0x000fea0003800000 */
.L_x_1711:
[----:B------:R-:W0:Y:S01]  /*4250*/  F2I.S64.TRUNC R4, R4 ;  /* 0x0000000400047311 */ /* 0x000e22000020d900 */
[----:B------:R-:W-:Y:S02]  /*4260*/  IMAD.MOV.U32 R19, RZ, RZ, R26 ;  /* 0x000000ffff137224 */ /* 0x000fe400078e001a */
[----:B0-----:R-:W-:-:S05]  /*4270*/  IMAD.MOV.U32 R3, RZ, RZ, R4 ;  /* 0x000000ffff037224 */ /* 0x001fca00078e0004 */
[----:B------:R0:W-:Y:S01]  /*4280*/  STG.E.U8 desc[UR36][R8.64], R3 ;  /* 0x0000000308007986 */ /* 0x0001e2000c101124 */
[----:B------:R-:W-:Y:S05]  /*4290*/  BRA `(.L_x_1707) ;  /* 0x0000000c00907947 */ /* 0x000fea0003800000 */
.L_x_1710:
[----:B------:R-:W-:-:S13]  /*42a0*/  ISETP.NE.AND P0, PT, R0, 0x2, PT ;  /* 0x000000020000780c */ /* 0x000fda0003f05270 */
[----:B------:R-:W-:Y:S05]  /*42b0*/  @!P0 BRA `(.L_x_1713) ;  /* 0x0000000000308947 */ /* 0x000fea0003800000 */
[----:B------:R-:W-:-:S13]  /*42c0*/  ISETP.NE.AND P0, PT, R0, 0x3, PT ;  /* 0x000000030000780c */ /* 0x000fda0003f05270 */
[----:B------:R-:W-:Y:S05]  /*42d0*/  @!P0 BRA `(.L_x_1714) ;  /* 0x0000000000188947 */ /* 0x000fea0003800000 */
[----:B------:R-:W-:-:S13]  /*42e0*/  ISETP.NE.AND P0, PT, R0, 0x4, PT ;  /* 0x000000040000780c */ /* 0x000fda0003f05270 */
[----:B------:R-:W-:Y:S05]  /*42f0*/  @P0 BRA `(.L_x_1712) ;  /* 0x0000000c00140947 */ /* 0x000fea0003800000 */
[----:B------:R-:W0:Y:S01]  /*4300*/  F2I.S64.TRUNC R4, R4 ;  /* 0x0000000400047311 */ /* 0x000e22000020d900 */
[----:B------:R-:W-:Y:S01]  /*4310*/  IMAD.MOV.U32 R19, RZ, RZ, R26 ;  /* 0x000000ffff137224 */ /* 0x000fe200078e001a */
[----:B0-----:R2:W-:Y:S01]  /*4320*/  STG.E.64 desc[UR36][R8.64], R4 ;  /* 0x0000000408007986 */ /* 0x0015e2000c101b24 */
[----:B------:R-:W-:Y:S05]  /*4330*/  BRA `(.L_x_1707) ;  /* 0x0000000c00687947 */ /* 0x000fea0003800000 */
.L_x_1714:
[----:B------:R-:W0:Y:S01]  /*4340*/  F2I.FTZ.TRUNC.NTZ R3, R4 ;  /* 0x0000000400037305 */ /* 0x000e22000021f100 */
[----:B------:R-:W-:Y:S01]  /*4350*/  IMAD.MOV.U32 R19, RZ, RZ, R26 ;  /* 0x000000ffff137224 */ /* 0x000fe200078e001a */
[----:B0-----:R4:W-:Y:S01]  /*4360*/  STG.E desc[UR36][R8.64], R3 ;  /* 0x0000000308007986 */ /* 0x0019e2000c101924 */
[----:B------:R-:W-:Y:S05]  /*4370*/  BRA `(.L_x_1707) ;  /* 0x0000000c00587947 */ /* 0x000fea0003800000 */
.L_x_1713:
[----:B------:R-:W0:Y:S01]  /*4380*/  F2I.FTZ.TRUNC.NTZ R3, R4 ;  /* 0x0000000400037305 */ /* 0x000e22000021f100 */
[----:B------:R-:W-:Y:S01]  /*4390*/  IMAD.MOV.U32 R19, RZ, RZ, R26 ;  /* 0x000000ffff137224 */ /* 0x000fe200078e001a */
[----:B0-----:R0:W-:Y:S01]  /*43a0*/  STG.E.U16 desc[UR36][R8.64], R3 ;  /* 0x0000000308007986 */ /* 0x0011e2000c101524 */
[----:B------:R-:W-:Y:S05]  /*43b0*/  BRA `(.L_x_1707) ;  /* 0x0000000c00487947 */ /* 0x000fea0003800000 */
.L_x_1709:
[----:B------:R-:W-:-:S13]  /*43c0*/  ISETP.GT.AND P0, PT, R0, 0x6, PT ;  /* 0x000000060000780c */ /* 0x000fda0003f04270 */
[----:B------:R-:W-:Y:S05]  /*43d0*/  @P0 BRA `(.L_x_1715) ;  /* 0x00000000002c0947 */ /* 0x000fea0003800000 */
[----:B------:R-:W-:-:S13]  /*43e0*/  ISETP.NE.AND P0, PT, R0, 0x5, PT ;  /* 0x000000050000780c */ /* 0x000fda0003f05270 */
[----:B------:R-:W-:Y:S05]  /*43f0*/  @!P0 BRA `(.L_x_1716) ;  /* 0x0000000000148947 */ /* 0x000fea0003800000 */
[----:B------:R-:W-:-:S13]  /*4400*/  ISETP.NE.AND P0, PT, R0, 0x6, PT ;  /* 0x000000060000780c */ /* 0x000fda0003f05270 */
[----:B------:R-:W-:Y:S05]  /*4410*/  @P0 BRA `(.L_x_1712) ;  /* 0x0000000800cc0947 */ /* 0x000fea0003800000 */
[----:B------:R0:W-:Y:S01]  /*4420*/  STG.E desc[UR36][R8.64], R4 ;  /* 0x0000000408007986 */ /* 0x0001e2000c101924 */
[----:B------:R-:W-:Y:S01]  /*4430*/  IMAD.MOV.U32 R19, RZ, RZ, R26 ;  /* 0x000000ffff137224 */ /* 0x000fe200078e001a */
[----:B------:R-:W-:Y:S06]  /*4440*/  BRA `(.L_x_1707) ;  /* 0x0000000c00247947 */ /* 0x000fec0003800000 */
.L_x_1716:
[----:B------:R-:W-:Y:S01]  /*4450*/  F2FP.F16.F32.PACK_AB R4, RZ, R4 ;  /* 0x00000004ff04723e */ /* 0x000fe200000000ff */
[----:B------:R-:W-:-:S04]  /*4460*/  IMAD.MOV.U32 R19, RZ, RZ, R26 ;  /* 0x000000ffff137224 */ /* 0x000fc800078e001a */
[----:B------:R0:W-:Y:S01]  /*4470*/  STG.E.U16 desc[UR36][R8.64], R4 ;  /* 0x0000000408007986 */ /* 0x0001e2000c101524 */
[----:B------:R-:W-:Y:S05]  /*4480*/  BRA `(.L_x_1707) ;  /* 0x0000000c00147947 */ /* 0x000fea0003800000 */
.L_x_1715:
[----:B------:R-:W-:-:S13]  /*4490*/  ISETP.NE.AND P0, PT, R0, 0x7, PT ;  /* 0x000000070000780c */ /* 0x000fda0003f05270 */
[----:B------:R-:W-:Y:S05]  /*44a0*/  @!P0 BRA `(.L_x_1717) ;  /* 0x0000000000348947 */ /* 0x000fea0003800000 */
[----:B------:R-:W-:-:S13]  /*44b0*/  ISETP.NE.AND P0, PT, R0, 0x8, PT ;  /* 0x000000080000780c */ /* 0x000fda0003f05270 */
[----:B------:R-:W-:Y:S05]  /*44c0*/  @!P0 BRA `(.L_x_1718) ;  /* 0x0000000000188947 */ /* 0x000fea0003800000 */
[----:B------:R-:W-:-:S13]  /*44d0*/  ISETP.NE.AND P0, PT, R0, 0x9, PT ;  /* 0x000000090000780c */ /* 0x000fda0003f05270 */
[----:B------:R-:W-:Y:S05]  /*44e0*/  @P0 BRA `(.L_x_1712) ;  /* 0x0000000800980947 */ /* 0x000fea0003800000 */
[----:B------:R-:W-:Y:S02]  /*44f0*/  IMAD.MOV.U32 R5, RZ, RZ, RZ ;  /* 0x000000ffff057224 */ /* 0x000fe400078e00ff */
[----:B------:R-:W-:-:S03]  /*4500*/  IMAD.MOV.U32 R19, RZ, RZ, R26 ;  /* 0x000000ffff137224 */ /* 0x000fc600078e001a */
[----:B------:R0:W-:Y:S01]  /*4510*/  STG.E.64 desc[UR36][R8.64], R4 ;  /* 0x0000000408007986 */ /* 0x0001e2000c101b24 */
[----:B------:R-:W-:Y:S05]  /*4520*/  BRA `(.L_x_1707) ;  /* 0x0000000800ec7947 */ /* 0x000fea0003800000 */
.L_x_1718:
[----:B------:R-:W-:Y:S01]  /*4530*/  F2FP.F16.F32.PACK_AB R3, RZ, R4 ;  /* 0x00000004ff03723e */ /* 0x000fe200000000ff */
[----:B------:R-:W-:-:S03]  /*4540*/  IMAD.MOV.U32 R19, RZ, RZ, R26 ;  /* 0x000000ffff137224 */ /* 0x000fc600078e001a */
[----:B------:R-:W-:-:S05]  /*4550*/  PRMT R3, R3, 0x5410, RZ ;  /* 0x0000541003037816 */ /* 0x000fca00000000ff */
[----:B------:R0:W-:Y:S01]  /*4560*/  STG.E desc[UR36][R8.64], R3 ;  /* 0x0000000308007986 */ /* 0x0001e2000c101924 */
[----:B------:R-:W-:Y:S05]  /*4570*/  BRA `(.L_x_1707) ;  /* 0x0000000800d87947 */ /* 0x000fea0003800000 */
.L_x_1717:
[----:B------:R-:W-:Y:S01]  /*4580*/  FMUL.FTZ R4, R4, 1 ;  /* 0x3f80000004047820 */ /* 0x000fe20000410000 */
[----:B------:R-:W-:-:S05]  /*4590*/  IMAD.MOV.U32 R19, RZ, RZ, R26 ;  /* 0x000000ffff137224 */ /* 0x000fca00078e001a */
[----:B------:R-:W0:Y:S02]  /*45a0*/  F2F.F64.F32 R4, R4 ;  /* 0x0000000400047310 */ /* 0x000e240000201800 */
[----:B0-----:R0:W-:Y:S01]  /*45b0*/  STG.E.64 desc[UR36][R8.64], R4 ;  /* 0x0000000408007986 */ /* 0x0011e2000c101b24 */
[----:B------:R-:W-:Y:S05]  /*45c0*/  BRA `(.L_x_1707) ;  /* 0x0000000800c47947 */ /* 0x000fea0003800000 */
.L_x_1708:
        /* <DEDUP_REMOVED lines=8> */
[----:B------:R-:W-:Y:S01]  /*4650*/  FSETP.NEU.FTZ.AND P0, PT, R4, RZ, PT ;  /* 0x000000ff0400720b */ /* 0x000fe20003f1d000 */
[----:B------:R-:W-:-:S03]  /*4660*/  IMAD.MOV.U32 R19, RZ, RZ, R26 ;  /* 0x000000ffff137224 */ /* 0x000fc600078e001a */
[----:B------:R-:W-:-:S05]  /*4670*/  SEL R3, RZ, 0x1, !P0 ;  /* 0x00000001ff037807 */ /* 0x000fca0004000000 */
[----:B------:R0:W-:Y:S01]  /*4680*/  STG.E.U8 desc[UR36][R8.64], R3 ;  /* 0x0000000308007986 */ /* 0x0001e2000c101124 */
[----:B------:R-:W-:Y:S05]  /*4690*/  BRA `(.L_x_1707) ;  /* 0x0000000800907947 */ /* 0x000fea0003800000 */
.L_x_1721:
[----:B------:R-:W-:Y:S01]  /*46a0*/  FMUL.FTZ R4, R4, 1 ;  /* 0x3f80000004047820 */ /* 0x000fe20000410000 */
[----:B------:R-:W-:Y:S01]  /*46b0*/  CS2R R6, SRZ ;  /* 0x0000000000067805 */ /* 0x000fe2000001ff00 */
[----:B------:R-:W-:-:S04]  /*46c0*/  IMAD.MOV.U32 R19, RZ, RZ, R26 ;  /* 0x000000ffff137224 */ /* 0x000fc800078e001a */
[----:B------:R-:W0:Y:S02]  /*46d0*/  F2F.F64.F32 R4, R4 ;  /* 0x0000000400047310 */ /* 0x000e240000201800 */
[----:B0-----:R0:W-:Y:S01]  /*46e0*/  STG.E.128 desc[UR36][R8.64], R4 ;  /* 0x0000000408007986 */ /* 0x0011e2000c101d24 */
[----:B------:R-:W-:Y:S05]  /*46f0*/  BRA `(.L_x_1707) ;  /* 0x0000000800787947 */ /* 0x000fea0003800000 */
.L_x_1720:
        /* <DEDUP_REMOVED lines=20> */
.L_x_1725:
[----:B------:R-:W-:Y:S05]  /*4840*/  BSYNC B0 ;  /* 0x0000000000007941 */ /* 0x000fea0003800000 */
.L_x_1724:
[----:B------:R-:W-:Y:S01]  /*4850*/  LOP3.LUT R5, R0, R5, RZ, 0xfc, !PT ;  /* 0x0000000500057212 */ /* 0x000fe200078efcff */
[----:B------:R-:W-:-:S04]  /*4860*/  IMAD.MOV.U32 R19, RZ, RZ, R26 ;  /* 0x000000ffff137224 */ /* 0x000fc800078e001a */
[----:B------:R0:W-:Y:S01]  /*4870*/  STG.E.U8 desc[UR36][R8.64], R5 ;  /* 0x0000000508007986 */ /* 0x0001e2000c101124 */
[----:B------:R-:W-:Y:S05]  /*4880*/  BRA `(.L_x_1707) ;  /* 0x0000000800147947 */ /* 0x000fea0003800000 */
.L_x_1723:
        /* <DEDUP_REMOVED lines=12> */
.L_x_1727:
[----:B------:R-:W-:Y:S01]  /*4950*/  IMAD.MOV.U32 R0, RZ, RZ, 0x7f ;  /* 0x0000007fff007424 */ /* 0x000fe200078e00ff */
[----:B------:R-:W-:-:S04]  /*4960*/  ISETP.GT.U32.AND P0, PT, R5, 0x7f800000, PT ;  /* 0x7f8000000500780c */ /* 0x000fc80003f04070 */
[----:B------:R-:W-:-:S09]  /*4970*/  SEL R0, R0, 0x7c, P0 ;  /* 0x0000007c00007807 */ /* 0x000fd20000000000 */
.L_x_1728:
[----:B------:R-:W-:Y:S05]  /*4980*/  BSYNC B0 ;  /* 0x0000000000007941 */ /* 0x000fea0003800000 */
.L_x_1726:
[----:B------:R-:W-:Y:S01]  /*4990*/  LOP3.LUT R4, R4, 0x80000000, RZ, 0xc0, !PT ;  /* 0x8000000004047812 */ /* 0x000fe200078ec0ff */
[----:B------:R-:W-:-:S03]  /*49a0*/  IMAD.MOV.U32 R19, RZ, RZ, R26 ;  /* 0x000000ffff137224 */ /* 0x000fc600078e001a */
[----:B------:R-:W-:-:S04]  /*49b0*/  SHF.R.U32.HI R3, RZ, 0x18, R4 ;  /* 0x00000018ff037819 */ /* 0x000fc80000011604 */
[----:B------:R-:W-:-:S05]  /*49c0*/  LOP3.LUT R3, R0, R3, RZ, 0xfc, !PT ;  /* 0x0000000300037212 */ /* 0x000fca00078efcff */
[----:B------:R0:W-:Y:S01]  /*49d0*/  STG.E.U8 desc[UR36][R8.64], R3 ;  /* 0x0000000308007986 */ /* 0x0001e2000c101124 */
[----:B------:R-:W-:Y:S05]  /*49e0*/  BRA `(.L_x_1707) ;  /* 0x0000000400bc7947 */ /* 0x000fea0003800000 */
.L_x_1722:
[----:B------:R-:W-:Y:S01]  /*49f0*/  F2FP.BF16.F32.PACK_AB R4, RZ, R4 ;  /* 0x00000004ff04723e */ /* 0x000fe200000010ff */
[----:B------:R-:W-:-:S04]  /*4a00*/  IMAD.MOV.U32 R19, RZ, RZ, R26 ;  /* 0x000000ffff137224 */ /* 0x000fc800078e001a */
[----:B------:R0:W-:Y:S01]  /*4a10*/  STG.E.U16 desc[UR36][R8.64], R4 ;  /* 0x0000000408007986 */ /* 0x0001e2000c101524 */
[----:B------:R-:W-:Y:S05]  /*4a20*/  BRA `(.L_x_1707) ;  /* 0x0000000400ac7947 */ /* 0x000fea0003800000 */
.L_x_1719:
        /* <DEDUP_REMOVED lines=8> */
[----:B------:R-:W0:Y:S01]  /*4ab0*/  F2I.FTZ.U32.TRUNC.NTZ R3, R4 ;  /* 0x0000000400037305 */ /* 0x000e22000021f000 */
[----:B------:R-:W-:Y:S01]  /*4ac0*/  IMAD.MOV.U32 R19, RZ, RZ, R26 ;  /* 0x000000ffff137224 */ /* 0x000fe200078e001a */
[----:B0-----:R0:W-:Y:S01]  /*4ad0*/  STG.E.U16 desc[UR36][R8.64], R3 ;  /* 0x0000000308007986 */ /* 0x0011e2000c101524 */
[----:B------:R-:W-:Y:S05]  /*4ae0*/  BRA `(.L_x_1707) ;  /* 0x00000004007c7947 */ /* 0x000fea0003800000 */
.L_x_1731:
        /* <DEDUP_REMOVED lines=16> */
.L_x_1734:
[----:B------:R-:W-:-:S04]  /*4bf0*/  LOP3.LUT R4, R4, 0x80000000, RZ, 0xc0, !PT ;  /* 0x8000000004047812 */ /* 0x000fc800078ec0ff */
[----:B------:R-:W-:-:S04]  /*4c00*/  SHF.R.U32.HI R4, RZ, 0x18, R4 ;  /* 0x00000018ff047819 */ /* 0x000fc80000011604 */
[----:B------:R-:W-:-:S04]  /*4c10*/  LOP3.LUT R3, R3, R4, RZ, 0xfc, !PT ;  /* 0x0000000403037212 */ /* 0x000fc800078efcff */
[----:B------:R-:W-:-:S07]  /*4c20*/  PRMT R0, R3, 0x7610, R0 ;  /* 0x0000761003007816 */ /* 0x000fce0000000000 */
.L_x_1733:
[----:B------:R-:W-:Y:S05]  /*4c30*/  BSYNC B0 ;  /* 0x0000000000007941 */ /* 0x000fea0003800000 */
.L_x_1732:
[----:B------:R0:W-:Y:S01]  /*4c40*/  STG.E.U8 desc[UR36][R8.64], R0 ;  /* 0x0000000008007986 */ /* 0x0001e2000c101124 */
[----:B------:R-:W-:Y:S01]  /*4c50*/  IMAD.MOV.U32 R19, RZ, RZ, R26 ;  /* 0x000000ffff137224 */ /* 0x000fe200078e001a */
[----:B------:R-:W-:Y:S06]  /*4c60*/  BRA `(.L_x_1707) ;  /* 0x00000004001c7947 */ /* 0x000fec0003800000 */
.L_x_1730:
        /* <DEDUP_REMOVED lines=16> */
.L_x_1737:
[----:B------:R-:W-:-:S04]  /*4d70*/  LOP3.LUT R4, R4, 0x80000000, RZ, 0xc0, !PT ;  /* 0x8000000004047812 */ /* 0x000fc800078ec0ff */
[----:B------:R-:W-:-:S04]  /*4d80*/  SHF.R.U32.HI R4, RZ, 0x18, R4 ;  /* 0x00000018ff047819 */ /* 0x000fc80000011604 */
[----:B------:R-:W-:-:S04]  /*4d90*/  LOP3.LUT R3, R3, R4, RZ, 0xfc, !PT ;  /* 0x0000000403037212 */ /* 0x000fc800078efcff */
[----:B------:R-:W-:-:S07]  /*4da0*/  PRMT R0, R3, 0x7610, R0 ;  /* 0x0000761003007816 */ /* 0x000fce0000000000 */
.L_x_1736:
[----:B------:R-:W-:Y:S05]  /*4db0*/  BSYNC B0 ;  /* 0x0000000000007941 */ /* 0x000fea0003800000 */
.L_x_1735:
[----:B------:R0:W-:Y:S01]  /*4dc0*/  STG.E.U8 desc[UR36][R8.64], R0 ;  /* 0x0000000008007986 */ /* 0x0001e2000c101124 */
[----:B------:R-:W-:Y:S01]  /*4dd0*/  IMAD.MOV.U32 R19, RZ, RZ, R26 ;  /* 0x000000ffff137224 */ /* 0x000fe200078e001a */
[----:B------:R-:W-:Y:S06]  /*4de0*/  BRA `(.L_x_1707) ;  /* 0x0000000000bc7947 */ /* 0x000fec0003800000 */
.L_x_1729:
[----:B------:R-:W-:-:S13]  /*4df0*/  ISETP.NE.AND P0, PT, R0, 0x1c, PT ;  /* 0x0000001c0000780c */ /* 0x000fda0003f05270 */
[----:B------:R-:W-:Y:S05]  /*4e00*/  @!P0 BRA `(.L_x_1738) ;  /* 0x0000000000a88947 */ /* 0x000fea0003800000 */
[----:B------:R-:W-:-:S13]  /*4e10*/  ISETP.NE.AND P0, PT, R0, 0x1d, PT ;  /* 0x0000001d0000780c */ /* 0x000fda0003f05270 */
[----:B------:R-:W-:Y:S05]  /*4e20*/  @!P0 BRA `(.L_x_1739) ;  /* 0x0000000000908947 */ /* 0x000fea0003800000 */
[----:B------:R-:W-:-:S13]  /*4e30*/  ISETP.NE.AND P0, PT, R0, 0x2c, PT ;  /* 0x0000002c0000780c */ /* 0x000fda0003f05270 */
[----:B------:R-:W-:Y:S05]  /*4e40*/  @P0 BRA `(.L_x_1712) ;  /* 0x0000000000400947 */ /* 0x000fea0003800000 */
[----:B------:R-:W-:Y:S01]  /*4e50*/  SHF.R.U32.HI R5, RZ, 0x17, R4 ;  /* 0x00000017ff057819 */ /* 0x000fe20000011604 */
[----:B------:R-:W-:-:S03]  /*4e60*/  IMAD.MOV.U32 R19, RZ, RZ, R26 ;  /* 0x000000ffff137224 */ /* 0x000fc600078e001a */
        /* <DEDUP_REMOVED lines=14> */
.L_x_1712:
        /* <DEDUP_REMOVED lines=15> */
[----:B0--3-5:R-:W-:Y:S05]  /*5040*/  CALL.ABS.NOINC R14 ;  /* 0x000000000e007343 */ /* 0x029fea0003c00000 */
.L_x_1740:
[----:B------:R-:W-:Y:S01]  /*5050*/  IMAD.MOV.U32 R19, RZ, RZ, R26 ;  /* 0x000000ffff137224 */ /* 0x000fe200078e001a */
[----:B------:R-:W-:Y:S06]  /*5060*/  BRA `(.L_x_1707) ;  /* 0x00000000001c7947 */ /* 0x000fec0003800000 */
.L_x_1739:
[----:B------:R-:W0:Y:S01]  /*5070*/  F2I.U64.TRUNC R4, R4 ;  /* 0x0000000400047311 */ /* 0x000e22000020d800 */
[----:B------:R-:W-:Y:S01]  /*5080*/  IMAD.MOV.U32 R19, RZ, RZ, R26 ;  /* 0x000000ffff137224 */ /* 0x000fe200078e001a */
[----:B0-----:R0:W-:Y:S01]  /*5090*/  STG.E.64 desc[UR36][R8.64], R4 ;  /* 0x0000000408007986 */ /* 0x0011e2000c101b24 */
[----:B------:R-:W-:Y:S05]  /*50a0*/  BRA `(.L_x_1707) ;  /* 0x00000000000c7947 */ /* 0x000fea0003800000 */
.L_x_1738:
[----:B------:R-:W0:Y:S01]  /*50b0*/  F2I.FTZ.U32.TRUNC.NTZ R3, R4 ;  /* 0x0000000400037305 */ /* 0x000e22000021f000 */
[----:B------:R-:W-:Y:S01]  /*50c0*/  IMAD.MOV.U32 R19, RZ, RZ, R26 ;  /* 0x000000ffff137224 */ /* 0x000fe200078e001a */
[----:B0-----:R0:W-:Y:S06]  /*50d0*/  STG.E desc[UR36][R8.64], R3 ;  /* 0x0000000308007986 */ /* 0x0011ec000c101924 */
.L_x_1707:
[----:B------:R-:W-:Y:S05]  /*50e0*/  BSYNC B6 ;  /* 0x0000000000067941 */ /* 0x000fea0003800000 */
.L_x_1706:
[----:B------:R-:W-:Y:S01]  /*50f0*/  ISETP.GE.AND P0, PT, R19, R17, PT ;  /* 0x000000111300720c */ /* 0x000fe20003f06270 */
[----:B------:R-:W-:-:S12]  /*5100*/  BSSY B6, `(.L_x_1741) ;  /* 0x00001d8000067945 */ /* 0x000fd80003800000 */
[----:B------:R-:W-:Y:S05]  /*5110*/  @P0 BRA `(.L_x_1742) ;  /* 0x0000001c00580947 */ /* 0x000fea0003800000 */
[----:B0-2-4-:R-:W0:Y:S01]  /*5120*/  LDC.64 R8, c[0x0][0x218] ;  /* 0x00008600ff087b82 */ /* 0x015e220000000a00 */
[----:B------:R-:W-:Y:S01]  /*5130*/  IMAD R0, R2, 0x200, R19 ;  /* 0x0000020002007824 */ /* 0x000fe200078e0213 */
[----:B-1----:R-:W-:Y:S01]  /*5140*/  PRMT R4, R16, 0x9910, RZ ;  /* 0x0000991010047816 */ /* 0x002fe200000000ff */
        /* <DEDUP_REMOVED lines=15> */
[----:B---3-5:R-:W0:Y:S02]  /*5240*/  F2I.FTZ.TRUNC.NTZ R3, R22 ;  /* 0x0000001600037305 */ /* 0x028e24000021f100 */
[----:B0-----:R4:W-:Y:S01]  /*5250*/  STG.E.U8 desc[UR36][R8.64], R3 ;  /* 0x0000000308007986 */ /* 0x0019e2000c101124 */
[----:B------:R-:W-:Y:S05]  /*5260*/  BRA `(.L_x_1748) ;  /* 0x0000000c00507947 */ /* 0x000fea0003800000 */
.L_x_1746:
[----:B---3-5:R-:W0:Y:S02]  /*5270*/  F2I.S64.TRUNC R22, R22 ;  /* 0x0000001600167311 */ /* 0x028e24000020d900 */
[----:B0-----:R-:W-:-:S05]  /*5280*/  IMAD.MOV.U32 R3, RZ, RZ, R22 ;  /* 0x000000ffff037224 */ /* 0x001fca00078e0016 */
[----:B------:R3:W-:Y:S01]  /*5290*/  STG.E.U8 desc[UR36][R8.64], R3 ;  /* 0x0000000308007986 */ /* 0x0007e2000c101124 */
[----:B------:R-:W-:Y:S05]  /*52a0*/  BRA `(.L_x_1748) ;  /* 0x0000000c00407947 */ /* 0x000fea0003800000 */
.L_x_1745:
[----:B------:R-:W-:-:S13]  /*52b0*/  ISETP.NE.AND P0, PT, R0, 0x2, PT ;  /* 0x000000020000780c */ /* 0x000fda0003f05270 */
[----:B------:R-:W-:Y:S05]  /*52c0*/  @!P0 BRA `(.L_x_1749) ;  /* 0x0000000000288947 */ /* 0x000fea0003800000 */
[----:B------:R-:W-:-:S13]  /*52d0*/  ISETP.NE.AND P0, PT, R0, 0x3, PT ;  /* 0x000000030000780c */ /* 0x000fda0003f05270 */
[----:B------:R-:W-:Y:S05]  /*52e0*/  @!P0 BRA `(.L_x_1750) ;  /* 0x0000000000148947 */ /* 0x000fea0003800000 */
[----:B------:R-:W-:-:S13]  /*52f0*/  ISETP.NE.AND P0, PT, R0, 0x4, PT ;  /* 0x000000040000780c */ /* 0x000fda0003f05270 */
[----:B------:R-:W-:Y:S05]  /*5300*/  @P0 BRA `(.L_x_1747) ;  /* 0x0000000800d00947 */ /* 0x000fea0003800000 */
[----:B---3-5:R-:W0:Y:S02]  /*5310*/  F2I.S64.TRUNC R22, R22 ;  /* 0x0000001600167311 */ /* 0x028e24000020d900 */
[----:B0-----:R1:W-:Y:S01]  /*5320*/  STG.E.64 desc[UR36][R8.64], R22 ;  /* 0x0000001608007986 */ /* 0x0013e2000c101b24 */
[----:B------:R-:W-:Y:S05]  /*5330*/  BRA `(.L_x_1748) ;  /* 0x0000000c001c7947 */ /* 0x000fea0003800000 */
.L_x_1750:
[----:B---3-5:R-:W0:Y:S02]  /*5340*/  F2I.FTZ.TRUNC.NTZ R3, R22 ;  /* 0x0000001600037305 */ /* 0x028e24000021f100 */
[----:B0-----:R2:W-:Y:S01]  /*5350*/  STG.E desc[UR36][R8.64], R3 ;  /* 0x0000000308007986 */ /* 0x0015e2000c101924 */
[----:B------:R-:W-:Y:S05]  /*5360*/  BRA `(.L_x_1748) ;  /* 0x0000000c00107947 */ /* 0x000fea0003800000 */
.L_x_1749:
[----:B---3-5:R-:W0:Y:S02]  /*5370*/  F2I.FTZ.TRUNC.NTZ R3, R22 ;  /* 0x0000001600037305 */ /* 0x028e24000021f100 */
[----:B0-----:R0:W-:Y:S01]  /*5380*/  STG.E.U16 desc[UR36][R8.64], R3 ;  /* 0x0000000308007986 */ /* 0x0011e2000c101524 */
[----:B------:R-:W-:Y:S05]  /*5390*/  BRA `(.L_x_1748) ;  /* 0x0000000c00047947 */ /* 0x000fea0003800000 */
.L_x_1744:
[----:B------:R-:W-:-:S13]  /*53a0*/  ISETP.GT.AND P0, PT, R0, 0x6, PT ;  /* 0x000000060000780c */ /* 0x000fda0003f04270 */
[----:B------:R-:W-:Y:S05]  /*53b0*/  @P0 BRA `(.L_x_1751) ;  /* 0x0000000000240947 */ /* 0x000fea0003800000 */
[----:B------:R-:W-:-:S13]  /*53c0*/  ISETP.NE.AND P0, PT, R0, 0x5, PT ;  /* 0x000000050000780c */ /* 0x000fda0003f05270 */
[----:B------:R-:W-:Y:S05]  /*53d0*/  @!P0 BRA `(.L_x_1752) ;  /* 0x0000000000108947 */ /* 0x000fea0003800000 */
[----:B------:R-:W-:-:S13]  /*53e0*/  ISETP.NE.AND P0, PT, R0, 0x6, PT ;  /* 0x000000060000780c */ /* 0x000fda0003f05270 */
[----:B------:R-:W-:Y:S05]  /*53f0*/  @P0 BRA `(.L_x_1747) ;  /* 0x0000000800940947 */ /* 0x000fea0003800000 */
[----:B---3-5:R0:W-:Y:S01]  /*5400*/  STG.E desc[UR36][R8.64], R22 ;  /* 0x0000001608007986 */ /* 0x0281e2000c101924 */
[----:B------:R-:W-:Y:S05]  /*5410*/  BRA `(.L_x_1748) ;  /* 0x0000000800e47947 */ /* 0x000fea0003800000 */
.L_x_1752:
[----:B---3-5:R-:W-:-:S05]  /*5420*/  F2FP.F16.F32.PACK_AB R22, RZ, R22 ;  /* 0x00000016ff16723e */ /* 0x028fca00000000ff */
[----:B------:R0:W-:Y:S01]  /*5430*/  STG.E.U16 desc[UR36][R8.64], R22 ;  /* 0x0000001608007986 */ /* 0x0001e2000c101524 */
[----:B------:R-:W-:Y:S05]  /*5440*/  BRA `(.L_x_1748) ;  /* 0x0000000800d87947 */ /* 0x000fea0003800000 */
.L_x_1751:
[----:B------:R-:W-:-:S13]  /*5450*/  ISETP.NE.AND P0, PT, R0, 0x7, PT ;  /* 0x000000070000780c */ /* 0x000fda0003f05270 */
[----:B------:R-:W-:Y:S05]  /*5460*/  @!P0 BRA `(.L_x_1753) ;  /* 0x00000000002c8947 */ /* 0x000fea0003800000 */
[----:B------:R-:W-:-:S13]  /*5470*/  ISETP.NE.AND P0, PT, R0, 0x8, PT ;  /* 0x000000080000780c */ /* 0x000fda0003f05270 */
[----:B------:R-:W-:Y:S05]  /*5480*/  @!P0 BRA `(.L_x_1754) ;  /* 0x0000000000148947 */ /* 0x000fea0003800000 */
[----:B------:R-:W-:-:S13]  /*5490*/  ISETP.NE.AND P0, PT, R0, 0x9, PT ;  /* 0x000000090000780c */ /* 0x000fda0003f05270 */
[----:B------:R-:W-:Y:S05]  /*54a0*/  @P0 BRA `(.L_x_1747) ;  /* 0x0000000800680947 */ /* 0x000fea0003800000 */
[----:B-----5:R-:W-:-:S05]  /*54b0*/  IMAD.MOV.U32 R23, RZ, RZ, RZ ;  /* 0x000000ffff177224 */ /* 0x020fca00078e00ff */
[----:B---3--:R0:W-:Y:S01]  /*54c0*/  STG.E.64 desc[UR36][R8.64], R22 ;  /* 0x0000001608007986 */ /* 0x0081e2000c101b24 */
[----:B------:R-:W-:Y:S05]  /*54d0*/  BRA `(.L_x_1748) ;  /* 0x0000000800b47947 */ /* 0x000fea0003800000 */
.L_x_1754:
[----:B---3-5:R-:W-:-:S04]  /*54e0*/  F2FP.F16.F32.PACK_AB R3, RZ, R22 ;  /* 0x00000016ff03723e */ /* 0x028fc800000000ff */
[----:B------:R-:W-:-:S05]  /*54f0*/  PRMT R3, R3, 0x5410, RZ ;  /* 0x0000541003037816 */ /* 0x000fca00000000ff */
[----:B------:R0:W-:Y:S01]  /*5500*/  STG.E desc[UR36][R8.64], R3 ;  /* 0x0000000308007986 */ /* 0x0001e2000c101924 */
[----:B------:R-:W-:Y:S05]  /*5510*/  BRA `(.L_x_1748) ;  /* 0x0000000800a47947 */ /* 0x000fea0003800000 */
.L_x_1753:
[----:B---3-5:R-:W-:-:S06]  /*5520*/  FMUL.FTZ R4, R22, 1 ;  /* 0x3f80000016047820 */ /* 0x028fcc0000410000 */
[----:B------:R-:W0:Y:S02]  /*5530*/  F2F.F64.F32 R4, R4 ;  /* 0x0000000400047310 */ /* 0x000e240000201800 */
[----:B0-----:R0:W-:Y:S01]  /*5540*/  STG.E.64 desc[UR36][R8.64], R4 ;  /* 0x0000000408007986 */ /* 0x0011e2000c101b24 */
[----:B------:R-:W-:Y:S05]  /*5550*/  BRA `(.L_x_1748) ;  /* 0x0000000800947947 */ /* 0x000fea0003800000 */
.L_x_1743:
        /* <DEDUP_REMOVED lines=8> */
[----:B---3-5:R-:W-:-:S04]  /*55e0*/  FSETP.NEU.FTZ.AND P0, PT, R22, RZ, PT ;  /* 0x000000ff1600720b */ /* 0x028fc80003f1d000 */
[----:B------:R-:W-:-:S05]  /*55f0*/  SEL R3, RZ, 0x1, !P0 ;  /* 0x00000001ff037807 */ /* 0x000fca0004000000 */
[----:B------:R0:W-:Y:S01]  /*5600*/  STG.E.U8 desc[UR36][R8.64], R3 ;  /* 0x0000000308007986 */ /* 0x0001e2000c101124 */
[----:B------:R-:W-:Y:S05]  /*5610*/  BRA `(.L_x_1748) ;  /* 0x0000000800647947 */ /* 0x000fea0003800000 */
.L_x_1757:
[----:B---3-5:R-:W-:Y:S01]  /*5620*/  FMUL.FTZ R4, R22, 1 ;  /* 0x3f80000016047820 */ /* 0x028fe20000410000 */
[----:B------:R-:W-:-:S05]  /*5630*/  CS2R R6, SRZ ;  /* 0x0000000000067805 */ /* 0x000fca000001ff00 */
[----:B------:R-:W0:Y:S02]  /*5640*/  F2F.F64.F32 R4, R4 ;  /* 0x0000000400047310 */ /* 0x000e240000201800 */
[----:B0-----:R0:W-:Y:S01]  /*5650*/  STG.E.128 desc[UR36][R8.64], R4 ;  /* 0x0000000408007986 */ /* 0x0011e2000c101d24 */
[----:B------:R-:W-:Y:S05]  /*5660*/  BRA `(.L_x_1748) ;  /* 0x0000000800507947 */ /* 0x000fea0003800000 */
.L_x_1756:
[----:B------:R-:W-:-:S13]  /*5670*/  ISETP.NE.AND P0, PT, R0, 0xf, PT ;  /* 0x0000000f0000780c */ /* 0x000fda0003f05270 */
[----:B------:R-:W-:Y:S05]  /*5680*/  @!P0 BRA `(.L_x_1758) ;  /* 0x0000000000ac8947 */ /* 0x000fea0003800000 */
[----:B------:R-:W-:-:S13]  /*5690*/  ISETP.NE.AND P0, PT, R0, 0x17, PT ;  /* 0x000000170000780c */ /* 0x000fda0003f05270 */
[----:B------:R-:W-:Y:S05]  /*56a0*/  @!P0 BRA `(.L_x_1759) ;  /* 0x0000000000508947 */ /* 0x000fea0003800000 */
[----:B------:R-:W-:-:S13]  /*56b0*/  ISETP.NE.AND P0, PT, R0, 0x18, PT ;  /* 0x000000180000780c */ /* 0x000fda0003f05270 */
[----:B------:R-:W-:Y:S05]  /*56c0*/  @P0 BRA `(.L_x_1747) ;  /* 0x0000000400e00947 */ /* 0x000fea0003800000 */
[C---:B---3-5:R-:W-:Y:S01]  /*56d0*/  LOP3.LUT R4, R22.reuse, 0x7fffffff, RZ, 0xc0, !PT ;  /* 0x7fffffff16047812 */ /* 0x068fe200078ec0ff */
        /* <DEDUP_REMOVED lines=13> */
.L_x_1761:
[----:B------:R-:W-:Y:S05]  /*57b0*/  BSYNC B0 ;  /* 0x0000000000007941 */ /* 0x000fea0003800000 */
.L_x_1760:
[----:B------:R-:W-:-:S05]  /*57c0*/  LOP3.LUT R5, R0, R5, RZ, 0xfc, !PT ;  /* 0x0000000500057212 */ /* 0x000fca00078efcff */
[----:B------:R0:W-:Y:S01]  /*57d0*/  STG.E.U8 desc[UR36][R8.64], R5 ;  /* 0x0000000508007986 */ /* 0x0001e2000c101124 */
[----:B------:R-:W-:Y:S05]  /*57e0*/  BRA `(.L_x_1748) ;  /* 0x0000000400f07947 */ /* 0x000fea0003800000 */
.L_x_1759:
[----:B---3-5:R-:W-:Y:S01]  /*57f0*/  LOP3.LUT R4, R22, 0x7fffffff, RZ, 0xc0, !PT ;  /* 0x7fffffff16047812 */ /* 0x028fe200078ec0ff */
        /* <DEDUP_REMOVED lines=11> */
.L_x_1763:
[----:B------:R-:W-:Y:S01]  /*58b0*/  IMAD.MOV.U32 R0, RZ, RZ, 0x7f ;  /* 0x0000007fff007424 */ /* 0x000fe200078e00ff */
[----:B------:R-:W-:-:S04]  /*58c0*/  ISETP.GT.U32.AND P0, PT, R4, 0x7f800000, PT ;  /* 0x7f8000000400780c */ /* 0x000fc80003f04070 */
[----:B------:R-:W-:-:S09]  /*58d0*/  SEL R0, R0, 0x7c, P0 ;  /* 0x0000007c00007807 */ /* 0x000fd20000000000 */
.L_x_1764:
[----:B------:R-:W-:Y:S05]  /*58e0*/  BSYNC B0 ;  /* 0x0000000000007941 */ /* 0x000fea0003800000 */
.L_x_1762:
[----:B------:R-:W-:-:S04]  /*58f0*/  LOP3.LUT R22, R22, 0x80000000, RZ, 0xc0, !PT ;  /* 0x8000000016167812 */ /* 0x000fc800078ec0ff */
[----:B------:R-:W-:-:S04]  /*5900*/  SHF.R.U32.HI R3, RZ, 0x18, R22 ;  /* 0x00000018ff037819 */ /* 0x000fc80000011616 */
[----:B------:R-:W-:-:S05]  /*5910*/  LOP3.LUT R3, R0, R3, RZ, 0xfc, !PT ;  /* 0x0000000300037212 */ /* 0x000fca00078efcff */
[----:B------:R0:W-:Y:S01]  /*5920*/  STG.E.U8 desc[UR36][R8.64], R3 ;  /* 0x0000000308007986 */ /* 0x0001e2000c101124 */
[----:B------:R-:W-:Y:S05]  /*5930*/  BRA `(.L_x_1748) ;  /* 0x00000004009c7947 */ /* 0x000fea0003800000 */
.L_x_1758:
[----:B---3-5:R-:W-:-:S05]  /*5940*/  F2FP.BF16.F32.PACK_AB R22, RZ, R22 ;  /* 0x00000016ff16723e */ /* 0x028fca00000010ff */
[----:B------:R0:W-:Y:S01]  /*5950*/  STG.E.U16 desc[UR36][R8.64], R22 ;  /* 0x0000001608007986 */ /* 0x0001e2000c101524 */
[----:B------:R-:W-:Y:S05]  /*5960*/  BRA `(.L_x_1748) ;  /* 0x0000000400907947 */ /* 0x000fea0003800000 */
.L_x_1755:
        /* <DEDUP_REMOVED lines=8> */
[----:B---3-5:R-:W0:Y:S02]  /*59f0*/  F2I.FTZ.U32.TRUNC.NTZ R3, R22 ;  /* 0x0000001600037305 */ /* 0x028e24000021f000 */
[----:B0-----:R0:W-:Y:S01]  /*5a00*/  STG.E.U16 desc[UR36][R8.64], R3 ;  /* 0x0000000308007986 */ /* 0x0011e2000c101524 */
[----:B------:R-:W-:Y:S05]  /*5a10*/  BRA `(.L_x_1748) ;  /* 0x0000000400647947 */ /* 0x000fea0003800000 */
.L_x_1767:
[----:B---3-5:R-:W-:Y:S01]  /*5a20*/  LOP3.LUT R3, R22, 0x7fffffff, RZ, 0xc0, !PT ;  /* 0x7fffffff16037812 */ /* 0x028fe200078ec0ff */
        /* <DEDUP_REMOVED lines=15> */
.L_x_1770:
[----:B------:R-:W-:-:S04]  /*5b20*/  LOP3.LUT R22, R22, 0x80000000, RZ, 0xc0, !PT ;  /* 0x8000000016167812 */ /* 0x000fc800078ec0ff */
[----:B------:R-:W-:-:S04]  /*5b30*/  SHF.R.U32.HI R3, RZ, 0x18, R22 ;  /* 0x00000018ff037819 */ /* 0x000fc80000011616 */
[----:B------:R-:W-:-:S04]  /*5b40*/  LOP3.LUT R0, R0, R3, RZ, 0xfc, !PT ;  /* 0x0000000300007212 */ /* 0x000fc800078efcff */
[----:B------:R-:W-:-:S07]  /*5b50*/  PRMT R4, R0, 0x7610, R4 ;  /* 0x0000761000047816 */ /* 0x000fce0000000004 */
.L_x_1769:
[----:B------:R-:W-:Y:S05]  /*5b60*/  BSYNC B0 ;  /* 0x0000000000007941 */ /* 0x000fea0003800000 */
.L_x_1768:
[----:B------:R0:W-:Y:S01]  /*5b70*/  STG.E.U8 desc[UR36][R8.64], R4 ;  /* 0x0000000408007986 */ /* 0x0001e2000c101124 */
[----:B------:R-:W-:Y:S05]  /*5b80*/  BRA `(.L_x_1748) ;  /* 0x0000000400087947 */ /* 0x000fea0003800000 */
.L_x_1766:
        /* <DEDUP_REMOVED lines=16> */
.L_x_1773:
[----:B------:R-:W-:-:S04]  /*5c90*/  LOP3.LUT R22, R22, 0x80000000, RZ, 0xc0, !PT ;  /* 0x8000000016167812 */ /* 0x000fc800078ec0ff */
[----:B------:R-:W-:-:S04]  /*5ca0*/  SHF.R.U32.HI R3, RZ, 0x18, R22 ;  /* 0x00000018ff037819 */ /* 0x000fc80000011616 */
[----:B------:R-:W-:-:S04]  /*5cb0*/  LOP3.LUT R0, R0, R3, RZ, 0xfc, !PT ;  /* 0x0000000300007212 */ /* 0x000fc800078efcff */
[----:B------:R-:W-:-:S07]  /*5cc0*/  PRMT R4, R0, 0x7610, R4 ;  /* 0x0000761000047816 */ /* 0x000fce0000000004 */
.L_x_1772:
[----:B------:R-:W-:Y:S05]  /*5cd0*/  BSYNC B0 ;  /* 0x0000000000007941 */ /* 0x000fea0003800000 */
.L_x_1771:
[----:B------:R0:W-:Y:S01]  /*5ce0*/  STG.E.U8 desc[UR36][R8.64], R4 ;  /* 0x0000000408007986 */ /* 0x0001e2000c101124 */
[----:B------:R-:W-:Y:S05]  /*5cf0*/  BRA `(.L_x_1748) ;  /* 0x0000000000ac7947 */ /* 0x000fea0003800000 */
.L_x_1765:
[----:B------:R-:W-:-:S13]  /*5d00*/  ISETP.NE.AND P0, PT, R0, 0x1c, PT ;  /* 0x0000001c0000780c */ /* 0x000fda0003f05270 */
[----:B------:R-:W-:Y:S05]  /*5d10*/  @!P0 BRA `(.L_x_1774) ;  /* 0x00000000009c8947 */ /* 0x000fea0003800000 */
[----:B------:R-:W-:-:S13]  /*5d20*/  ISETP.NE.AND P0, PT, R0, 0x1d, PT ;  /* 0x0000001d0000780c */ /* 0x000fda0003f05270 */
[----:B------:R-:W-:Y:S05]  /*5d30*/  @!P0 BRA `(.L_x_1775) ;  /* 0x0000000000888947 */ /* 0x000fea0003800000 */
[----:B------:R-:W-:-:S13]  /*5d40*/  ISETP.NE.AND P0, PT, R0, 0x2c, PT ;  /* 0x0000002c0000780c */ /* 0x000fda0003f05270 */
[----:B------:R-:W-:Y:S05]  /*5d50*/  @P0 BRA `(.L_x_1747) ;  /* 0x00000000003c0947 */ /* 0x000fea0003800000 */
[----:B---3-5:R-:W-:-:S04]  /*5d60*/  SHF.R.U32.HI R4, RZ, 0x17, R22 ;  /* 0x00000017ff047819 */ /* 0x028fc80000011616 */
        /* <DEDUP_REMOVED lines=14> */
.L_x_1747:
        /* <DEDUP_REMOVED lines=16> */
.L_x_1776:
[----:B------:R-:W-:Y:S05]  /*5f50*/  BRA `(.L_x_1748) ;  /* 0x0000000000147947 */ /* 0x000fea0003800000 */
.L_x_1775:
[----:B---3-5:R-:W0:Y:S02]  /*5f60*/  F2I.U64.TRUNC R22, R22 ;  /* 0x0000001600167311 */ /* 0x028e24000020d800 */
[----:B0-----:R0:W-:Y:S01]  /*5f70*/  STG.E.64 desc[UR36][R8.64], R22 ;  /* 0x0000001608007986 */ /* 0x0011e2000c101b24 */
[----:B------:R-:W-:Y:S05]  /*5f80*/  BRA `(.L_x_1748) ;  /* 0x0000000000087947 */ /* 0x000fea0003800000 */
.L_x_1774:
[----:B---3-5:R-:W0:Y:S02]  /*5f90*/  F2I.FTZ.U32.TRUNC.NTZ R3, R22 ;  /* 0x0000001600037305 */ /* 0x028e24000021f000 */
[----:B0-----:R0:W-:Y:S02]  /*5fa0*/  STG.E desc[UR36][R8.64], R3 ;  /* 0x0000000308007986 */ /* 0x0011e4000c101924 */
.L_x_1748:
        /* <DEDUP_REMOVED lines=24> */
.L_x_1780:
[----:B------:R-:W0:Y:S02]  /*6130*/  F2I.S64.TRUNC R24, R24 ;  /* 0x0000001800187311 */ /* 0x000e24000020d900 */
[----:B0-----:R-:W-:-:S05]  /*6140*/  IMAD.MOV.U32 R3, RZ, RZ, R24 ;  /* 0x000000ffff037224 */ /* 0x001fca00078e0018 */
[----:B------:R0:W-:Y:S01]  /*6150*/  STG.E.U8 desc[UR36][R8.64], R3 ;  /* 0x0000000308007986 */ /* 0x0001e2000c101124 */
[----:B------:R-:W-:Y:S05]  /*6160*/  BRA `(.L_x_1782) ;  /* 0x0000000c00407947 */ /* 0x000fea0003800000 */
.L_x_1779:
        /* <DEDUP_REMOVED lines=9> */
.L_x_1784:
[----:B------:R-:W0:Y:S02]  /*6200*/  F2I.FTZ.TRUNC.NTZ R3, R24 ;  /* 0x0000001800037305 */ /* 0x000e24000021f100 */
[----:B0-----:R0:W-:Y:S01]  /*6210*/  STG.E desc[UR36][R8.64], R3 ;  /* 0x0000000308007986 */ /* 0x0011e2000c101924 */
[----:B------:R-:W-:Y:S05]  /*6220*/  BRA `(.L_x_1782) ;  /* 0x0000000c00107947 */ /* 0x000fea0003800000 */
.L_x_1783:
[----:B------:R-:W0:Y:S02]  /*6230*/  F2I.FTZ.TRUNC.NTZ R3, R24 ;  /* 0x0000001800037305 */ /* 0x000e24000021f100 */
[----:B0-----:R0:W-:Y:S01]  /*6240*/  STG.E.U16 desc[UR36][R8.64], R3 ;  /* 0x0000000308007986 */ /* 0x0011e2000c101524 */
[----:B------:R-:W-:Y:S05]  /*6250*/  BRA `(.L_x_1782) ;  /* 0x0000000c00047947 */ /* 0x000fea0003800000 */
.L_x_1778:
        /* <DEDUP_REMOVED lines=8> */
.L_x_1786:
[----:B------:R-:W-:-:S05]  /*62e0*/  F2FP.F16.F32.PACK_AB R24, RZ, R24 ;  /* 0x00000018ff18723e */ /* 0x000fca00000000ff */
[----:B------:R0:W-:Y:S01]  /*62f0*/  STG.E.U16 desc[UR36][R8.64], R24 ;  /* 0x0000001808007986 */ /* 0x0001e2000c101524 */
[----:B------:R-:W-:Y:S05]  /*6300*/  BRA `(.L_x_1782) ;  /* 0x0000000800d87947 */ /* 0x000fea0003800000 */
.L_x_1785:
        /* <DEDUP_REMOVED lines=9> */
.L_x_1788:
[----:B------:R-:W-:-:S04]  /*63a0*/  F2FP.F16.F32.PACK_AB R3, RZ, R24 ;  /* 0x00000018ff03723e */ /* 0x000fc800000000ff */
[----:B------:R-:W-:-:S05]  /*63b0*/  PRMT R3, R3, 0x5410, RZ ;  /* 0x0000541003037816 */ /* 0x000fca00000000ff */
[----:B------:R0:W-:Y:S01]  /*63c0*/  STG.E desc[UR36][R8.64], R3 ;  /* 0x0000000308007986 */ /* 0x0001e2000c101924 */
[----:B------:R-:W-:Y:S05]  /*63d0*/  BRA `(.L_x_1782) ;  /* 0x0000000800a47947 */ /* 0x000fea0003800000 */
.L_x_1787:
[----:B------:R-:W-:-:S06]  /*63e0*/  FMUL.FTZ R4, R24, 1 ;  /* 0x3f80000018047820 */ /* 0x000fcc0000410000 */
[----:B------:R-:W0:Y:S02]  /*63f0*/  F2F.F64.F32 R4, R4 ;  /* 0x0000000400047310 */ /* 0x000e240000201800 */
[----:B0-----:R0:W-:Y:S01]  /*6400*/  STG.E.64 desc[UR36][R8.64], R4 ;  /* 0x0000000408007986 */ /* 0x0011e2000c101b24 */
[----:B------:R-:W-:Y:S05]  /*6410*/  BRA `(.L_x_1782) ;  /* 0x0000000800947947 */ /* 0x000fea0003800000 */
.L_x_1777:
        /* <DEDUP_REMOVED lines=12> */
.L_x_1791:
[----:B------:R-:W-:Y:S01]  /*64e0*/  FMUL.FTZ R4, R24, 1 ;  /* 0x3f80000018047820 */ /* 0x000fe20000410000 */
[----:B------:R-:W-:-:S05]  /*64f0*/  CS2R R6, SRZ ;  /* 0x0000000000067805 */ /* 0x000fca000001ff00 */
[----:B------:R-:W0:Y:S02]  /*6500*/  F2F.F64.F32 R4, R4 ;  /* 0x0000000400047310 */ /* 0x000e240000201800 */
[----:B0-----:R0:W-:Y:S01]  /*6510*/  STG.E.128 desc[UR36][R8.64], R4 ;  /* 0x0000000408007986 */ /* 0x0011e2000c101d24 */
[----:B------:R-:W-:Y:S05]  /*6520*/  BRA `(.L_x_1782) ;  /* 0x0000000800507947 */ /* 0x000fea0003800000 */
.L_x_1790:
        /* <DEDUP_REMOVED lines=20> */
.L_x_1795:
[----:B------:R-:W-:Y:S05]  /*6670*/  BSYNC B0 ;  /* 0x0000000000007941 */ /* 0x000fea0003800000 */
.L_x_1794:
[----:B------:R-:W-:-:S05]  /*6680*/  LOP3.LUT R5, R0, R5, RZ, 0xfc, !PT ;  /* 0x0000000500057212 */ /* 0x000fca00078efcff */
[----:B------:R0:W-:Y:S01]  /*6690*/  STG.E.U8 desc[UR36][R8.64], R5 ;  /* 0x0000000508007986 */ /* 0x0001e2000c101124 */
[----:B------:R-:W-:Y:S05]  /*66a0*/  BRA `(.L_x_1782) ;  /* 0x0000000400f07947 */ /* 0x000fea0003800000 */
.L_x_1793:
        /* <DEDUP_REMOVED lines=12> */
.L_x_1797:
[----:B------:R-:W-:Y:S01]  /*6770*/  IMAD.MOV.U32 R0, RZ, RZ, 0x7f ;  /* 0x0000007fff007424 */ /* 0x000fe200078e00ff */
[----:B------:R-:W-:-:S04]  /*6780*/  ISETP.GT.U32.AND P0, PT, R4, 0x7f800000, PT ;  /* 0x7f8000000400780c */ /* 0x000fc80003f04070 */
[----:B------:R-:W-:-:S09]  /*6790*/  SEL R0, R0, 0x7c, P0 ;  /* 0x0000007c00007807 */ /* 0x000fd20000000000 */
.L_x_1798:
[----:B------:R-:W-:Y:S05]  /*67a0*/  BSYNC B0 ;  /* 0x0000000000007941 */ /* 0x000fea0003800000 */
.L_x_1796:
[----:B------:R-:W-:-:S04]  /*67b0*/  LOP3.LUT R24, R24, 0x80000000, RZ, 0xc0, !PT ;  /* 0x8000000018187812 */ /* 0x000fc800078ec0ff */
[----:B------:R-:W-:-:S04]  /*67c0*/  SHF.R.U32.HI R3, RZ, 0x18, R24 ;  /* 0x00000018ff037819 */ /* 0x000fc80000011618 */
[----:B------:R-:W-:-:S05]  /*67d0*/  LOP3.LUT R3, R0, R3, RZ, 0xfc, !PT ;  /* 0x0000000300037212 */ /* 0x000fca00078efcff */
[----:B------:R0:W-:Y:S01]  /*67e0*/  STG.E.U8 desc[UR36][R8.64], R3 ;  /* 0x0000000308007986 */ /* 0x0001e2000c101124 */
[----:B------:R-:W-:Y:S05]  /*67f0*/  BRA `(.L_x_1782) ;  /* 0x00000004009c7947 */ /* 0x000fea0003800000 */
.L_x_1792:
[----:B------:R-:W-:-:S05]  /*6800*/  F2FP.BF16.F32.PACK_AB R24, RZ, R24 ;  /* 0x00000018ff18723e */ /* 0x000fca00000010ff */
[----:B------:R0:W-:Y:S01]  /*6810*/  STG.E.U16 desc[UR36][R8.64], R24 ;  /* 0x0000001808007986 */ /* 0x0001e2000c101524 */
[----:B------:R-:W-:Y:S05]  /*6820*/  BRA `(.L_x_1782) ;  /* 0x0000000400907947 */ /* 0x000fea0003800000 */
.L_x_1789:
        /* <DEDUP_REMOVED lines=11> */
.L_x_1801:
        /* <DEDUP_REMOVED lines=16> */
.L_x_1804:
[----:B------:R-:W-:-:S04]  /*69e0*/  LOP3.LUT R24, R24, 0x80000000, RZ, 0xc0, !PT ;  /* 0x8000000018187812 */ /* 0x000fc800078ec0ff */
[----:B------:R-:W-:-:S04]  /*69f0*/  SHF.R.U32.HI R3, RZ, 0x18, R24 ;  /* 0x00000018ff037819 */ /* 0x000fc80000011618 */
[----:B------:R-:W-:-:S04]  /*6a00*/  LOP3.LUT R0, R0, R3, RZ, 0xfc, !PT ;  /* 0x0000000300007212 */ /* 0x000fc800078efcff */
[----:B------:R-:W-:-:S07]  /*6a10*/  PRMT R4, R0, 0x7610, R4 ;  /* 0x0000761000047816 */ /* 0x000fce0000000004 */
.L_x_1803:
[----:B------:R-:W-:Y:S05]  /*6a20*/  BSYNC B0 ;  /* 0x0000000000007941 */ /* 0x000fea0003800000 */
.L_x_1802:
[----:B------:R3:W-:Y:S01]  /*6a30*/  STG.E.U8 desc[UR36][R8.64], R4 ;  /* 0x0000000408007986 */ /* 0x0007e2000c101124 */
[----:B------:R-:W-:Y:S05]  /*6a40*/  BRA `(.L_x_1782) ;  /* 0x0000000400087947 */ /* 0x000fea0003800000 */
.L_x_1800:
        /* <DEDUP_REMOVED lines=16> */
.L_x_1807:
[----:B------:R-:W-:-:S04]  /*6b50*/  LOP3.LUT R24, R24, 0x80000000, RZ, 0xc0, !PT ;  /* 0x8000000018187812 */ /* 0x000fc800078ec0ff */
[----:B------:R-:W-:-:S04]  /*6b60*/  SHF.R.U32.HI R3, RZ, 0x18, R24 ;  /* 0x00000018ff037819 */ /* 0x000fc80000011618 */
[----:B------:R-:W-:-:S04]  /*6b70*/  LOP3.LUT R0, R0, R3, RZ, 0xfc, !PT ;  /* 0x0000000300007212 */ /* 0x000fc800078efcff */
[----:B------:R-:W-:-:S07]  /*6b80*/  PRMT R4, R0, 0x7610, R4 ;  /* 0x0000761000047816 */ /* 0x000fce0000000004 */
.L_x_1806:
[----:B------:R-:W-:Y:S05]  /*6b90*/  BSYNC B0 ;  /* 0x0000000000007941 */ /* 0x000fea0003800000 */
.L_x_1805:
[----:B------:R0:W-:Y:S01]  /*6ba0*/  STG.E.U8 desc[UR36][R8.64], R4 ;  /* 0x0000000408007986 */ /* 0x0001e2000c101124 */
[----:B------:R-:W-:Y:S05]  /*6bb0*/  BRA `(.L_x_1782) ;  /* 0x0000000000ac7947 */ /* 0x000fea0003800000 */
.L_x_1799:
        /* <DEDUP_REMOVED lines=21> */
.L_x_1781:
        /* <DEDUP_REMOVED lines=16> */
.L_x_1810:
[----:B------:R-:W-:Y:S05]  /*6e10*/  BRA `(.L_x_1782) ;  /* 0x0000000000147947 */ /* 0x000fea0003800000 */
.L_x_1809:
[----:B------:R-:W0:Y:S02]  /*6e20*/  F2I.U64.TRUNC R24, R24 ;  /* 0x0000001800187311 */ /* 0x000e24000020d800 */
[----:B0-----:R2:W-:Y:S01]  /*6e30*/  STG.E.64 desc[UR36][R8.64], R24 ;  /* 0x0000001808007986 */ /* 0x0015e2000c101b24 */
[----:B------:R-:W-:Y:S05]  /*6e40*/  BRA `(.L_x_1782) ;  /* 0x0000000000087947 */ /* 0x000fea0003800000 */
.L_x_1808:
[----:B------:R-:W0:Y:S02]  /*6e50*/  F2I.FTZ.U32.TRUNC.NTZ R3, R24 ;  /* 0x0000001800037305 */ /* 0x000e24000021f000 */
[----:B0-----:R0:W-:Y:S02]  /*6e60*/  STG.E desc[UR36][R8.64], R3 ;  /* 0x0000000308007986 */ /* 0x0011e4000c101924 */
.L_x_1782:
[----:B------:R-:W-:-:S07]  /*6e70*/  VIADD R19, R19, 0x80 ;  /* 0x0000008013137836 */ /* 0x000fce0000000000 */
.L_x_1742:
[----:B------:R-:W-:Y:S05]  /*6e80*/  BSYNC B6 ;  /* 0x0000000000067941 */ /* 0x000fea0003800000 */
.L_x_1741:
[----:B------:R-:W-:-:S13]  /*6e90*/  ISETP.GE.AND P0, PT, R19, R17, PT ;  /* 0x000000111300720c */ /* 0x000fda0003f06270 */
[----:B------:R-:W-:Y:S05]  /*6ea0*/  @P0 EXIT ;  /* 0x000000000000094d */ /* 0x000fea0003800000 */
[----:B0-23--:R-:W0:Y:S01]  /*6eb0*/  LDC.64 R4, c[0x0][0x218] ;  /* 0x00008600ff047b82 */ /* 0x00de220000000a00 */
[----:B-1----:R-:W-:Y:S01]  /*6ec0*/  PRMT R0, R16, 0x9910, RZ ;  /* 0x0000991010007816 */ /* 0x002fe200000000ff */
[----:B------:R-:W-:Y:S01]  /*6ed0*/  IMAD R2, R2, 0x200, R19 ;  /* 0x0000020002027824 */ /* 0x000fe200078e0213 */
[----:B------:R-:W-:Y:S02]  /*6ee0*/  ULDC UR4, c[0x0][0x238] ;  /* 0x00008e0000047ab9 */ /* 0x000fe40000000800 */
[----:B------:R-:W-:Y:S01]  /*6ef0*/  ISETP.GT.AND P1, PT, R0, 0x9, PT ;  /* 0x000000090000780c */ /* 0x000fe20003f24270 */
[----:B----4-:R-:W-:-:S05]  /*6f00*/  IMAD R3, R2, UR4, RZ ;  /* 0x0000000402037c24 */ /* 0x010fca000f8e02ff */
        /* <DEDUP_REMOVED lines=11> */
[----:B-----5:R-:W0:Y:S02]  /*6fc0*/  F2I.FTZ.TRUNC.NTZ R5, R18 ;  /* 0x0000001200057305 */ /* 0x020e24000021f100 */
[----:B0-----:R-:W-:Y:S01]  /*6fd0*/  STG.E.U8 desc[UR36][R2.64], R5 ;  /* 0x0000000502007986 */ /* 0x001fe2000c101124 */
[----:B------:R-:W-:Y:S05]  /*6fe0*/  EXIT ;  /* 0x000000000000794d */ /* 0x000fea0003800000 */
.L_x_1814:
[----:B-----5:R-:W0:Y:S02]  /*6ff0*/  F2I.S64.TRUNC R18, R18 ;  /* 0x0000001200127311 */ /* 0x020e24000020d900 */
[----:B0-----:R-:W-:-:S05]  /*7000*/  IMAD.MOV.U32 R5, RZ, RZ, R18 ;  /* 0x000000ffff057224 */ /* 0x001fca00078e0012 */
[----:B------:R-:W-:Y:S01]  /*7010*/  STG.E.U8 desc[UR36][R2.64], R5 ;  /* 0x0000000502007986 */ /* 0x000fe2000c101124 */
[----:B------:R-:W-:Y:S05]  /*7020*/  EXIT ;  /* 0x000000000000794d */ /* 0x000fea0003800000 */
.L_x_1813:
[----:B------:R-:W-:-:S13]  /*7030*/  ISETP.NE.AND P0, PT, R0, 0x2, PT ;  /* 0x000000020000780c */ /* 0x000fda0003f05270 */
[----:B------:R-:W-:Y:S05]  /*7040*/  @!P0 BRA `(.L_x_1816) ;  /* 0x0000000000288947 */ /* 0x000fea0003800000 */
[----:B------:R-:W-:-:S13]  /*7050*/  ISETP.NE.AND P0, PT, R0, 0x3, PT ;  /* 0x000000030000780c */ /* 0x000fda0003f05270 */
[----:B------:R-:W-:Y:S05]  /*7060*/  @!P0 BRA `(.L_x_1817) ;  /* 0x0000000000148947 */ /* 0x000fea0003800000 */
[----:B------:R-:W-:-:S13]  /*7070*/  ISETP.NE.AND P0, PT, R0, 0x4, PT ;  /* 0x000000040000780c */ /* 0x000fda0003f05270 */
[----:B------:R-:W-:Y:S05]  /*7080*/  @P0 BRA `(.L_x_1815) ;  /* 0x0000000800d00947 */ /* 0x000fea0003800000 */
[----:B-----5:R-:W0:Y:S02]  /*7090*/  F2I.S64.TRUNC R18, R18 ;  /* 0x0000001200127311 */ /* 0x020e24000020d900 */
[----:B0-----:R-:W-:Y:S01]  /*70a0*/  STG.E.64 desc[UR36][R2.64], R18 ;  /* 0x0000001202007986 */ /* 0x001fe2000c101b24 */
[----:B------:R-:W-:Y:S05]  /*70b0*/  EXIT ;  /* 0x000000000000794d */ /* 0x000fea0003800000 */
.L_x_1817:
[----:B-----5:R-:W0:Y:S02]  /*70c0*/  F2I.FTZ.TRUNC.NTZ R5, R18 ;  /* 0x0000001200057305 */ /* 0x020e24000021f100 */
[----:B0-----:R-:W-:Y:S01]  /*70d0*/  STG.E desc[UR36][R2.64], R5 ;  /* 0x0000000502007986 */ /* 0x001fe2000c101924 */
[----:B------:R-:W-:Y:S05]  /*70e0*/  EXIT ;  /* 0x000000000000794d */ /* 0x000fea0003800000 */
.L_x_1816:
[----:B-----5:R-:W0:Y:S02]  /*70f0*/  F2I.FTZ.TRUNC.NTZ R5, R18 ;  /* 0x0000001200057305 */ /* 0x020e24000021f100 */
[----:B0-----:R-:W-:Y:S01]  /*7100*/  STG.E.U16 desc[UR36][R2.64], R5 ;  /* 0x0000000502007986 */ /* 0x001fe2000c101524 */
[----:B------:R-:W-:Y:S05]  /*7110*/  EXIT ;  /* 0x000000000000794d */ /* 0x000fea0003800000 */
.L_x_1812:
[----:B------:R-:W-:-:S13]  /*7120*/  ISETP.GT.AND P0, PT, R0, 0x6, PT ;  /* 0x000000060000780c */ /* 0x000fda0003f04270 */
[----:B------:R-:W-:Y:S05]  /*7130*/  @P0 BRA `(.L_x_1818) ;  /* 0x0000000000240947 */ /* 0x000fea0003800000 */
[----:B------:R-:W-:-:S13]  /*7140*/  ISETP.NE.AND P0, PT, R0, 0x5, PT ;  /* 0x000000050000780c */ /* 0x000fda0003f05270 */
[----:B------:R-:W-:Y:S05]  /*7150*/  @!P0 BRA `(.L_x_1819) ;  /* 0x0000000000108947 */ /* 0x000fea0003800000 */
[----:B------:R-:W-:-:S13]  /*7160*/  ISETP.NE.AND P0, PT, R0, 0x6, PT ;  /* 0x000000060000780c */ /* 0x000fda0003f05270 */
[----:B------:R-:W-:Y:S05]  /*7170*/  @P0 BRA `(.L_x_1815) ;  /* 0x0000000800940947 */ /* 0x000fea0003800000 */
[----:B-----5:R-:W-:Y:S01]  /*7180*/  STG.E desc[UR36][R2.64], R18 ;  /* 0x0000001202007986 */ /* 0x020fe2000c101924 */
[----:B------:R-:W-:Y:S05]  /*7190*/  EXIT ;  /* 0x000000000000794d */ /* 0x000fea0003800000 */
.L_x_1819:
[----:B-----5:R-:W-:-:S05]  /*71a0*/  F2FP.F16.F32.PACK_AB R18, RZ, R18 ;  /* 0x00000012ff12723e */ /* 0x020fca00000000ff */
[----:B------:R-:W-:Y:S01]  /*71b0*/  STG.E.U16 desc[UR36][R2.64], R18 ;  /* 0x0000001202007986 */ /* 0x000fe2000c101524 */
[----:B------:R-:W-:Y:S05]  /*71c0*/  EXIT ;  /* 0x000000000000794d */ /* 0x000fea0003800000 */
.L_x_1818:
[----:B------:R-:W-:-:S13]  /*71d0*/  ISETP.NE.AND P0, PT, R0, 0x7, PT ;  /* 0x000000070000780c */ /* 0x000fda0003f05270 */
[----:B------:R-:W-:Y:S05]  /*71e0*/  @!P0 BRA `(.L_x_1820) ;  /* 0x00000000002c8947 */ /* 0x000fea0003800000 */
[----:B------:R-:W-:-:S13]  /*71f0*/  ISETP.NE.AND P0, PT, R0, 0x8, PT ;  /* 0x000000080000780c */ /* 0x000fda0003f05270 */
[----:B------:R-:W-:Y:S05]  /*7200*/  @!P0 BRA `(.L_x_1821) ;  /* 0x0000000000148947 */ /* 0x000fea0003800000 */
[----:B------:R-:W-:-:S13]  /*7210*/  ISETP.NE.AND P0, PT, R0, 0x9, PT ;  /* 0x000000090000780c */ /* 0x000fda0003f05270 */
[----:B------:R-:W-:Y:S05]  /*7220*/  @P0 BRA `(.L_x_1815) ;  /* 0x0000000800680947 */ /* 0x000fea0003800000 */
[----:B------:R-:W-:-:S05]  /*7230*/  IMAD.MOV.U32 R19, RZ, RZ, RZ ;  /* 0x000000ffff137224 */ /* 0x000fca00078e00ff */
[----:B-----5:R-:W-:Y:S01]  /*7240*/  STG.E.64 desc[UR36][R2.64], R18 ;  /* 0x0000001202007986 */ /* 0x020fe2000c101b24 */
[----:B------:R-:W-:Y:S05]  /*7250*/  EXIT ;  /* 0x000000000000794d */ /* 0x000fea0003800000 */
.L_x_1821:
[----:B-----5:R-:W-:-:S04]  /*7260*/  F2FP.F16.F32.PACK_AB R5, RZ, R18 ;  /* 0x00000012ff05723e */ /* 0x020fc800000000ff */
[----:B------:R-:W-:-:S05]  /*7270*/  PRMT R5, R5, 0x5410, RZ ;  /* 0x0000541005057816 */ /* 0x000fca00000000ff */
[----:B------:R-:W-:Y:S01]  /*7280*/  STG.E desc[UR36][R2.64], R5 ;  /* 0x0000000502007986 */ /* 0x000fe2000c101924 */
[----:B------:R-:W-:Y:S05]  /*7290*/  EXIT ;  /* 0x000000000000794d */ /* 0x000fea0003800000 */
.L_x_1820:
[----:B-----5:R-:W-:-:S06]  /*72a0*/  FMUL.FTZ R4, R18, 1 ;  /* 0x3f80000012047820 */ /* 0x020fcc0000410000 */
[----:B------:R-:W0:Y:S02]  /*72b0*/  F2F.F64.F32 R4, R4 ;  /* 0x0000000400047310 */ /* 0x000e240000201800 */
[----:B0-----:R-:W-:Y:S01]  /*72c0*/  STG.E.64 desc[UR36][R2.64], R4 ;  /* 0x0000000402007986 */ /* 0x001fe2000c101b24 */
[----:B------:R-:W-:Y:S05]  /*72d0*/  EXIT ;  /* 0x000000000000794d */ /* 0x000fea0003800000 */
.L_x_1811:
        /* <DEDUP_REMOVED lines=8> */
[----:B-----5:R-:W-:-:S04]  /*7360*/  FSETP.NEU.FTZ.AND P0, PT, R18, RZ, PT ;  /* 0x000000ff1200720b */ /* 0x020fc80003f1d000 */
[----:B------:R-:W-:-:S05]  /*7370*/  SEL R5, RZ, 0x1, !P0 ;  /* 0x00000001ff057807 */ /* 0x000fca0004000000 */
[----:B------:R-:W-:Y:S01]  /*7380*/  STG.E.U8 desc[UR36][R2.64], R5 ;  /* 0x0000000502007986 */ /* 0x000fe2000c101124 */
[----:B------:R-:W-:Y:S05]  /*7390*/  EXIT ;  /* 0x000000000000794d */ /* 0x000fea0003800000 */
.L_x_1824:
[----:B-----5:R-:W-:Y:S01]  /*73a0*/  FMUL.FTZ R4, R18, 1 ;  /* 0x3f80000012047820 */ /* 0x020fe20000410000 */
[----:B------:R-:W-:-:S05]  /*73b0*/  CS2R R6, SRZ ;  /* 0x0000000000067805 */ /* 0x000fca000001ff00 */
[----:B------:R-:W0:Y:S02]  /*73c0*/  F2F.F64.F32 R4, R4 ;  /* 0x0000000400047310 */ /* 0x000e240000201800 */
[----:B0-----:R-:W-:Y:S01]  /*73d0*/  STG.E.128 desc[UR36][R2.64], R4 ;  /* 0x0000000402007986 */ /* 0x001fe2000c101d24 */
[----:B------:R-:W-:Y:S05]  /*73e0*/  EXIT ;  /* 0x000000000000794d */ /* 0x000fea0003800000 */
.L_x_1823:
[----:B------:R-:W-:-:S13]  /*73f0*/  ISETP.NE.AND P0, PT, R0, 0xf, PT ;  /* 0x0000000f0000780c */ /* 0x000fda0003f05270 */
[----:B------:R-:W-:Y:S05]  /*7400*/  @!P0 BRA `(.L_x_1825) ;  /* 0x0000000000ac8947 */ /* 0x000fea0003800000 */
[----:B------:R-:W-:-:S13]  /*7410*/  ISETP.NE.AND P0, PT, R0, 0x17, PT ;  /* 0x000000170000780c */ /* 0x000fda0003f05270 */
[----:B------:R-:W-:Y:S05]  /*7420*/  @!P0 BRA `(.L_x_1826) ;  /* 0x0000000000508947 */ /* 0x000fea0003800000 */
[----:B------:R-:W-:-:S13]  /*7430*/  ISETP.NE.AND P0, PT, R0, 0x18, PT ;  /* 0x000000180000780c */ /* 0x000fda0003f05270 */
[----:B------:R-:W-:Y:S05]  /*7440*/  @P0 BRA `(.L_x_1815) ;  /* 0x0000000400e00947 */ /* 0x000fea0003800000 */
[C---:B-----5:R-:W-:Y:S01]  /*7450*/  LOP3.LUT R4, R18.reuse, 0x7fffffff, RZ, 0xc0, !PT ;  /* 0x7fffffff12047812 */ /* 0x060fe200078ec0ff */
[----:B------:R-:W-:Y:S01]  /*7460*/  BSSY B0, `(.L_x_1827) ;  /* 0x000000d000007945 */ /* 0x000fe20003800000 */
        /* <DEDUP_REMOVED lines=12> */
.L_x_1828:
[----:B------:R-:W-:Y:S05]  /*7530*/  BSYNC B0 ;  /* 0x0000000000007941 */ /* 0x000fea0003800000 */
.L_x_1827:
[----:B------:R-:W-:-:S05]  /*7540*/  LOP3.LUT R7, R0, R7, RZ, 0xfc, !PT ;  /* 0x0000000700077212 */ /* 0x000fca00078efcff */
[----:B------:R-:W-:Y:S01]  /*7550*/  STG.E.U8 desc[UR36][R2.64], R7 ;  /* 0x0000000702007986 */ /* 0x000fe2000c101124 */
[----:B------:R-:W-:Y:S05]  /*7560*/  EXIT ;  /* 0x000000000000794d */ /* 0x000fea0003800000 */
.L_x_1826:
[----:B-----5:R-:W-:Y:S01]  /*7570*/  LOP3.LUT R4, R18, 0x7fffffff, RZ, 0xc0, !PT ;  /* 0x7fffffff12047812 */ /* 0x020fe200078ec0ff */
[----:B------:R-:W-:Y:S03]  /*7580*/  BSSY B0, `(.L_x_1829) ;  /* 0x000000e000007945 */ /* 0x000fe60003800000 */
        /* <DEDUP_REMOVED lines=10> */
.L_x_1830:
[----:B------:R-:W-:Y:S01]  /*7630*/  IMAD.MOV.U32 R0, RZ, RZ, 0x7f ;  /* 0x0000007fff007424 */ /* 0x000fe200078e00ff */
[----:B------:R-:W-:-:S04]  /*7640*/  ISETP.GT.U32.AND P0, PT, R4, 0x7f800000, PT ;  /* 0x7f8000000400780c */ /* 0x000fc80003f04070 */
[----:B------:R-:W-:-:S09]  /*7650*/  SEL R0, R0, 0x7c, P0 ;  /* 0x0000007c00007807 */ /* 0x000fd20000000000 */
.L_x_1831:
[----:B------:R-:W-:Y:S05]  /*7660*/  BSYNC B0 ;  /* 0x0000000000007941 */ /* 0x000fea0003800000 */
.L_x_1829:
[----:B------:R-:W-:-:S04]  /*7670*/  LOP3.LUT R18, R18, 0x80000000, RZ, 0xc0, !PT ;  /* 0x8000000012127812 */ /* 0x000fc800078ec0ff */
[----:B------:R-:W-:-:S04]  /*7680*/  SHF.R.U32.HI R5, RZ, 0x18, R18 ;  /* 0x00000018ff057819 */ /* 0x000fc80000011612 */
[----:B------:R-:W-:-:S05]  /*7690*/  LOP3.LUT R5, R0, R5, RZ, 0xfc, !PT ;  /* 0x0000000500057212 */ /* 0x000fca00078efcff */
[----:B------:R-:W-:Y:S01]  /*76a0*/  STG.E.U8 desc[UR36][R2.64], R5 ;  /* 0x0000000502007986 */ /* 0x000fe2000c101124 */
[----:B------:R-:W-:Y:S05]  /*76b0*/  EXIT ;  /* 0x000000000000794d */ /* 0x000fea0003800000 */
.L_x_1825:
[----:B-----5:R-:W-:-:S05]  /*76c0*/  F2FP.BF16.F32.PACK_AB R18, RZ, R18 ;  /* 0x00000012ff12723e */ /* 0x020fca00000010ff */
[----:B------:R-:W-:Y:S01]  /*76d0*/  STG.E.U16 desc[UR36][R2.64], R18 ;  /* 0x0000001202007986 */ /* 0x000fe2000c101524 */
[----:B------:R-:W-:Y:S05]  /*76e0*/  EXIT ;  /* 0x000000000000794d */ /* 0x000fea0003800000 */
.L_x_1822:
        /* <DEDUP_REMOVED lines=8> */
[----:B-----5:R-:W0:Y:S02]  /*7770*/  F2I.FTZ.U32.TRUNC.NTZ R5, R18 ;  /* 0x0000001200057305 */ /* 0x020e24000021f000 */
[----:B0-----:R-:W-:Y:S01]  /*7780*/  STG.E.U16 desc[UR36][R2.64], R5 ;  /* 0x0000000502007986 */ /* 0x001fe2000c101524 */
[----:B------:R-:W-:Y:S05]  /*7790*/  EXIT ;  /* 0x000000000000794d */ /* 0x000fea0003800000 */
.L_x_1834:
[----:B-----5:R-:W-:Y:S01]  /*77a0*/  LOP3.LUT R5, R18, 0x7fffffff, RZ, 0xc0, !PT ;  /* 0x7fffffff12057812 */ /* 0x020fe200078ec0ff */
        /* <DEDUP_REMOVED lines=15> */
.L_x_1837:
[----:B------:R-:W-:-:S04]  /*78a0*/  LOP3.LUT R18, R18, 0x80000000, RZ, 0xc0, !PT ;  /* 0x8000000012127812 */ /* 0x000fc800078ec0ff */
[----:B------:R-:W-:-:S04]  /*78b0*/  SHF.R.U32.HI R5, RZ, 0x18, R18 ;  /* 0x00000018ff057819 */ /* 0x000fc80000011612 */
[----:B------:R-:W-:-:S04]  /*78c0*/  LOP3.LUT R4, R4, R5, RZ, 0xfc, !PT ;  /* 0x0000000504047212 */ /* 0x000fc800078efcff */
[----:B------:R-:W-:-:S07]  /*78d0*/  PRMT R0, R4, 0x7610, R0 ;  /* 0x0000761004007816 */ /* 0x000fce0000000000 */
.L_x_1836:
[----:B------:R-:W-:Y:S05]  /*78e0*/  BSYNC B0 ;  /* 0x0000000000007941 */ /* 0x000fea0003800000 */
.L_x_1835:
[----:B------:R-:W-:Y:S01]  /*78f0*/  STG.E.U8 desc[UR36][R2.64], R0 ;  /* 0x0000000002007986 */ /* 0x000fe2000c101124 */
[----:B------:R-:W-:Y:S05]  /*7900*/  EXIT ;  /* 0x000000000000794d */ /* 0x000fea0003800000 */
.L_x_1833:
        /* <DEDUP_REMOVED lines=16> */
.L_x_1840:
[----:B------:R-:W-:-:S04]  /*7a10*/  LOP3.LUT R18, R18, 0x80000000, RZ, 0xc0, !PT ;  /* 0x8000000012127812 */ /* 0x000fc800078ec0ff */
[----:B------:R-:W-:-:S04]  /*7a20*/  SHF.R.U32.HI R5, RZ, 0x18, R18 ;  /* 0x00000018ff057819 */ /* 0x000fc80000011612 */
[----:B------:R-:W-:-:S04]  /*7a30*/  LOP3.LUT R4, R4, R5, RZ, 0xfc, !PT ;  /* 0x0000000504047212 */ /* 0x000fc800078efcff */
[----:B------:R-:W-:-:S07]  /*7a40*/  PRMT R0, R4, 0x7610, R0 ;  /* 0x0000761004007816 */ /* 0x000fce0000000000 */
.L_x_1839:
[----:B------:R-:W-:Y:S05]  /*7a50*/  BSYNC B0 ;  /* 0x0000000000007941 */ /* 0x000fea0003800000 */
.L_x_1838:
[----:B------:R-:W-:Y:S01]  /*7a60*/  STG.E.U8 desc[UR36][R2.64], R0 ;  /* 0x0000000002007986 */ /* 0x000fe2000c101124 */
[----:B------:R-:W-:Y:S05]  /*7a70*/  EXIT ;  /* 0x000000000000794d */ /* 0x000fea0003800000 */
.L_x_1832:
[----:B------:R-:W-:-:S13]  /*7a80*/  ISETP.NE.AND P0, PT, R0, 0x1c, PT ;  /* 0x0000001c0000780c */ /* 0x000fda0003f05270 */
[----:B------:R-:W-:Y:S05]  /*7a90*/  @!P0 BRA `(.L_x_1841) ;  /* 0x00000000009c8947 */ /* 0x000fea0003800000 */
[----:B------:R-:W-:-:S13]  /*7aa0*/  ISETP.NE.AND P0, PT, R0, 0x1d, PT ;  /* 0x0000001d0000780c */ /* 0x000fda0003f05270 */
[----:B------:R-:W-:Y:S05]  /*7ab0*/  @!P0 BRA `(.L_x_1842) ;  /* 0x0000000000888947 */ /* 0x000fea0003800000 */
[----:B------:R-:W-:-:S13]  /*7ac0*/  ISETP.NE.AND P0, PT, R0, 0x2c, PT ;  /* 0x0000002c0000780c */ /* 0x000fda0003f05270 */
[----:B------:R-:W-:Y:S05]  /*7ad0*/  @P0 BRA `(.L_x_1815) ;  /* 0x00000000003c0947 */ /* 0x000fea0003800000 */
[----:B-----5:R-:W-:-:S04]  /*7ae0*/  SHF.R.U32.HI R4, RZ, 0x17, R18 ;  /* 0x00000017ff047819 */ /* 0x020fc80000011612 */
        /* <DEDUP_REMOVED lines=14> */
.L_x_1815:
        /* <DEDUP_REMOVED lines=16> */
.L_x_1843:
[----:B------:R-:W-:Y:S05]  /*7cd0*/  EXIT ;  /* 0x000000000000794d */ /* 0x000fea0003800000 */
.L_x_1842:
[----:B-----5:R-:W0:Y:S02]  /*7ce0*/  F2I.U64.TRUNC R18, R18 ;  /* 0x0000001200127311 */ /* 0x020e24000020d800 */
[----:B0-----:R-:W-:Y:S01]  /*7cf0*/  STG.E.64 desc[UR36][R2.64], R18 ;  /* 0x0000001202007986 */ /* 0x001fe2000c101b24 */
[----:B------:R-:W-:Y:S05]  /*7d00*/  EXIT ;  /* 0x000000000000794d */ /* 0x000fea0003800000 */
.L_x_1841:
[----:B-----5:R-:W0:Y:S02]  /*7d10*/  F2I.FTZ.U32.TRUNC.NTZ R5, R18 ;  /* 0x0000001200057305 */ /* 0x020e24000021f000 */
[----:B0-----:R-:W-:Y:S01]  /*7d20*/  STG.E desc[UR36][R2.64], R5 ;  /* 0x0000000502007986 */ /* 0x001fe2000c101924 */
[----:B------:R-:W-:Y:S05]  /*7d30*/  EXIT ;  /* 0x000000000000794d */ /* 0x000fea0003800000 */
.L_x_1844:
        /* <DEDUP_REMOVED lines=12> */
.L_x_2726:


//--------------------- .text._ZN2at6native18elementwise_kernelILi128ELi2EZNS0_22gpu_kernel_impl_nocastIZZZNS0_16atan_kernel_cudaERNS_18TensorIteratorBaseEENKUlvE0_clEvENKUlvE0_clEvEUlfE_EEvS4_RKT_EUliE_EEviT1_ --------------------------
	.section	.text._ZN2at6native18elementwise_kernelILi128ELi2EZNS0_22gpu_kernel_impl_nocastIZZZNS0_16atan_kernel_cudaERNS_18TensorIteratorBaseEENKUlvE0_clEvENKUlvE0_clEvEUlfE_EEvS4_RKT_EUliE_EEviT1_,"ax",@progbits
	.align	128
        .global         _ZN2at6native18elementwise_kernelILi128ELi2EZNS0_22gpu_kernel_impl_nocastIZZZNS0_16atan_kernel_cudaERNS_18TensorIteratorBaseEENKUlvE0_clEvENKUlvE0_clEvEUlfE_EEvS4_RKT_EUliE_EEviT1_
        .type           _ZN2at6native18elementwise_kernelILi128ELi2EZNS0_22gpu_kernel_impl_nocastIZZZNS0_16atan_kernel_cudaERNS_18TensorIteratorBaseEENKUlvE0_clEvENKUlvE0_clEvEUlfE_EEvS4_RKT_EUliE_EEviT1_,@function
        .size           _ZN2at6native18elementwise_kernelILi128ELi2EZNS0_22gpu_kernel_impl_nocastIZZZNS0_16atan_kernel_cudaERNS_18TensorIteratorBaseEENKUlvE0_clEvENKUlvE0_clEvEUlfE_EEvS4_RKT_EUliE_EEviT1_,(.L_x_2727 - _ZN2at6native18elementwise_kernelILi128ELi2EZNS0_22gpu_kernel_impl_nocastIZZZNS0_16atan_kernel_cudaERNS_18TensorIteratorBaseEENKUlvE0_clEvENKUlvE0_clEvEUlfE_EEvS4_RKT_EUliE_EEviT1_)
        .other          _ZN2at6native18elementwise_kernelILi128ELi2EZNS0_22gpu_kernel_impl_nocastIZZZNS0_16atan_kernel_cudaERNS_18TensorIteratorBaseEENKUlvE0_clEvENKUlvE0_clEvEUlfE_EEvS4_RKT_EUliE_EEviT1_,@"STO_CUDA_ENTRY STV_DEFAULT"
_ZN2at6native18elementwise_kernelILi128ELi2EZNS0_22gpu_kernel_impl_nocastIZZZNS0_16atan_kernel_cudaERNS_18TensorIteratorBaseEENKUlvE0_clEvENKUlvE0_clEvEUlfE_EEvS4_RKT_EUliE_EEviT1_:
.text._ZN2at6native18elementwise_kernelILi128ELi2EZNS0_22gpu_kernel_impl_nocastIZZZNS0_16atan_kernel_cudaERNS_18TensorIteratorBaseEENKUlvE0_clEvENKUlvE0_clEvEUlfE_EEvS4_RKT_EUliE_EEviT1_:
[----:B------:R-:W-:Y:S01]  /*0000*/  LDC R1, c[0x0][0x28] ;  /* 0x00000a00ff017b82 */ /* 0x000fe20000000800 */
[----:B------:R-:W0:Y:S01]  /*0010*/  S2R R2, SR_CTAID.X ;  /* 0x0000000000027919 */ /* 0x000e220000002500 */
[----:B------:R-:W-:Y:S01]  /*0020*/  ULDC UR6, c[0x0][0x210] ;  /* 0x0000840000067ab9 */ /* 0x000fe20000000800 */
[----:B------:R-:W-:Y:S01]  /*0030*/  ULDC.64 UR4, c[0x0][0x208] ;  /* 0x0000820000047ab9 */ /* 0x000fe20000000a00 */
[----:B------:R-:W-:Y:S01]  /*0040*/  BSSY B0, `(.L_x_1845) ;  /* 0x0000152000007945 */ /* 0x000fe20003800000 */
[----:B------:R-:W0:Y:S02]  /*0050*/  S2R R3, SR_TID.X ;  /* 0x0000000000037919 */ /* 0x000e240000002100 */
[----:B0-----:R-:W-:-:S04]  /*0060*/  LEA R3, R2, R3, 0x8 ;  /* 0x0000000302037211 */ /* 0x001fc800078e40ff */
[----:B------:R-:W-:Y:S02]  /*0070*/  ISETP.GE.AND P0, PT, R3, UR6, PT ;  /* 0x0000000603007c0c */ /* 0x000fe4000bf06270 */
[----:B------:R-:W-:-:S11]  /*0080*/  MOV R7, R3 ;  /* 0x0000000300077202 */ /* 0x000fd60000000f00 */
[----:B------:R-:W-:Y:S05]  /*0090*/  @P0 BRA `(.L_x_1846) ;  /* 0x0000001400300947 */ /* 0x000fea0003800000 */
[----:B------:R-:W0:Y:S01]  /*00a0*/  LDC R4, c[0x0][0x218] ;  /* 0x00008600ff047b82 */ /* 0x000e220000000800 */
[----:B------:R-:W-:Y:S01]  /*00b0*/  HFMA2.MMA R0, -RZ, RZ, 0, 0 ;  /* 0x00000000ff007435 */ /* 0x000fe200000001ff */
[----:B------:R-:W-:Y:S02]  /*00c0*/  MOV R5, RZ ;  /* 0x000000ff00057202 */ /* 0x000fe40000000f00 */
[----:B0-----:R-:W-:-:S13]  /*00d0*/  ISETP.NE.AND P0, PT, R4, RZ, PT ;  /* 0x000000ff0400720c */ /* 0x001fda0003f05270 */
[----:B------:R-:W-:Y:S05]  /*00e0*/  @!P0 BRA `(.L_x_1847) ;  /* 0x0000001000ac8947 */ /* 0x000fea0003800000 */
        /* <DEDUP_REMOVED lines=21> */
[C---:B------:R-:W-:Y:S02]  /*0240*/  IMAD R5, R6.reuse, UR10, RZ ;  /* 0x0000000a06057c24 */ /* 0x040fe4000f8e02ff */
[----:B------:R-:W-:Y:S02]  /*0250*/  IMAD R7, R6, UR11, RZ ;  /* 0x0000000b06077c24 */ /* 0x000fe4000f8e02ff */
        /* <DEDUP_REMOVED lines=262> */
[----:B------:R-:W-:Y:S02]  /*12c0*/  @P0 MOV R10, RZ ;  /* 0x000000ff000a0202 */ /* 0x000fe40000000f00 */
[----:B------:R-:W-:-:S05]  /*12d0*/  IADD3 R6, -R11, RZ, RZ ;  /* 0x000000ff0b067210 */ /* 0x000fca0007ffe1ff */
[----:B------:R-:W1:Y:S01]  /*12e0*/  @P0 LDC R15, c[0x0][0x33c] ;  /* 0x0000cf00ff0f0b82 */ /* 0x000e620000000800 */
[----:B------:R-:W-:Y:S01]  /*12f0*/  IMAD R6, R6, UR8, R7 ;  /* 0x0000000806067c24 */ /* 0x000fe2000f8e0207 */
[----:B------:R-:W-:-:S03]  /*1300*/  ULDC.64 UR8, c[0x0][0x400] ;  /* 0x0001000000087ab9 */ /* 0x000fc60000000a00 */
        /* <DEDUP_REMOVED lines=9> */
.L_x_1847:
[----:B------:R-:W-:Y:S02]  /*13a0*/  ULDC.64 UR8, c[0x0][0x418] ;  /* 0x0001060000087ab9 */ /* 0x000fe40000000a00 */
[----:B------:R-:W-:-:S04]  /*13b0*/  IADD3 R6, P0, R0, UR8, RZ ;  /* 0x0000000800067c10 */ /* 0x000fc8000ff1e0ff */
[----:B------:R-:W-:Y:S01]  /*13c0*/  IADD3.X R7, RZ, UR9, RZ, P0, !PT ;  /* 0x00000009ff077c10 */ /* 0x000fe200087fe4ff */
[----:B------:R-:W-:-:S04]  /*13d0*/  ULDC.64 UR8, c[0x0][0x410] ;  /* 0x0001040000087ab9 */ /* 0x000fc80000000a00 */
[----:B------:R-:W2:Y:S01]  /*13e0*/  LDG.E R11, desc[UR4][R6.64] ;  /* 0x00000004060b7981 */ /* 0x000ea2000c1e1900 */
[----:B------:R-:W-:Y:S02]  /*13f0*/  MOV R9, 0x3b2090aa ;  /* 0x3b2090aa00097802 */ /* 0x000fe40000000f00 */
[----:B------:R-:W-:-:S05]  /*1400*/  IADD3 R4, P1, R5, UR8, RZ ;  /* 0x0000000805047c10 */ /* 0x000fca000ff3e0ff */
[----:B------:R-:W-:Y:S01]  /*1410*/  IMAD.X R5, RZ, RZ, UR9, P1 ;  /* 0x00000009ff057e24 */ /* 0x000fe200088e06ff */
[C---:B--2---:R-:W-:Y:S01]  /*1420*/  FSETP.GT.FTZ.AND P0, PT, |R11|.reuse, 1, PT ;  /* 0x3f8000000b00780b */ /* 0x044fe20003f14200 */
        /* <DEDUP_REMOVED lines=17> */
[----:B------:R-:W-:-:S03]  /*1540*/  IADD3 R7, R3, 0x80, RZ ;  /* 0x0000008003077810 */ /* 0x000fc60007ffe0ff */
[----:B------:R0:W-:Y:S04]  /*1550*/  STG.E desc[UR4][R4.64], R9 ;  /* 0x0000000904007986 */ /* 0x0001e8000c101904 */
.L_x_1846:
[----:B------:R-:W-:Y:S05]  /*1560*/  BSYNC B0 ;  /* 0x0000000000007941 */ /* 0x000fea0003800000 */
.L_x_1845:
[----:B------:R-:W-:-:S13]  /*1570*/  ISETP.GE.AND P0, PT, R7, UR6, PT ;  /* 0x0000000607007c0c */ /* 0x000fda000bf06270 */
[----:B------:R-:W-:Y:S05]  /*1580*/  @P0 EXIT ;  /* 0x000000000000094d */ /* 0x000fea0003800000 */
[----:B------:R-:W1:Y:S01]  /*1590*/  LDC R8, c[0x0][0x218] ;  /* 0x00008600ff087b82 */ /* 0x000e620000000800 */
[----:B------:R-:W-:Y:S01]  /*15a0*/  HFMA2.MMA R3, -RZ, RZ, 0, 0 ;  /* 0x00000000ff037435 */ /* 0x000fe200000001ff */
[----:B------:R-:W-:Y:S02]  /*15b0*/  MOV R0, RZ ;  /* 0x000000ff00007202 */ /* 0x000fe40000000f00 */
[----:B-1----:R-:W-:-:S13]  /*15c0*/  ISETP.NE.AND P0, PT, R8, RZ, PT ;  /* 0x000000ff0800720c */ /* 0x002fda0003f05270 */
[----:B------:R-:W-:Y:S05]  /*15d0*/  @!P0 BRA `(.L_x_1848) ;  /* 0x0000001000a88947 */ /* 0x000fea0003800000 */
[----:B------:R-:W-:Y:S01]  /*15e0*/  MOV R2, RZ ;  /* 0x000000ff00027202 */ /* 0x000fe20000000f00 */
[----:B------:R-:W-:Y:S01]  /*15f0*/  ULDC.64 UR6, c[0x0][0x220] ;  /* 0x0000880000067ab9 */ /* 0x000fe20000000a00 */
[----:B------:R-:W-:Y:S02]  /*1600*/  MOV R3, R7 ;  /* 0x0000000700037202 */ /* 0x000fe40000000f00 */
[----:B------:R-:W-:Y:S01]  /*1610*/  ISETP.NE.AND P0, PT, R8, 0x1, PT ;  /* 0x000000010800780c */ /* 0x000fe20003f05270 */
[----:B0-----:R-:W-:Y:S01]  /*1620*/  IMAD.HI.U32 R4, R7, UR6, R2 ;  /* 0x0000000607047c27 */ /* 0x001fe2000f8e0002 */
        /* <DEDUP_REMOVED lines=293> */
.L_x_1848:
[----:B------:R-:W-:Y:S02]  /*2880*/  ULDC.64 UR6, c[0x0][0x418] ;  /* 0x0001060000067ab9 */ /* 0x000fe40000000a00 */
[----:B0-----:R-:W-:-:S04]  /*2890*/  IADD3 R4, P0, R0, UR6, RZ ;  /* 0x0000000600047c10 */ /* 0x001fc8000ff1e0ff */
[----:B------:R-:W-:Y:S01]  /*28a0*/  IADD3.X R5, RZ, UR7, RZ, P0, !PT ;  /* 0x00000007ff057c10 */ /* 0x000fe200087fe4ff */
[----:B------:R-:W-:-:S05]  /*28b0*/  ULDC.64 UR6, c[0x0][0x410] ;  /* 0x0001040000067ab9 */ /* 0x000fca0000000a00 */
[----:B------:R-:W2:Y:S01]  /*28c0*/  LDG.E R5, desc[UR4][R4.64] ;  /* 0x0000000404057981 */ /* 0x000ea2000c1e1900 */
[----:B------:R-:W-:Y:S02]  /*28d0*/  MOV R7, 0x3b2090aa ;  /* 0x3b2090aa00077802 */ /* 0x000fe40000000f00 */
        /* <DEDUP_REMOVED lines=13> */
[----:B------:R-:W-:-:S03]  /*29b0*/  IADD3 R2, P1, R3, UR6, RZ ;  /* 0x0000000603027c10 */ /* 0x000fc6000ff3e0ff */
[----:B------:R-:W-:Y:S01]  /*29c0*/  FFMA.FTZ R0, R0, R7, R0 ;  /* 0x0000000700007223 */ /* 0x000fe20000010000 */
[----:B------:R-:W-:-:S03]  /*29d0*/  IADD3.X R3, RZ, UR7, RZ, P1, !PT ;  /* 0x00000007ff037c10 */ /* 0x000fc60008ffe4ff */
[----:B------:R-:W-:Y:S01]  /*29e0*/  @P0 FFMA.FTZ R0, R9, 0.93318945169448852539, -R0 ;  /* 0x3f6ee58109000823 */ /* 0x000fe20000010800 */
[----:B------:R-:W-:-:S04]  /*29f0*/  FSETP.GTU.FTZ.AND P0, PT, |R5|, +INF , PT ;  /* 0x7f8000000500780b */ /* 0x000fc80003f1c200 */
[----:B------:R-:W-:-:S04]  /*2a00*/  LOP3.LUT R5, R0, 0x80000000, R5, 0xb8, !PT ;  /* 0x8000000000057812 */ /* 0x000fc800078eb805 */
[----:B------:R-:W-:-:S05]  /*2a10*/  FSEL R5, R5, R0, !P0 ;  /* 0x0000000005057208 */ /* 0x000fca0004000000 */
[----:B------:R-:W-:Y:S01]  /*2a20*/  STG.E desc[UR4][R2.64], R5 ;  /* 0x0000000502007986 */ /* 0x000fe2000c101904 */
[----:B------:R-:W-:Y:S05]  /*2a30*/  EXIT ;  /* 0x000000000000794d */ /* 0x000fea0003800000 */
.L_x_1849:
        /* <DEDUP_REMOVED lines=12> */
.L_x_2727:


//--------------------- .text._ZN2at6native27unrolled_elementwise_kernelIZZZNS0_16atan_kernel_cudaERNS_18TensorIteratorBaseEENKUlvE0_clEvENKUlvE0_clEvEUlfE_St5arrayIPcLm2EELi4E23TrivialOffsetCalculatorILi1EjESB_NS0_6memory15LoadWithoutCastENSC_16StoreWithoutCastEEEviT_T0_T2_T3_T4_T5_ --------------------------
	.section	.text._ZN2at6native27unrolled_elementwise_kernelIZZZNS0_16atan_kernel_cudaERNS_18TensorIteratorBaseEENKUlvE0_clEvENKUlvE0_clEvEUlfE_St5arrayIPcLm2EELi4E23TrivialOffsetCalculatorILi1EjESB_NS0_6memory15LoadWithoutCastENSC_16StoreWithoutCastEEEviT_T0_T2_T3_T4_T5_,"ax",@progbits
	.align	128
        .global         _ZN2at6native27unrolled_elementwise_kernelIZZZNS0_16atan_kernel_cudaERNS_18TensorIteratorBaseEENKUlvE0_clEvENKUlvE0_clEvEUlfE_St5arrayIPcLm2EELi4E23TrivialOffsetCalculatorILi1EjESB_NS0_6memory15LoadWithoutCastENSC_16StoreWithoutCastEEEviT_T0_T2_T3_T4_T5_
        .type           _ZN2at6native27unrolled_elementwise_kernelIZZZNS0_16atan_kernel_cudaERNS_18TensorIteratorBaseEENKUlvE0_clEvENKUlvE0_clEvEUlfE_St5arrayIPcLm2EELi4E23TrivialOffsetCalculatorILi1EjESB_NS0_6memory15LoadWithoutCastENSC_16StoreWithoutCastEEEviT_T0_T2_T3_T4_T5_,@function
        .size           _ZN2at6native27unrolled_elementwise_kernelIZZZNS0_16atan_kernel_cudaERNS_18TensorIteratorBaseEENKUlvE0_clEvENKUlvE0_clEvEUlfE_St5arrayIPcLm2EELi4E23TrivialOffsetCalculatorILi1EjESB_NS0_6memory15LoadWithoutCastENSC_16StoreWithoutCastEEEviT_T0_T2_T3_T4_T5_,(.L_x_2728 - _ZN2at6native27unrolled_elementwise_kernelIZZZNS0_16atan_kernel_cudaERNS_18TensorIteratorBaseEENKUlvE0_clEvENKUlvE0_clEvEUlfE_St5arrayIPcLm2EELi4E23TrivialOffsetCalculatorILi1EjESB_NS0_6memory15LoadWithoutCastENSC_16StoreWithoutCastEEEviT_T0_T2_T3_T4_T5_)
        .other          _ZN2at6native27unrolled_elementwise_kernelIZZZNS0_16atan_kernel_cudaERNS_18TensorIteratorBaseEENKUlvE0_clEvENKUlvE0_clEvEUlfE_St5arrayIPcLm2EELi4E23TrivialOffsetCalculatorILi1EjESB_NS0_6memory15LoadWithoutCastENSC_16StoreWithoutCastEEEviT_T0_T2_T3_T4_T5_,@"STO_CUDA_ENTRY STV_DEFAULT"
_ZN2at6native27unrolled_elementwise_kernelIZZZNS0_16atan_kernel_cudaERNS_18TensorIteratorBaseEENKUlvE0_clEvENKUlvE0_clEvEUlfE_St5arrayIPcLm2EELi4E23TrivialOffsetCalculatorILi1EjESB_NS0_6memory15LoadWithoutCastENSC_16StoreWithoutCastEEEviT_T0_T2_T3_T4_T5_:
.text._ZN2at6native27unrolled_elementwise_kernelIZZZNS0_16atan_kernel_cudaERNS_18TensorIteratorBaseEENKUlvE0_clEvENKUlvE0_clEvEUlfE_St5arrayIPcLm2EELi4E23TrivialOffsetCalculatorILi1EjESB_NS0_6memory15LoadWithoutCastENSC_16StoreWithoutCastEEEviT_T0_T2_T3_T4_T5_:
[----:B------:R-:W-:Y:S01]  /*0000*/  LDC R1, c[0x0][0x28] ;  /* 0x00000a00ff017b82 */ /* 0x000fe20000000800 */
[----:B------:R-:W0:Y:S07]  /*0010*/  S2R R0, SR_CTAID.X ;  /* 0x0000000000007919 */ /* 0x000e2e0000002500 */
[----:B------:R-:W0:Y:S01]  /*0020*/  LDC R5, c[0x0][0x210] ;  /* 0x00008400ff057b82 */ /* 0x000e220000000800 */
[----:B------:R-:W-:Y:S01]  /*0030*/  ULDC.64 UR4, c[0x0][0x208] ;  /* 0x0000820000047ab9 */ /* 0x000fe20000000a00 */
[----:B------:R-:W-:Y:S01]  /*0040*/  HFMA2.MMA R6, -RZ, RZ, 0, 0 ;  /* 0x00000000ff067435 */ /* 0x000fe200000001ff */
        /* <DEDUP_REMOVED lines=9> */
[----:B------:R-:W-:Y:S02]  /*00e0*/  MOV R16, RZ ;  /* 0x000000ff00107202 */ /* 0x000fe40000000f00 */
        /* <DEDUP_REMOVED lines=10> */
[----:B------:R2:W5:Y:S09]  /*0190*/  @!P1 LDG.E R6, desc[UR4][R8.64] ;  /* 0x0000000408069981 */ /* 0x000572000c1e1900 */
[----:B------:R-:W3:Y:S01]  /*01a0*/  @!P2 LDC.64 R12, c[0x0][0x220] ;  /* 0x00008800ff0cab82 */ /* 0x000ee20000000a00 */
[----:B------:R-:W-:Y:S01]  /*01b0*/  @!P2 LEA R7, R0, R7, 0x9 ;  /* 0x000000070007a211 */ /* 0x000fe200078e48ff */
[----:B-1----:R-:W-:Y:S01]  /*01c0*/  @!P3 IMAD.WIDE.U32 R14, R15, 0x4, R4 ;  /* 0x000000040f0eb825 */ /* 0x002fe200078e0004 */
[----:B------:R-:W-:-:S02]  /*01d0*/  CS2R R4, SRZ ;  /* 0x0000000000047805 */ /* 0x000fc4000001ff00 */
[----:B------:R-:W-:-:S04]  /*01e0*/  ISETP.GE.AND P4, PT, R3, R2, PT ;  /* 0x000000020300720c */ /* 0x000fc80003f86270 */
[----:B------:R2:W5:Y:S01]  /*01f0*/  @!P3 LDG.E R5, desc[UR4][R14.64] ;  /* 0x000000040e05b981 */ /* 0x000562000c1e1900 */
[----:B0-----:R-:W-:-:S05]  /*0200*/  @!P0 IMAD.WIDE.U32 R10, R17, 0x4, R10 ;  /* 0x00000004110a8825 */ /* 0x001fca00078e000a */
[----:B------:R2:W5:Y:S01]  /*0210*/  @!P0 LDG.E R16, desc[UR4][R10.64] ;  /* 0x000000040a108981 */ /* 0x000562000c1e1900 */
[----:B------:R-:W-:Y:S01]  /*0220*/  IADD3 R17, R3, 0x100, RZ ;  /* 0x0000010003117810 */ /* 0x000fe20007ffe0ff */
[----:B---3--:R-:W-:Y:S01]  /*0230*/  @!P2 IMAD.WIDE.U32 R12, R7, 0x4, R12 ;  /* 0x00000004070ca825 */ /* 0x008fe200078e000c */
[----:B------:R-:W-:Y:S02]  /*0240*/  IADD3 R7, R3, 0x80, RZ ;  /* 0x0000008003077810 */ /* 0x000fe40007ffe0ff */
[-C--:B------:R-:W-:Y:S02]  /*0250*/  ISETP.GE.AND P1, PT, R17, R2.reuse, PT ;  /* 0x000000021100720c */ /* 0x080fe40003f26270 */
[----:B------:R2:W5:Y:S01]  /*0260*/  @!P2 LDG.E R4, desc[UR4][R12.64] ;  /* 0x000000040c04a981 */ /* 0x000562000c1e1900 */
[-C--:B------:R-:W-:Y:S02]  /*0270*/  ISETP.GE.AND P2, PT, R19, R2.reuse, PT ;  /* 0x000000021300720c */ /* 0x080fe40003f46270 */
[----:B------:R-:W-:Y:S01]  /*0280*/  ISETP.GE.AND P3, PT, R7, R2, PT ;  /* 0x000000020700720c */ /* 0x000fe20003f66270 */
[----:B------:R-:W-:-:S12]  /*0290*/  @P0 BRA `(.L_x_1851) ;  /* 0x00000000004c0947 */ /* 0x000fd80003800000 */
[C---:B-----5:R-:W-:Y:S01]  /*02a0*/  FSETP.GT.FTZ.AND P0, PT, |R16|.reuse, 1, PT ;  /* 0x3f8000001000780b */ /* 0x060fe20003f14200 */
[----:B--2---:R-:W-:Y:S01]  /*02b0*/  FADD.FTZ R8, |R16|, -RZ ;  /* 0x800000ff10087221 */ /* 0x004fe20000010200 */
[----:B------:R-:W-:-:S11]  /*02c0*/  MOV R10, 0x3b2090aa ;  /* 0x3b2090aa000a7802 */ /* 0x000fd60000000f00 */
        /* <DEDUP_REMOVED lines=10> */
[----:B------:R-:W-:-:S03]  /*0370*/  @P0 MOV R10, 0x3fd774eb ;  /* 0x3fd774eb000a0802 */ /* 0x000fc60000000f00 */
[----:B------:R-:W-:-:S04]  /*0380*/  FFMA.FTZ R9, R8, R9, R8 ;  /* 0x0000000908097223 */ /* 0x000fc80000010008 */
[----:B------:R-:W-:Y:S01]  /*0390*/  @P0 FFMA.FTZ R9, R10, 0.93318945169448852539, -R9 ;  /* 0x3f6ee5810a090823 */ /* 0x000fe20000010809 */
[----:B------:R-:W-:-:S04]  /*03a0*/  FSETP.GTU.FTZ.AND P0, PT, |R16|, +INF , PT ;  /* 0x7f8000001000780b */ /* 0x000fc80003f1c200 */
[----:B------:R-:W-:-:S04]  /*03b0*/  LOP3.LUT R8, R9, 0x80000000, R16, 0xb8, !PT ;  /* 0x8000000009087812 */ /* 0x000fc800078eb810 */
[----:B------:R-:W-:-:S07]  /*03c0*/  FSEL R8, R8, R9, !P0 ;  /* 0x0000000908087208 */ /* 0x000fce0004000000 */
.L_x_1851:
[----:B------:R-:W-:Y:S05]  /*03d0*/  BSYNC B0 ;  /* 0x0000000000007941 */ /* 0x000fea0003800000 */
.L_x_1850:
[----:B------:R-:W-:Y:S04]  /*03e0*/  BSSY B0, `(.L_x_1852) ;  /* 0x0000015000007945 */ /* 0x000fe80003800000 */
[----:B------:R-:W-:Y:S05]  /*03f0*/  @P3 BRA `(.L_x_1853) ;  /* 0x00000000004c3947 */ /* 0x000fea0003800000 */
[C---:B-----5:R-:W-:Y:S01]  /*0400*/  FSETP.GT.FTZ.AND P0, PT, |R6|.reuse, 1, PT ;  /* 0x3f8000000600780b */ /* 0x060fe20003f14200 */
[----:B--2---:R-:W-:Y:S01]  /*0410*/  FADD.FTZ R9, |R6|, -RZ ;  /* 0x800000ff06097221 */ /* 0x004fe20000010200 */
[----:B------:R-:W-:-:S11]  /*0420*/  HFMA2.MMA R11, -RZ, RZ, 0.890625, -0.00056934356689453125 ;  /* 0x3b2090aaff0b7435 */ /* 0x000fd600000001ff */
        /* <DEDUP_REMOVED lines=16> */
.L_x_1853:
[----:B------:R-:W-:Y:S05]  /*0530*/  BSYNC B0 ;  /* 0x0000000000007941 */ /* 0x000fea0003800000 */
.L_x_1852:
[----:B------:R-:W-:Y:S04]  /*0540*/  BSSY B0, `(.L_x_1854) ;  /* 0x0000015000007945 */ /* 0x000fe80003800000 */
[----:B------:R-:W-:Y:S05]  /*0550*/  @P1 BRA `(.L_x_1855) ;  /* 0x00000000004c1947 */ /* 0x000fea0003800000 */
[C---:B-----5:R-:W-:Y:S01]  /*0560*/  FSETP.GT.FTZ.AND P0, PT, |R5|.reuse, 1, PT ;  /* 0x3f8000000500780b */ /* 0x060fe20003f14200 */
[----:B--2---:R-:W-:Y:S01]  /*0570*/  FADD.FTZ R9, |R5|, -RZ ;  /* 0x800000ff05097221 */ /* 0x004fe20000010200 */
[----:B------:R-:W-:-:S11]  /*0580*/  HFMA2.MMA R11, -RZ, RZ, 0.890625, -0.00056934356689453125 ;  /* 0x3b2090aaff0b7435 */ /* 0x000fd600000001ff */
        /* <DEDUP_REMOVED lines=16> */
.L_x_1855:
[----:B------:R-:W-:Y:S05]  /*0690*/  BSYNC B0 ;  /* 0x0000000000007941 */ /* 0x000fea0003800000 */
.L_x_1854:
        /* <DEDUP_REMOVED lines=21> */
.L_x_1857:
[----:B------:R-:W-:Y:S05]  /*07f0*/  BSYNC B0 ;  /* 0x0000000000007941 */ /* 0x000fea0003800000 */
.L_x_1856:
[----:B------:R-:W-:Y:S04]  /*0800*/  BSSY B0, `(.L_x_1858) ;  /* 0x0000017000007945 */ /* 0x000fe80003800000 */
[----:B------:R-:W-:Y:S04]  /*0810*/  BSSY B1, `(.L_x_1859) ;  /* 0x000000f000017945 */ /* 0x000fe80003800000 */
[----:B------:R-:W-:Y:S05]  /*0820*/  @P4 BRA `(.L_x_1860) ;  /* 0x0000000000344947 */ /* 0x000fea0003800000 */
[----:B--2---:R-:W0:Y:S01]  /*0830*/  LDC.64 R10, c[0x0][0x218] ;  /* 0x00008600ff0a7b82 */ /* 0x004e220000000a00 */
[----:B------:R-:W-:-:S05]  /*0840*/  LEA R3, R0, R3, 0x9 ;  /* 0x0000000300037211 */ /* 0x000fca00078e48ff */
[----:B0-----:R-:W-:Y:S01]  /*0850*/  IMAD.WIDE.U32 R10, R3, 0x4, R10 ;  /* 0x00000004030a7825 */ /* 0x001fe200078e000a */
[----:B------:R-:W-:-:S04]  /*0860*/  MOV R3, R7 ;  /* 0x0000000700037202 */ /* 0x000fc80000000f00 */
[----:B------:R0:W-:Y:S01]  /*0870*/  STG.E desc[UR4][R10.64], R8 ;  /* 0x000000080a007986 */ /* 0x0001e2000c101904 */
[----:B------:R-:W-:-:S13]  /*0880*/  ISETP.GE.AND P0, PT, R3, R2, PT ;  /* 0x000000020300720c */ /* 0x000fda0003f06270 */
[----:B------:R-:W-:Y:S05]  /*0890*/  @P0 BREAK B1 ;  /* 0x0000000000010942 */ /* 0x000fea0003800000 */
[----:B0-----:R-:W-:Y:S05]  /*08a0*/  @P0 BRA `(.L_x_1861) ;  /* 0x0000000000300947 */ /* 0x001fea0003800000 */
[----:B------:R-:W0:Y:S01]  /*08b0*/  LDC.64 R8, c[0x0][0x218] ;  /* 0x00008600ff087b82 */ /* 0x000e220000000a00 */
[----:B------:R-:W-:Y:S02]  /*08c0*/  LEA R7, R0, R3, 0x9 ;  /* 0x0000000300077211 */ /* 0x000fe400078e48ff */
[----:B------:R-:W-:-:S03]  /*08d0*/  IADD3 R3, R3, 0x80, RZ ;  /* 0x0000008003037810 */ /* 0x000fc60007ffe0ff */
[----:B0-----:R-:W-:-:S05]  /*08e0*/  IMAD.WIDE.U32 R8, R7, 0x4, R8 ;  /* 0x0000000407087825 */ /* 0x001fca00078e0008 */
[----:B-----5:R0:W-:Y:S02]  /*08f0*/  STG.E desc[UR4][R8.64], R6 ;  /* 0x0000000608007986 */ /* 0x0201e4000c101904 */
.L_x_1860:
[----:B------:R-:W-:Y:S05]  /*0900*/  BSYNC B1 ;  /* 0x0000000000017941 */ /* 0x000fea0003800000 */
.L_x_1859:
[----:B------:R-:W-:-:S13]  /*0910*/  ISETP.GE.AND P0, PT, R3, R2, PT ;  /* 0x000000020300720c */ /* 0x000fda0003f06270 */
[----:B0----5:R-:W0:Y:S01]  /*0920*/  @!P0 LDC.64 R6, c[0x0][0x218] ;  /* 0x00008600ff068b82 */ /* 0x021e220000000a00 */
[----:B--2---:R-:W-:Y:S02]  /*0930*/  @!P0 LEA R9, R0, R3, 0x9 ;  /* 0x0000000300098211 */ /* 0x004fe400078e48ff */
[----:B------:R-:W-:-:S03]  /*0940*/  @!P0 IADD3 R3, R3, 0x80, RZ ;  /* 0x0000008003038810 */ /* 0x000fc60007ffe0ff */
[----:B0-----:R-:W-:-:S05]  /*0950*/  @!P0 IMAD.WIDE.U32 R6, R9, 0x4, R6 ;  /* 0x0000000409068825 */ /* 0x001fca00078e0006 */
[----:B------:R0:W-:Y:S02]  /*0960*/  @!P0 STG.E desc[UR4][R6.64], R5 ;  /* 0x0000000506008986 */ /* 0x0001e4000c101904 */
.L_x_1861:
[----:B------:R-:W-:Y:S05]  /*0970*/  BSYNC B0 ;  /* 0x0000000000007941 */ /* 0x000fea0003800000 */
.L_x_1858:
[----:B------:R-:W-:Y:S05]  /*0980*/  WARPSYNC.ALL ;  /* 0x0000000000007948 */ /* 0x000fea0003800000 */
[----:B------:R-:W-:-:S13]  /*0990*/  ISETP.GE.AND P0, PT, R3, R2, PT ;  /* 0x000000020300720c */ /* 0x000fda0003f06270 */
[----:B------:R-:W-:Y:S05]  /*09a0*/  @P0 EXIT ;  /* 0x000000000000094d */ /* 0x000fea0003800000 */
[----:B0----5:R-:W0:Y:S01]  /*09b0*/  LDC.64 R4, c[0x0][0x218] ;  /* 0x00008600ff047b82 */ /* 0x021e220000000a00 */
[----:B------:R-:W-:-:S05]  /*09c0*/  LEA R3, R0, R3, 0x9 ;  /* 0x0000000300037211 */ /* 0x000fca00078e48ff */
[----:B0-----:R-:W-:-:S05]  /*09d0*/  IMAD.WIDE.U32 R2, R3, 0x4, R4 ;  /* 0x0000000403027825 */ /* 0x001fca00078e0004 */
[----:B------:R-:W-:Y:S01]  /*09e0*/  STG.E desc[UR4][R2.64], R13 ;  /* 0x0000000d02007986 */ /* 0x000fe2000c101904 */
[----:B------:R-:W-:Y:S05]  /*09f0*/  EXIT ;  /* 0x000000000000794d */ /* 0x000fea0003800000 */
.L_x_1862:
        /* <DEDUP_REMOVED lines=16> */
.L_x_2728:


//--------------------- .text._ZN2at6native29vectorized_elementwise_kernelILi2EZZZNS0_16atan_kernel_cudaERNS_18TensorIteratorBaseEENKUlvE0_clEvENKUlvE0_clEvEUlfE_St5arrayIPcLm2EEEEviT0_T1_ --------------------------
	.section	.text._ZN2at6native29vectorized_elementwise_kernelILi2EZZZNS0_16atan_kernel_cudaERNS_18TensorIteratorBaseEENKUlvE0_clEvENKUlvE0_clEvEUlfE_St5arrayIPcLm2EEEEviT0_T1_,"ax",@progbits
	.align	128
        .global         _ZN2at6native29vectorized_elementwise_kernelILi2EZZZNS0_16atan_kernel_cudaERNS_18TensorIteratorBaseEENKUlvE0_clEvENKUlvE0_clEvEUlfE_St5arrayIPcLm2EEEEviT0_T1_
        .type           _ZN2at6native29vectorized_elementwise_kernelILi2EZZZNS0_16atan_kernel_cudaERNS_18TensorIteratorBaseEENKUlvE0_clEvENKUlvE0_clEvEUlfE_St5arrayIPcLm2EEEEviT0_T1_,@function
        .size           _ZN2at6native29vectorized_elementwise_kernelILi2EZZZNS0_16atan_kernel_cudaERNS_18TensorIteratorBaseEENKUlvE0_clEvENKUlvE0_clEvEUlfE_St5arrayIPcLm2EEEEviT0_T1_,(.L_x_2729 - _ZN2at6native29vectorized_elementwise_kernelILi2EZZZNS0_16atan_kernel_cudaERNS_18TensorIteratorBaseEENKUlvE0_clEvENKUlvE0_clEvEUlfE_St5arrayIPcLm2EEEEviT0_T1_)
        .other          _ZN2at6native29vectorized_elementwise_kernelILi2EZZZNS0_16atan_kernel_cudaERNS_18TensorIteratorBaseEENKUlvE0_clEvENKUlvE0_clEvEUlfE_St5arrayIPcLm2EEEEviT0_T1_,@"STO_CUDA_ENTRY STV_DEFAULT"
_ZN2at6native29vectorized_elementwise_kernelILi2EZZZNS0_16atan_kernel_cudaERNS_18TensorIteratorBaseEENKUlvE0_clEvENKUlvE0_clEvEUlfE_St5arrayIPcLm2EEEEviT0_T1_:
.text._ZN2at6native29vectorized_elementwise_kernelILi2EZZZNS0_16atan_kernel_cudaERNS_18TensorIteratorBaseEENKUlvE0_clEvENKUlvE0_clEvEUlfE_St5arrayIPcLm2EEEEviT0_T1_:
        /* <DEDUP_REMOVED lines=13> */
[----:B------:R-:W3:Y:S04]  /*00d0*/  LDG.E.64 R6, desc[UR4][R10.64+0x400] ;  /* 0x000400040a067981 */ /* 0x000ee8000c1e1b00 */
[----:B------:R-:W4:Y:S04]  /*00e0*/  LDG.E.64 R4, desc[UR4][R10.64+0x800] ;  /* 0x000800040a047981 */ /* 0x000f28000c1e1b00 */
[----:B------:R-:W5:Y:S01]  /*00f0*/  LDG.E.64 R2, desc[UR4][R10.64+0xc00] ;  /* 0x000c00040a027981 */ /* 0x000f62000c1e1b00 */
[----:B------:R-:W-:Y:S01]  /*0100*/  HFMA2.MMA R12, -RZ, RZ, 0.890625, -0.00056934356689453125 ;  /* 0x3b2090aaff0c7435 */ /* 0x000fe200000001ff */
[C---:B--2---:R-:W-:Y:S01]  /*0110*/  FSETP.GT.FTZ.AND P5, PT, |R8|.reuse, 1, PT ;  /* 0x3f8000000800780b */ /* 0x044fe20003fb4200 */
[----:B------:R-:W-:Y:S01]  /*0120*/  FADD.FTZ R15, |R8|, -RZ ;  /* 0x800000ff080f7221 */ /* 0x000fe20000010200 */
[C---:B------:R-:W-:Y:S01]  /*0130*/  FSETP.GT.FTZ.AND P4, PT, |R9|.reuse, 1, PT ;  /* 0x3f8000000900780b */ /* 0x040fe20003f94200 */
[----:B------:R-:W-:Y:S01]  /*0140*/  FADD.FTZ R18, |R9|, -RZ ;  /* 0x800000ff09127221 */ /* 0x000fe20000010200 */
[C---:B---3--:R-:W-:Y:S01]  /*0150*/  FSETP.GT.FTZ.AND P3, PT, |R6|.reuse, 1, PT ;  /* 0x3f8000000600780b */ /* 0x048fe20003f74200 */
[----:B------:R-:W-:Y:S01]  /*0160*/  FADD.FTZ R21, |R6|, -RZ ;  /* 0x800000ff06157221 */ /* 0x000fe20000010200 */
[C---:B------:R-:W-:Y:S01]  /*0170*/  FSETP.GT.FTZ.AND P2, PT, |R7|.reuse, 1, PT ;  /* 0x3f8000000700780b */ /* 0x040fe20003f54200 */
[----:B------:R-:W-:Y:S01]  /*0180*/  FADD.FTZ R16, |R7|, -RZ ;  /* 0x800000ff07107221 */ /* 0x000fe20000010200 */
[----:B----4-:R-:W-:-:S02]  /*0190*/  FSETP.GT.FTZ.AND P1, PT, |R4|, 1, PT ;  /* 0x3f8000000400780b */ /* 0x010fc40003f34200 */
[----:B------:R-:W-:Y:S02]  /*01a0*/  FSETP.GT.FTZ.AND P0, PT, |R5|, 1, PT ;  /* 0x3f8000000500780b */ /* 0x000fe40003f14200 */
[----:B-----5:R-:W-:Y:S01]  /*01b0*/  FSETP.GT.FTZ.AND P6, PT, |R3|, 1, PT ;  /* 0x3f8000000300780b */ /* 0x020fe20003fd4200 */
[----:B------:R-:W0:Y:S08]  /*01c0*/  @P5 MUFU.RCP R15, R15 ;  /* 0x0000000f000f5308 */ /* 0x000e300000001000 */
        /* <DEDUP_REMOVED lines=31> */
[----:B------:R-:W-:-:S02]  /*03c0*/  FFMA.FTZ R14, R11, R14, -0.33332940936088562012 ;  /* 0xbeaaaa270b0e7423 */ /* 0x000fc4000001000e */
[----:B------:R-:W-:Y:S01]  /*03d0*/  FFMA.FTZ R24, R23, R22, 0.10518480092287063599 ;  /* 0x3dd76b2117187423 */ /* 0x000fe20000010016 */
[----:B------:R-:W-:Y:S01]  /*03e0*/  FFMA.FTZ R22, R19, R20, -0.14171802997589111328 ;  /* 0xbe111e8813167423 */ /* 0x000fe20000010014 */
[----:B------:R-:W-:Y:S01]  /*03f0*/  FMUL.FTZ R11, R11, R14 ;  /* 0x0000000e0b0b7220 */ /* 0x000fe20000410000 */
[----:B------:R-:W-:Y:S01]  /*0400*/  @P5 MOV R20, 0x3fd774eb ;  /* 0x3fd774eb00145802 */ /* 0x000fe20000000f00 */
[----:B------:R-:W-:Y:S01]  /*0410*/  FFMA.FTZ R24, R23, R24, -0.14171802997589111328 ;  /* 0xbe111e8817187423 */ /* 0x000fe20000010018 */
[----:B------:R-:W-:Y:S01]  /*0420*/  FFMA.FTZ R22, R19, R22, 0.19988775253295898438 ;  /* 0x3e4caf6013167423 */ /* 0x000fe20000010016 */
[----:B------:R-:W-:Y:S01]  /*0430*/  FFMA.FTZ R18, R18, R11, R18 ;  /* 0x0000000b12127223 */ /* 0x000fe20000010012 */
[----:B------:R-:W-:Y:S01]  /*0440*/  FADD.FTZ R14, |R5|, -RZ ;  /* 0x800000ff050e7221 */ /* 0x000fe20000010200 */
[----:B------:R-:W-:Y:S01]  /*0450*/  FFMA.FTZ R24, R23, R24, 0.19988775253295898438 ;  /* 0x3e4caf6017187423 */ /* 0x000fe20000010018 */
[----:B------:R-:W-:Y:S01]  /*0460*/  FFMA.FTZ R22, R19, R22, -0.33332940936088562012 ;  /* 0xbeaaaa2713167423 */ /* 0x000fe20000010016 */
[----:B------:R-:W-:Y:S01]  /*0470*/  @P5 FFMA.FTZ R15, R20, 0.93318945169448852539, -R15 ;  /* 0x3f6ee581140f5823 */ /* 0x000fe2000001080f */
[----:B------:R-:W1:Y:S01]  /*0480*/  LDC.64 R10, c[0x0][0x218] ;  /* 0x00008600ff0a7b82 */ /* 0x000e620000000a00 */
[----:B------:R-:W-:Y:S01]  /*0490*/  FFMA.FTZ R24, R23, R24, -0.33332940936088562012 ;  /* 0xbeaaaa2717187423 */ /* 0x000fe20000010018 */
[----:B------:R-:W-:Y:S01]  /*04a0*/  FMUL.FTZ R22, R19, R22 ;  /* 0x0000001613167220 */ /* 0x000fe20000410000 */
[----:B0-----:R-:W-:Y:S01]  /*04b0*/  FMUL.FTZ R19, R13, R13 ;  /* 0x0000000d0d137220 */ /* 0x001fe20000410000 */
[C---:B------:R-:W-:Y:S01]  /*04c0*/  FSETP.GT.FTZ.AND P5, PT, |R2|.reuse, 1, PT ;  /* 0x3f8000000200780b */ /* 0x040fe20003fb4200 */
[----:B------:R-:W-:Y:S01]  /*04d0*/  FMUL.FTZ R25, R23, R24 ;  /* 0x0000001817197220 */ /* 0x000fe20000410000 */
[----:B------:R-:W-:Y:S01]  /*04e0*/  FADD.FTZ R20, |R2|, -RZ ;  /* 0x800000ff02147221 */ /* 0x000fe20000010200 */
[----:B------:R-:W-:Y:S01]  /*04f0*/  FFMA.FTZ R24, R19, R12, -0.014396979473531246185 ;  /* 0xbc6be14f13187423 */ /* 0x000fe2000001000c */
[----:B------:R-:W-:Y:S01]  /*0500*/  FFMA.FTZ R21, R21, R22, R21 ;  /* 0x0000001615157223 */ /* 0x000fe20000010015 */
[----:B------:R-:W-:Y:S01]  /*0510*/  FADD.FTZ R22, |R3|, -RZ ;  /* 0x800000ff03167221 */ /* 0x000fe20000010200 */
[----:B------:R-:W0:Y:S01]  /*0520*/  @P0 MUFU.RCP R14, R14 ;  /* 0x0000000e000e0308 */ /* 0x000e220000001000 */
[----:B------:R-:W-:Y:S01]  /*0530*/  FFMA.FTZ R24, R19, R24, 0.039849750697612762451 ;  /* 0x3d23397e13187423 */ /* 0x000fe20000010018 */
[----:B------:R-:W-:Y:S01]  /*0540*/  FFMA.FTZ R16, R16, R25, R16 ;  /* 0x0000001910107223 */ /* 0x000fe20000010010 */
[----:B------:R-:W-:-:S02]  /*0550*/  @P4 MOV R25, 0x3fd774eb ;  /* 0x3fd774eb00194802 */ /* 0x000fc40000000f00 */
[----:B------:R-:W-:-:S03]  /*0560*/  FFMA.FTZ R24, R19, R24, -0.072529748082160949707 ;  /* 0xbd948a7a13187423 */ /* 0x000fc60000010018 */
[----:B------:R-:W2:Y:S01]  /*0570*/  @P5 MUFU.RCP R20, R20 ;  /* 0x0000001400145308 */ /* 0x000ea20000001000 */
[----:B------:R-:W-:Y:S01]  /*0580*/  FFMA.FTZ R24, R19, R24, 0.10518480092287063599 ;  /* 0x3dd76b2113187423 */ /* 0x000fe20000010018 */
[----:B------:R-:W-:Y:S01]  /*0590*/  @P4 FFMA.FTZ R18, R25, 0.93318945169448852539, -R18 ;  /* 0x3f6ee58119124823 */ /* 0x000fe20000010812 */
[----:B------:R-:W-:Y:S02]  /*05a0*/  @P2 MOV R25, 0x3fd774eb ;  /* 0x3fd774eb00192802 */ /* 0x000fe40000000f00 */
[----:B------:R-:W-:Y:S01]  /*05b0*/  FFMA.FTZ R24, R19, R24, -0.14171802997589111328 ;  /* 0xbe111e8813187423 */ /* 0x000fe20000010018 */
[----:B-1----:R-:W-:Y:S01]  /*05c0*/  IMAD.WIDE.U32 R10, R0, 0x4, R10 ;  /* 0x00000004000a7825 */ /* 0x002fe200078e000a */
[----:B------:R-:W-:Y:S01]  /*05d0*/  FSETP.GTU.FTZ.AND P4, PT, |R9|, +INF , PT ;  /* 0x7f8000000900780b */ /* 0x000fe20003f9c200 */
[----:B------:R-:W1:Y:S02]  /*05e0*/  @P6 MUFU.RCP R22, R22 ;  /* 0x0000001600166308 */ /* 0x000e640000001000 */
[----:B------:R-:W-:Y:S01]  /*05f0*/  FFMA.FTZ R24, R19, R24, 0.19988775253295898438 ;  /* 0x3e4caf6013187423 */ /* 0x000fe20000010018 */
[----:B0-----:R-:W-:Y:S01]  /*0600*/  FMUL.FTZ R23, R14, R14 ;  /* 0x0000000e0e177220 */ /* 0x001fe20000410000 */
[----:B------:R-:W-:Y:S01]  /*0610*/  @P2 FFMA.FTZ R16, R25, 0.93318945169448852539, -R16 ;  /* 0x3f6ee58119102823 */ /* 0x000fe20000010810 */
[----:B------:R-:W-:-:S04]  /*0620*/  IMAD.WIDE R10, R17, 0x8, R10 ;  /* 0x00000008110a7825 */ /* 0x000fc800078e020a */
[----:B------:R-:W-:Y:S01]  /*0630*/  FFMA.FTZ R0, R19, R24, -0.33332940936088562012 ;  /* 0xbeaaaa2713007423 */ /* 0x000fe20000010018 */
[----:B------:R-:W-:Y:S01]  /*0640*/  FFMA.FTZ R26, R23, R12, -0.014396979473531246185 ;  /* 0xbc6be14f171a7423 */ /* 0x000fe2000001000c */
[----:B------:R-:W-:Y:S01]  /*0650*/  @P6 MOV R25, 0x3fd774eb ;  /* 0x3fd774eb00196802 */ /* 0x000fe20000000f00 */
[----:B--2---:R-:W-:Y:S01]  /*0660*/  FMUL.FTZ R17, R20, R20 ;  /* 0x0000001414117220 */ /* 0x004fe20000410000 */
[----:B------:R-:W-:Y:S01]  /*0670*/  FMUL.FTZ R0, R19, R0 ;  /* 0x0000000013007220 */ /* 0x000fe20000410000 */
[----:B------:R-:W-:Y:S01]  /*0680*/  FFMA.FTZ R26, R23, R26, 0.039849750697612762451 ;  /* 0x3d23397e171a7423 */ /* 0x000fe2000001001a */
[----:B------:R-:W-:Y:S01]  /*0690*/  LOP3.LUT R9, R18, 0x80000000, R9, 0xb8, !PT ;  /* 0x8000000012097812 */ /* 0x000fe200078eb809 */
[----:B------:R-:W-:Y:S01]  /*06a0*/  FFMA.FTZ R24, R17, R12, -0.014396979473531246185 ;  /* 0xbc6be14f11187423 */ /* 0x000fe2000001000c */
[----:B------:R-:W-:Y:S01]  /*06b0*/  FFMA.FTZ R13, R13, R0, R13 ;  /* 0x000000000d0d7223 */ /* 0x000fe2000001000d */
[----:B------:R-:W-:Y:S01]  /*06c0*/  FFMA.FTZ R26, R23, R26, -0.072529748082160949707 ;  /* 0xbd948a7a171a7423 */ /* 0x000fe2000001001a */
[----:B------:R-:W-:Y:S01]  /*06d0*/  @P1 MOV R0, 0x3fd774eb ;  /* 0x3fd774eb00001802 */ /* 0x000fe20000000f00 */
[----:B-1----:R-:W-:Y:S01]  /*06e0*/  FMUL.FTZ R19, R22, R22 ;  /* 0x0000001616137220 */ /* 0x002fe20000410000 */
[----:B------:R-:W-:Y:S01]  /*06f0*/  FFMA.FTZ R24, R17, R24, 0.039849750697612762451 ;  /* 0x3d23397e11187423 */ /* 0x000fe20000010018 */
[----:B------:R-:W-:Y:S01]  /*0700*/  FFMA.FTZ R26, R23, R26, 0.10518480092287063599 ;  /* 0x3dd76b21171a7423 */ /* 0x000fe2000001001a */
[----:B------:R-:W-:Y:S01]  /*0710*/  FSETP.GTU.FTZ.AND P2, PT, |R7|, +INF , PT ;  /* 0x7f8000000700780b */ /* 0x000fe20003f5c200 */
[----:B------:R-:W-:Y:S01]  /*0720*/  FFMA.FTZ R12, R19, R12, -0.014396979473531246185 ;  /* 0xbc6be14f130c7423 */ /* 0x000fe2000001000c */
[----:B------:R-:W-:Y:S01]  /*0730*/  FFMA.FTZ R24, R17, R24, -0.072529748082160949707 ;  /* 0xbd948a7a11187423 */ /* 0x000fe20000010018 */
[----:B------:R-:W-:Y:S01]  /*0740*/  FFMA.FTZ R26, R23, R26, -0.14171802997589111328 ;  /* 0xbe111e88171a7423 */ /* 0x000fe2000001001a */
[----:B------:R-:W-:Y:S01]  /*0750*/  @P1 FFMA.FTZ R13, R0, 0.93318945169448852539, -R13 ;  /* 0x3f6ee581000d1823 */ /* 0x000fe2000001080d */
[----:B------:R-:W-:Y:S01]  /*0760*/  FFMA.FTZ R12, R19, R12, 0.039849750697612762451 ;  /* 0x3d23397e130c7423 */ /* 0x000fe2000001000c */
[----:B------:R-:W-:Y:S01]  /*0770*/  FFMA.FTZ R24, R17, R24, 0.10518480092287063599 ;  /* 0x3dd76b2111187423 */ /* 0x000fe20000010018 */
[----:B------:R-:W-:Y:S01]  /*0780*/  FFMA.FTZ R26, R23, R26, 0.19988775253295898438 ;  /* 0x3e4caf60171a7423 */ /* 0x000fe2000001001a */
[----:B------:R-:W-:Y:S01]  /*0790*/  FSETP.GTU.FTZ.AND P1, PT, |R4|, +INF , PT ;  /* 0x7f8000000400780b */ /* 0x000fe20003f3c200 */
[----:B------:R-:W-:Y:S01]  /*07a0*/  FFMA.FTZ R12, R19, R12, -0.072529748082160949707 ;  /* 0xbd948a7a130c7423 */ /* 0x000fe2000001000c */
[----:B------:R-:W-:Y:S01]  /*07b0*/  FFMA.FTZ R24, R17, R24, -0.14171802997589111328 ;  /* 0xbe111e8811187423 */ /* 0x000fe20000010018 */
[----:B------:R-:W-:Y:S01]  /*07c0*/  FFMA.FTZ R26, R23, R26, -0.33332940936088562012 ;  /* 0xbeaaaa27171a7423 */ /* 0x000fe2000001001a */
[----:B------:R-:W-:Y:S01]  /*07d0*/  LOP3.LUT R0, R13, 0x80000000, R4, 0xb8, !PT ;  /* 0x800000000d007812 */ /* 0x000fe200078eb804 */
[----:B------:R-:W-:Y:S01]  /*07e0*/  FFMA.FTZ R12, R19, R12, 0.10518480092287063599 ;  /* 0x3dd76b21130c7423 */ /* 0x000fe2000001000c */
[----:B------:R-:W-:Y:S01]  /*07f0*/  FFMA.FTZ R24, R17, R24, 0.19988775253295898438 ;  /* 0x3e4caf6011187423 */ /* 0x000fe20000010018 */
[----:B------:R-:W-:Y:S01]  /*0800*/  FMUL.FTZ R23, R23, R26 ;  /* 0x0000001a17177220 */ /* 0x000fe20000410000 */
[----:B------:R-:W-:Y:S01]  /*0810*/  @P3 MOV R26, 0x3fd774eb ;  /* 0x3fd774eb001a3802 */ /* 0x000fe20000000f00 */
[----:B------:R-:W-:Y:S01]  /*0820*/  FFMA.FTZ R12, R19, R12, -0.14171802997589111328 ;  /* 0xbe111e88130c7423 */ /* 0x000fe2000001000c */
[----:B------:R-:W-:Y:S01]  /*0830*/  FFMA.FTZ R24, R17, R24, -0.33332940936088562012 ;  /* 0xbeaaaa2711187423 */ /* 0x000fe20000010018 */
[----:B------:R-:W-:Y:S01]  /*0840*/  FFMA.FTZ R14, R14, R23, R14 ;  /* 0x000000170e0e7223 */ /* 0x000fe2000001000e */
[----:B------:R-:W-:Y:S01]  /*0850*/  @P0 MOV R23, 0x3fd774eb ;  /* 0x3fd774eb00170802 */ /* 0x000fe20000000f00 */
[----:B------:R-:W-:Y:S01]  /*0860*/  FFMA.FTZ R12, R19, R12, 0.19988775253295898438 ;  /* 0x3e4caf60130c7423 */ /* 0x000fe2000001000c */
[----:B------:R-:W-:Y:S01]  /*0870*/  FMUL.FTZ R17, R17, R24 ;  /* 0x0000001811117220 */ /* 0x000fe20000410000 */
[----:B------:R-:W-:Y:S01]  /*0880*/  @P3 FFMA.FTZ R21, R26, 0.93318945169448852539, -R21 ;  /* 0x3f6ee5811a153823 */ /* 0x000fe20000010815 */
[----:B------:R-:W-:Y:S01]  /*0890*/  FSETP.GTU.FTZ.AND P3, PT, |R6|, +INF , PT ;  /* 0x7f8000000600780b */ /* 0x000fe20003f7c200 */
[----:B------:R-:W-:Y:S01]  /*08a0*/  FFMA.FTZ R12, R19, R12, -0.33332940936088562012 ;  /* 0xbeaaaa27130c7423 */ /* 0x000fe2000001000c */
[----:B------:R-:W-:Y:S01]  /*08b0*/  FFMA.FTZ R17, R20, R17, R20 ;  /* 0x0000001114117223 */ /* 0x000fe20000010014 */
[----:B------:R-:W-:Y:S01]  /*08c0*/  @P0 FFMA.FTZ R14, R23, 0.93318945169448852539, -R14 ;  /* 0x3f6ee581170e0823 */ /* 0x000fe2000001080e */
[----:B------:R-:W-:Y:S01]  /*08d0*/  LOP3.LUT R6, R21, 0x80000000, R6, 0xb8, !PT ;  /* 0x8000000015067812 */ /* 0x000fe200078eb806 */
[----:B------:R-:W-:Y:S01]  /*08e0*/  FMUL.FTZ R19, R19, R12 ;  /* 0x0000000c13137220 */ /* 0x000fe20000410000 */
[----:B------:R-:W-:-:S02]  /*08f0*/  @P5 MOV R12, 0x3fd774eb ;  /* 0x3fd774eb000c5802 */ /* 0x000fc40000000f00 */
[----:B------:R-:W-:Y:S01]  /*0900*/  LOP3.LUT R7, R16, 0x80000000, R7, 0xb8, !PT ;  /* 0x8000000010077812 */ /* 0x000fe200078eb807 */
[----:B------:R-:W-:Y:S01]  /*0910*/  FFMA.FTZ R22, R22, R19, R22 ;  /* 0x0000001316167223 */ /* 0x000fe20000010016 */
[----:B------:R-:W-:Y:S01]  /*0920*/  FSETP.GTU.FTZ.AND P0, PT, |R5|, +INF , PT ;  /* 0x7f8000000500780b */ /* 0x000fe20003f1c200 */
[----:B------:R-:W-:Y:S01]  /*0930*/  @P5 FFMA.FTZ R17, R12, 0.93318945169448852539, -R17 ;  /* 0x3f6ee5810c115823 */ /* 0x000fe20000010811 */
[----:B------:R-:W-:Y:S01]  /*0940*/  FSETP.GTU.FTZ.AND P5, PT, |R8|, +INF , PT ;  /* 0x7f8000000800780b */ /* 0x000fe20003fbc200 */
[----:B------:R-:W-:Y:S01]  /*0950*/  @P6 FFMA.FTZ R22, R25, 0.93318945169448852539, -R22 ;  /* 0x3f6ee58119166823 */ /* 0x000fe20000010816 */
[----:B------:R-:W-:Y:S02]  /*0960*/  LOP3.LUT R8, R15, 0x80000000, R8, 0xb8, !PT ;  /* 0x800000000f087812 */ /* 0x000fe400078eb808 */
[----:B------:R-:W-:Y:S02]  /*0970*/  LOP3.LUT R19, R14, 0x80000000, R5, 0xb8, !PT ;  /* 0x800000000e137812 */ /* 0x000fe400078eb805 */
[----:B------:R-:W-:-:S02]  /*0980*/  FSEL R4, R8, R15, !P5 ;  /* 0x0000000f08047208 */ /* 0x000fc40006800000 */
[----:B------:R-:W-:Y:S02]  /*0990*/  FSETP.GTU.FTZ.AND P5, PT, |R2|, +INF , PT ;  /* 0x7f8000000200780b */ /* 0x000fe40003fbc200 */
[----:B------:R-:W-:Y:S02]  /*09a0*/  FSETP.GTU.FTZ.AND P6, PT, |R3|, +INF , PT ;  /* 0x7f8000000300780b */ /* 0x000fe40003fdc200 */
[----:B------:R-:W-:Y:S02]  /*09b0*/  LOP3.LUT R8, R17, 0x80000000, R2, 0xb8, !PT ;  /* 0x8000000011087812 */ /* 0x000fe400078eb802 */
[----:B------:R-:W-:Y:S02]  /*09c0*/  LOP3.LUT R15, R22, 0x80000000, R3, 0xb8, !PT ;  /* 0x80000000160f7812 */ /* 0x000fe400078eb803 */
[----:B------:R-:W-:Y:S02]  /*09d0*/  FSEL R5, R9, R18, !P4 ;  /* 0x0000001209057208 */ /* 0x000fe40006000000 */
[----:B------:R-:W-:-:S02]  /*09e0*/  FSEL R2, R6, R21, !P3 ;  /* 0x0000001506027208 */ /* 0x000fc40005800000 */
[----:B------:R-:W-:Y:S01]  /*09f0*/  FSEL R3, R7, R16, !P2 ;  /* 0x0000001007037208 */ /* 0x000fe20005000000 */
[----:B------:R-:W-:Y:S01]  /*0a00*/  STG.E.64 desc[UR4][R10.64], R4 ;  /* 0x000000040a007986 */ /* 0x000fe2000c101b04 */
[----:B------:R-:W-:Y:S02]  /*0a10*/  FSEL R18, R0, R13, !P1 ;  /* 0x0000000d00127208 */ /* 0x000fe40004800000 */
[----:B------:R-:W-:Y:S01]  /*0a20*/  FSEL R19, R19, R14, !P0 ;  /* 0x0000000e13137208 */ /* 0x000fe20004000000 */
[----:B------:R-:W-:Y:S01]  /*0a30*/  STG.E.64 desc[UR4][R10.64+0x400], R2 ;  /* 0x000400020a007986 */ /* 0x000fe2000c101b04 */
[----:B------:R-:W-:Y:S02]  /*0a40*/  FSEL R8, R8, R17, !P5 ;  /* 0x0000001108087208 */ /* 0x000fe40006800000 */
[----:B------:R-:W-:Y:S01]  /*0a50*/  FSEL R9, R15, R22, !P6 ;  /* 0x000000160f097208 */ /* 0x000fe20007000000 */
[----:B------:R-:W-:Y:S04]  /*0a60*/  STG.E.64 desc[UR4][R10.64+0x800], R18 ;  /* 0x000800120a007986 */ /* 0x000fe8000c101b04 */
[----:B------:R-:W-:Y:S01]  /*0a70*/  STG.E.64 desc[UR4][R10.64+0xc00], R8 ;  /* 0x000c00080a007986 */ /* 0x000fe2000c101b04 */
[----:B------:R-:W-:Y:S05]  /*0a80*/  EXIT ;  /* 0x000000000000794d */ /* 0x000fea0003800000 */
.L_x_1863:
[----:B------:R-:W0:Y:S01]  /*0a90*/  S2R R5, SR_TID.X ;  /* 0x0000000000057919 */ /* 0x000e220000002100 */
[----:B------:R-:W-:Y:S02]  /*0aa0*/  CS2R R8, SRZ ;  /* 0x0000000000087805 */ /* 0x000fe4000001ff00 */
        /* <DEDUP_REMOVED lines=9> */
[----:B------:R-:W1:Y:S01]  /*0b40*/  @!P5 LDC.64 R16, c[0x0][0x220] ;  /* 0x00008800ff10db82 */ /* 0x000e620000000a00 */
[----:B------:R-:W-:Y:S02]  /*0b50*/  @!P5 IADD3 R15, R0, R13, RZ ;  /* 0x0000000d000fd210 */ /* 0x000fe40007ffe0ff */
[----:B------:R-:W-:Y:S01]  /*0b60*/  @!P5 IADD3 R13, R13, 0x80, RZ ;  /* 0x000000800d0dd810 */ /* 0x000fe20007ffe0ff */
[----:B0-----:R-:W-:-:S03]  /*0b70*/  @!P6 IMAD.WIDE.U32 R10, R11, 0x4, R6 ;  /* 0x000000040b0ae825 */ /* 0x001fc600078e0006 */
[C---:B------:R-:W-:Y:S02]  /*0b80*/  ISETP.GE.AND P4, PT, R13.reuse, R4, PT ;  /* 0x000000040d00720c */ /* 0x040fe40003f86270 */
[----:B------:R-:W5:Y:S11]  /*0b90*/  @!P6 LDG.E R9, desc[UR4][R10.64] ;  /* 0x000000040a09e981 */ /* 0x000f76000c1e1900 */
[----:B------:R-:W-:Y:S01]  /*0ba0*/  @!P4 IADD3 R23, R0, R13, RZ ;  /* 0x0000000d0017c210 */ /* 0x000fe20007ffe0ff */
[----:B------:R-:W0:Y:S01]  /*0bb0*/  @!P4 LDC.64 R20, c[0x0][0x220] ;  /* 0x00008800ff14cb82 */ /* 0x000e220000000a00 */
[----:B------:R-:W-:Y:S01]  /*0bc0*/  @!P4 IADD3 R13, R13, 0x80, RZ ;  /* 0x000000800d0dc810 */ /* 0x000fe20007ffe0ff */
[----:B-1----:R-:W-:-:S03]  /*0bd0*/  @!P5 IMAD.WIDE.U32 R16, R15, 0x4, R16 ;  /* 0x000000040f10d825 */ /* 0x002fc600078e0010 */
[----:B------:R-:W-:Y:S02]  /*0be0*/  ISETP.GE.AND P3, PT, R13, R4, PT ;  /* 0x000000040d00720c */ /* 0x000fe40003f66270 */
[----:B------:R1:W5:Y:S02]  /*0bf0*/  @!P5 LDG.E R8, desc[UR4][R16.64] ;  /* 0x000000041008d981 */ /* 0x000364000c1e1900 */
[----:B-1----:R-:W1:Y:S09]  /*0c00*/  @!P0 LDC.64 R16, c[0x0][0x220] ;  /* 0x00008800ff108b82 */ /* 0x002e720000000a00 */
[----:B------:R-:W-:-:S02]  /*0c10*/  @!P3 IADD3 R25, R0, R13, RZ ;  /* 0x0000000d0019b210 */ /* 0x000fc40007ffe0ff */
[----:B------:R-:W-:-:S04]  /*0c20*/  @!P3 IADD3 R13, R13, 0x80, RZ ;  /* 0x000000800d0db810 */ /* 0x000fc80007ffe0ff */
[----:B------:R-:W-:Y:S01]  /*0c30*/  ISETP.GE.AND P2, PT, R13, R4, PT ;  /* 0x000000040d00720c */ /* 0x000fe20003f46270 */
[----:B------:R-:W2:-:S12]  /*0c40*/  @!P3 LDC.64 R2, c[0x0][0x220] ;  /* 0x00008800ff02bb82 */ /* 0x000e980000000a00 */
[----:B------:R-:W-:Y:S02]  /*0c50*/  @!P2 IADD3 R18, R0, R13, RZ ;  /* 0x0000000d0012a210 */ /* 0x000fe40007ffe0ff */
[----:B------:R-:W-:Y:S01]  /*0c60*/  @!P2 IADD3 R13, R13, 0x80, RZ ;  /* 0x000000800d0da810 */ /* 0x000fe20007ffe0ff */
[----:B-1----:R-:W-:Y:S01]  /*0c70*/  @!P0 IMAD.WIDE.U32 R16, R12, 0x4, R16 ;  /* 0x000000040c108825 */ /* 0x002fe200078e0010 */
[----:B------:R-:W-:Y:S02]  /*0c80*/  MOV R12, RZ ;  /* 0x000000ff000c7202 */ /* 0x000fe40000000f00 */
[----:B------:R-:W-:-:S04]  /*0c90*/  ISETP.GE.AND P1, PT, R13, R4, PT ;  /* 0x000000040d00720c */ /* 0x000fc80003f26270 */
[----:B------:R-:W5:Y:S09]  /*0ca0*/  @!P0 LDG.E R12, desc[UR4][R16.64] ;  /* 0x00000004100c8981 */ /* 0x000f72000c1e1900 */
[----:B------:R-:W-:Y:S01]  /*0cb0*/  @!P1 IADD3 R19, R0, R13, RZ ;  /* 0x0000000d00139210 */ /* 0x000fe20007ffe0ff */
[----:B--2---:R-:W-:Y:S01]  /*0cc0*/  @!P3 IMAD.WIDE.U32 R24, R25, 0x4, R2 ;  /* 0x000000041918b825 */ /* 0x004fe200078e0002 */
[----:B------:R-:W-:Y:S01]  /*0cd0*/  @!P1 IADD3 R13, R13, 0x80, RZ ;  /* 0x000000800d0d9810 */ /* 0x000fe20007ffe0ff */
[----:B------:R-:W1:Y:S03]  /*0ce0*/  @!P2 LDC.64 R2, c[0x0][0x220] ;  /* 0x00008800ff02ab82 */ /* 0x000e660000000a00 */
[----:B------:R-:W-:-:S05]  /*0cf0*/  ISETP.GE.AND P6, PT, R13, R4, PT ;  /* 0x000000040d00720c */ /* 0x000fca0003fc6270 */
[----:B------:R-:W2:Y:S08]  /*0d00*/  @!P1 LDC.64 R14, c[0x0][0x220] ;  /* 0x00008800ff0e9b82 */ /* 0x000eb00000000a00 */
[----:B------:R-:W3:Y:S01]  /*0d10*/  @!P6 LDC.64 R10, c[0x0][0x220] ;  /* 0x00008800ff0aeb82 */ /* 0x000ee20000000a00 */
[----:B0-----:R-:W-:Y:S01]  /*0d20*/  @!P4 IMAD.WIDE.U32 R20, R23, 0x4, R20 ;  /* 0x000000041714c825 */ /* 0x001fe200078e0014 */
[----:B------:R-:W-:-:S02]  /*0d30*/  @!P6 IADD3 R23, R0, R13, RZ ;  /* 0x0000000d0017e210 */ /* 0x000fc40007ffe0ff */
[----:B------:R-:W-:Y:S01]  /*0d40*/  CS2R R6, SRZ ;  /* 0x0000000000067805 */ /* 0x000fe2000001ff00 */
[----:B------:R-:W-:Y:S01]  /*0d50*/  HFMA2.MMA R13, -RZ, RZ, 0, 0 ;  /* 0x00000000ff0d7435 */ /* 0x000fe200000001ff */
[----:B-1----:R-:W-:-:S04]  /*0d60*/  @!P2 IMAD.WIDE.U32 R2, R18, 0x4, R2 ;  /* 0x000000041202a825 */ /* 0x002fc800078e0002 */
[----:B------:R0:W5:Y:S01]  /*0d70*/  @!P4 LDG.E R7, desc[UR4][R20.64] ;  /* 0x000000041407c981 */ /* 0x000162000c1e1900 */
[----:B------:R-:W-:Y:S03]  /*0d80*/  BSSY B0, `(.L_x_1864) ;  /* 0x0000028000007945 */ /* 0x000fe60003800000 */
[----:B------:R1:W5:Y:S01]  /*0d90*/  @!P3 LDG.E R6, desc[UR4][R24.64] ;  /* 0x000000041806b981 */ /* 0x000362000c1e1900 */
[----:B--2---:R-:W-:-:S04]  /*0da0*/  @!P1 IMAD.WIDE.U32 R18, R19, 0x4, R14 ;  /* 0x0000000413129825 */ /* 0x004fc800078e000e */
[----:B---3--:R-:W-:Y:S02]  /*0db0*/  @!P6 IMAD.WIDE.U32 R22, R23, 0x4, R10 ;  /* 0x000000041716e825 */ /* 0x008fe400078e000a */
[----:B------:R-:W2:Y:S01]  /*0dc0*/  @!P0 LDC.64 R10, c[0x0][0x218] ;  /* 0x00008600ff0a8b82 */ /* 0x000ea20000000a00 */
[----:B------:R-:W-:Y:S02]  /*0dd0*/  CS2R R14, SRZ ;  /* 0x00000000000e7805 */ /* 0x000fe4000001ff00 */
[C---:B0-----:R-:W-:Y:S01]  /*0de0*/  IADD3 R21, R5.reuse, 0x80, RZ ;  /* 0x0000008005157810 */ /* 0x041fe20007ffe0ff */
[----:B------:R-:W5:Y:S01]  /*0df0*/  @!P6 LDG.E R13, desc[UR4][R22.64] ;  /* 0x00000004160de981 */ /* 0x000f62000c1e1900 */
[----:B-1----:R-:W-:Y:S02]  /*0e00*/  IADD3 R25, R5, 0x100, RZ ;  /* 0x0000010005197810 */ /* 0x002fe40007ffe0ff */
[----:B------:R-:W-:Y:S01]  /*0e10*/  ISETP.GE.AND P6, PT, R21, R4, PT ;  /* 0x000000041500720c */ /* 0x000fe20003fc6270 */
[----:B------:R0:W5:Y:S01]  /*0e20*/  @!P2 LDG.E R14, desc[UR4][R2.64] ;  /* 0x00000004020ea981 */ /* 0x000162000c1e1900 */
[----:B------:R-:W-:-:S03]  /*0e30*/  IADD3 R21, R5, 0x280, RZ ;  /* 0x0000028005157810 */ /* 0x000fc60007ffe0ff */
[----:B------:R1:W5:Y:S01]  /*0e40*/  @!P1 LDG.E R15, desc[UR4][R18.64] ;  /* 0x00000004120f9981 */ /* 0x000362000c1e1900 */
[-C--:B------:R-:W-:Y:S02]  /*0e50*/  ISETP.GE.AND P5, PT, R25, R4.reuse, PT ;  /* 0x000000041900720c */ /* 0x080fe40003fa6270 */
[C---:B0-----:R-:W-:Y:S02]  /*0e60*/  IADD3 R3, R5.reuse, 0x180, RZ ;  /* 0x0000018005037810 */ /* 0x041fe40007ffe0ff */
[----:B-1----:R-:W-:Y:S02]  /*0e70*/  IADD3 R19, R5, 0x200, RZ ;  /* 0x0000020005137810 */ /* 0x002fe40007ffe0ff */
[-C--:B------:R-:W-:Y:S02]  /*0e80*/  ISETP.GE.AND P4, PT, R3, R4.reuse, PT ;  /* 0x000000040300720c */ /* 0x080fe40003f86270 */
[-C--:B------:R-:W-:Y:S02]  /*0e90*/  ISETP.GE.AND P3, PT, R19, R4.reuse, PT ;  /* 0x000000041300720c */ /* 0x080fe40003f66270 */
[----:B------:R-:W-:-:S02]  /*0ea0*/  ISETP.GE.AND P2, PT, R21, R4, PT ;  /* 0x000000041500720c */ /* 0x000fc40003f46270 */
[----:B------:R-:W-:Y:S01]  /*0eb0*/  IADD3 R3, R5, 0x300, RZ ;  /* 0x0000030005037810 */ /* 0x000fe20007ffe0ff */
[----:B------:R-:W-:Y:S10]  /*0ec0*/  @P0 BRA `(.L_x_1865) ;  /* 0x00000000004c0947 */ /* 0x000ff40003800000 */
[C---:B-----5:R-:W-:Y:S01]  /*0ed0*/  FSETP.GT.FTZ.AND P1, PT, |R12|.reuse, 1, PT ;  /* 0x3f8000000c00780b */ /* 0x060fe20003f34200 */
[----:B------:R-:W-:Y:S01]  /*0ee0*/  FADD.FTZ R2, |R12|, -RZ ;  /* 0x800000ff0c027221 */ /* 0x000fe20000010200 */
        /* <DEDUP_REMOVED lines=17> */
.L_x_1865:
[----:B------:R-:W-:Y:S05]  /*1000*/  BSYNC B0 ;  /* 0x0000000000007941 */ /* 0x000fea0003800000 */
.L_x_1864:
[----:B------:R-:W-:Y:S01]  /*1010*/  BSSY B0, `(.L_x_1866) ;  /* 0x0000017000007945 */ /* 0x000fe20003800000 */
[----:B------:R-:W-:Y:S02]  /*1020*/  ISETP.GE.AND P1, PT, R3, R4, PT ;  /* 0x000000040300720c */ /* 0x000fe40003f26270 */
[----:B------:R-:W-:Y:S01]  /*1030*/  IADD3 R3, R5, 0x380, RZ ;  /* 0x0000038005037810 */ /* 0x000fe20007ffe0ff */
[----:B------:R-:W-:Y:S10]  /*1040*/  @P6 BRA `(.L_x_1867) ;  /* 0x00000000004c6947 */ /* 0x000ff40003800000 */
[C---:B-----5:R-:W-:Y:S01]  /*1050*/  FSETP.GT.FTZ.AND P6, PT, |R9|.reuse, 1, PT ;  /* 0x3f8000000900780b */ /* 0x060fe20003fd4200 */
[----:B------:R-:W-:Y:S01]  /*1060*/  FADD.FTZ R2, |R9|, -RZ ;  /* 0x800000ff09027221 */ /* 0x000fe20000010200 */
        /* <DEDUP_REMOVED lines=17> */
.L_x_1867:
[----:B------:R-:W-:Y:S05]  /*1180*/  BSYNC B0 ;  /* 0x0000000000007941 */ /* 0x000fea0003800000 */
.L_x_1866:
[----:B------:R-:W-:Y:S01]  /*1190*/  ISETP.GE.AND P6, PT, R3, R4, PT ;  /* 0x000000040300720c */ /* 0x000fe20003fc6270 */
[----:B------:R-:W-:Y:S01]  /*11a0*/  BSSY B0, `(.L_x_1868) ;  /* 0x0000017000007945 */ /* 0x000fe20003800000 */
[----:B------:R-:W-:-:S05]  /*11b0*/  @!P0 IADD3 R3, R0, R5, RZ ;  /* 0x0000000500038210 */ /* 0x000fca0007ffe0ff */
[----:B--2---:R-:W-:Y:S01]  /*11c0*/  @!P0 IMAD.WIDE.U32 R2, R3, 0x4, R10 ;  /* 0x0000000403028825 */ /* 0x004fe200078e000a */
[----:B------:R-:W-:Y:S06]  /*11d0*/  @P5 BRA `(.L_x_1869) ;  /* 0x00000000004c5947 */ /* 0x000fec0003800000 */
        /* <DEDUP_REMOVED lines=19> */
.L_x_1869:
[----:B------:R-:W-:Y:S05]  /*1310*/  BSYNC B0 ;  /* 0x0000000000007941 */ /* 0x000fea0003800000 */
.L_x_1868:
[----:B------:R-:W-:Y:S04]  /*1320*/  BSSY B0, `(.L_x_1870) ;  /* 0x0000015000007945 */ /* 0x000fe80003800000 */
[----:B------:R-:W-:Y:S05]  /*1330*/  @P4 BRA `(.L_x_1871) ;  /* 0x00000000004c4947 */ /* 0x000fea0003800000 */
        /* <DEDUP_REMOVED lines=19> */
.L_x_1871:
[----:B------:R-:W-:Y:S05]  /*1470*/  BSYNC B0 ;  /* 0x0000000000007941 */ /* 0x000fea0003800000 */
.L_x_1870:
[----:B------:R-:W-:Y:S04]  /*1480*/  BSSY B0, `(.L_x_1872) ;  /* 0x0000015000007945 */ /* 0x000fe80003800000 */
[----:B------:R-:W-:Y:S05]  /*1490*/  @P3 BRA `(.L_x_1873) ;  /* 0x00000000004c3947 */ /* 0x000fea0003800000 */
[C---:B-----5:R-:W-:Y:S01]  /*14a0*/  FSETP.GT.FTZ.AND P3, PT, |R6|.reuse, 1, PT ;  /* 0x3f8000000600780b */ /* 0x060fe20003f74200 */
[----:B------:R-:W-:Y:S01]  /*14b0*/  FADD.FTZ R8, |R6|, -RZ ;  /* 0x800000ff06087221 */ /* 0x000fe20000010200 */
        /* <DEDUP_REMOVED lines=17> */
.L_x_1873:
[----:B------:R-:W-:Y:S05]  /*15d0*/  BSYNC B0 ;  /* 0x0000000000007941 */ /* 0x000fea0003800000 */
.L_x_1872:
        /* <DEDUP_REMOVED lines=21> */
.L_x_1875:
[----:B------:R-:W-:Y:S05]  /*1730*/  BSYNC B0 ;  /* 0x0000000000007941 */ /* 0x000fea0003800000 */
.L_x_1874:
        /* <DEDUP_REMOVED lines=21> */
.L_x_1877:
[----:B------:R-:W-:Y:S05]  /*1890*/  BSYNC B0 ;  /* 0x0000000000007941 */ /* 0x000fea0003800000 */
.L_x_1876:
        /* <DEDUP_REMOVED lines=21> */
.L_x_1879:
[----:B------:R-:W-:Y:S05]  /*19f0*/  BSYNC B0 ;  /* 0x0000000000007941 */ /* 0x000fea0003800000 */
.L_x_1878:
[----:B------:R-:W-:Y:S01]  /*1a00*/  @!P0 IADD3 R5, R5, 0x80, RZ ;  /* 0x0000008005058810 */ /* 0x000fe20007ffe0ff */
[----:B------:R0:W-:Y:S01]  /*1a10*/  @!P0 STG.E desc[UR4][R2.64], R17 ;  /* 0x0000001102008986 */ /* 0x0001e2000c101904 */
        /* <DEDUP_REMOVED lines=9> */
[----:B------:R0:W-:Y:S07]  /*1ab0*/  STG.E desc[UR4][R2.64], R12 ;  /* 0x0000000c02007986 */ /* 0x0001ee000c101904 */
[----:B------:R-:W-:Y:S05]  /*1ac0*/  @P0 BRA `(.L_x_1883) ;  /* 0x0000000000300947 */ /* 0x000fea0003800000 */
[----:B0-----:R-:W0:Y:S01]  /*1ad0*/  LDC.64 R2, c[0x0][0x218] ;  /* 0x00008600ff027b82 */ /* 0x001e220000000a00 */
[----:B------:R-:W-:Y:S02]  /*1ae0*/  IADD3 R13, R0, R5, RZ ;  /* 0x00000005000d7210 */ /* 0x000fe40007ffe0ff */
[----:B------:R-:W-:-:S03]  /*1af0*/  IADD3 R5, R5, 0x80, RZ ;  /* 0x0000008005057810 */ /* 0x000fc60007ffe0ff */
[----:B0-----:R-:W-:-:S05]  /*1b00*/  IMAD.WIDE.U32 R2, R13, 0x4, R2 ;  /* 0x000000040d027825 */ /* 0x001fca00078e0002 */
[----:B------:R0:W-:Y:S02]  /*1b10*/  STG.E desc[UR4][R2.64], R11 ;  /* 0x0000000b02007986 */ /* 0x0001e4000c101904 */
.L_x_1882:
[----:B------:R-:W-:-:S13]  /*1b20*/  ISETP.GE.AND P0, PT, R5, R4, PT ;  /* 0x000000040500720c */ /* 0x000fda0003f06270 */
[----:B------:R-:W-:Y:S05]  /*1b30*/  @P0 BRA `(.L_x_1884) ;  /* 0x0000000000300947 */ /* 0x000fea0003800000 */
[----:B0-----:R-:W0:Y:S01]  /*1b40*/  LDC.64 R2, c[0x0][0x218] ;  /* 0x00008600ff027b82 */ /* 0x001e220000000a00 */
[----:B------:R-:W-:Y:S02]  /*1b50*/  IADD3 R11, R0, R5, RZ ;  /* 0x00000005000b7210 */ /* 0x000fe40007ffe0ff */
[----:B------:R-:W-:-:S03]  /*1b60*/  IADD3 R5, R5, 0x80, RZ ;  /* 0x0000008005057810 */ /* 0x000fc60007ffe0ff */
[----:B0-----:R-:W-:-:S05]  /*1b70*/  IMAD.WIDE.U32 R2, R11, 0x4, R2 ;  /* 0x000000040b027825 */ /* 0x001fca00078e0002 */
[----:B-----5:R1:W-:Y:S02]  /*1b80*/  STG.E desc[UR4][R2.64], R7 ;  /* 0x0000000702007986 */ /* 0x0203e4000c101904 */
.L_x_1883:
[----:B------:R-:W-:-:S13]  /*1b90*/  ISETP.GE.AND P0, PT, R5, R4, PT ;  /* 0x000000040500720c */ /* 0x000fda0003f06270 */
[----:B------:R-:W-:Y:S05]  /*1ba0*/  @P0 BRA `(.L_x_1885) ;  /* 0x0000000000340947 */ /* 0x000fea0003800000 */
[----:B01----:R-:W0:Y:S01]  /*1bb0*/  LDC.64 R2, c[0x0][0x218] ;  /* 0x00008600ff027b82 */ /* 0x003e220000000a00 */
[----:B------:R-:W-:Y:S02]  /*1bc0*/  IADD3 R7, R0, R5, RZ ;  /* 0x0000000500077210 */ /* 0x000fe40007ffe0ff */
[----:B------:R-:W-:-:S03]  /*1bd0*/  IADD3 R5, R5, 0x80, RZ ;  /* 0x0000008005057810 */ /* 0x000fc60007ffe0ff */
[----:B0-----:R-:W-:-:S05]  /*1be0*/  IMAD.WIDE.U32 R2, R7, 0x4, R2 ;  /* 0x0000000407027825 */ /* 0x001fca00078e0002 */
[----:B------:R1:W-:Y:S02]  /*1bf0*/  STG.E desc[UR4][R2.64], R9 ;  /* 0x0000000902007986 */ /* 0x0003e4000c101904 */
.L_x_1884:
[----:B------:R-:W-:-:S13]  /*1c00*/  ISETP.GE.AND P0, PT, R5, R4, PT ;  /* 0x000000040500720c */ /* 0x000fda0003f06270 */
[----:B------:R-:W-:Y:S05]  /*1c10*/  @P0 BREAK B1 ;  /* 0x0000000000010942 */ /* 0x000fea0003800000 */
[----:B------:R-:W-:Y:S05]  /*1c20*/  @P0 BRA `(.L_x_1886) ;  /* 0x0000000000300947 */ /* 0x000fea0003800000 */
[----:B01----:R-:W0:Y:S01]  /*1c30*/  LDC.64 R2, c[0x0][0x218] ;  /* 0x00008600ff027b82 */ /* 0x003e220000000a00 */
[----:B-----5:R-:W-:Y:S02]  /*1c40*/  IADD3 R7, R0, R5, RZ ;  /* 0x0000000500077210 */ /* 0x020fe40007ffe0ff */
[----:B------:R-:W-:-:S03]  /*1c50*/  IADD3 R5, R5, 0x80, RZ ;  /* 0x0000008005057810 */ /* 0x000fc60007ffe0ff */
[----:B0-----:R-:W-:-:S05]  /*1c60*/  IMAD.WIDE.U32 R2, R7, 0x4, R2 ;  /* 0x0000000407027825 */ /* 0x001fca00078e0002 */
[----:B------:R2:W-:Y:S02]  /*1c70*/  STG.E desc[UR4][R2.64], R8 ;  /* 0x0000000802007986 */ /* 0x0005e4000c101904 */
.L_x_1885:
[----:B------:R-:W-:Y:S05]  /*1c80*/  BSYNC B1 ;  /* 0x0000000000017941 */ /* 0x000fea0003800000 */
.L_x_1881:
[----:B------:R-:W-:-:S13]  /*1c90*/  ISETP.GE.AND P0, PT, R5, R4, PT ;  /* 0x000000040500720c */ /* 0x000fda0003f06270 */
[----:B012---:R-:W0:Y:S01]  /*1ca0*/  @!P0 LDC.64 R2, c[0x0][0x218] ;  /* 0x00008600ff028b82 */ /* 0x007e220000000a00 */
[----:B------:R-:W-:Y:S02]  /*1cb0*/  @!P0 IADD3 R7, R0, R5, RZ ;  /* 0x0000000500078210 */ /* 0x000fe40007ffe0ff */
[----:B------:R-:W-:-:S03]  /*1cc0*/  @!P0 IADD3 R5, R5, 0x80, RZ ;  /* 0x0000008005058810 */ /* 0x000fc60007ffe0ff */
[----:B0-----:R-:W-:-:S05]  /*1cd0*/  @!P0 IMAD.WIDE.U32 R2, R7, 0x4, R2 ;  /* 0x0000000407028825 */ /* 0x001fca00078e0002 */
[----:B------:R2:W-:Y:S02]  /*1ce0*/  @!P0 STG.E desc[UR4][R2.64], R10 ;  /* 0x0000000a02008986 */ /* 0x0005e4000c101904 */
.L_x_1886:
[----:B------:R-:W-:Y:S05]  /*1cf0*/  BSYNC B0 ;  /* 0x0000000000007941 */ /* 0x000fea0003800000 */
.L_x_1880:
[----:B------:R-:W-:Y:S05]  /*1d00*/  WARPSYNC.ALL ;  /* 0x0000000000007948 */ /* 0x000fea0003800000 */
[----:B------:R-:W-:-:S13]  /*1d10*/  ISETP.GE.AND P0, PT, R5, R4, PT ;  /* 0x000000040500720c */ /* 0x000fda0003f06270 */
[----:B------:R-:W-:Y:S05]  /*1d20*/  @P0 EXIT ;  /* 0x000000000000094d */ /* 0x000fea0003800000 */
[----:B012---:R-:W0:Y:S01]  /*1d30*/  LDC.64 R2, c[0x0][0x218] ;  /* 0x00008600ff027b82 */ /* 0x007e220000000a00 */
[----:B------:R-:W-:-:S05]  /*1d40*/  IADD3 R5, R0, R5, RZ ;  /* 0x0000000500057210 */ /* 0x000fca0007ffe0ff */
[----:B0-----:R-:W-:-:S05]  /*1d50*/  IMAD.WIDE.U32 R2, R5, 0x4, R2 ;  /* 0x0000000405027825 */ /* 0x001fca00078e0002 */
[----:B-----5:R-:W-:Y:S01]  /*1d60*/  STG.E desc[UR4][R2.64], R6 ;  /* 0x0000000602007986 */ /* 0x020fe2000c101904 */
[----:B------:R-:W-:Y:S05]  /*1d70*/  EXIT ;  /* 0x000000000000794d */ /* 0x000fea0003800000 */
.L_x_1887:
        /* <DEDUP_REMOVED lines=16> */
.L_x_2729:


//--------------------- .text._ZN2at6native29vectorized_elementwise_kernelILi4EZZZNS0_16atan_kernel_cudaERNS_18TensorIteratorBaseEENKUlvE0_clEvENKUlvE0_clEvEUlfE_St5arrayIPcLm2EEEEviT0_T1_ --------------------------
	.section	.text._ZN2at6native29vectorized_elementwise_kernelILi4EZZZNS0_16atan_kernel_cudaERNS_18TensorIteratorBaseEENKUlvE0_clEvENKUlvE0_clEvEUlfE_St5arrayIPcLm2EEEEviT0_T1_,"ax",@progbits
	.align	128
        .global         _ZN2at6native29vectorized_elementwise_kernelILi4EZZZNS0_16atan_kernel_cudaERNS_18TensorIteratorBaseEENKUlvE0_clEvENKUlvE0_clEvEUlfE_St5arrayIPcLm2EEEEviT0_T1_
        .type           _ZN2at6native29vectorized_elementwise_kernelILi4EZZZNS0_16atan_kernel_cudaERNS_18TensorIteratorBaseEENKUlvE0_clEvENKUlvE0_clEvEUlfE_St5arrayIPcLm2EEEEviT0_T1_,@function
        .size           _ZN2at6native29vectorized_elementwise_kernelILi4EZZZNS0_16atan_kernel_cudaERNS_18TensorIteratorBaseEENKUlvE0_clEvENKUlvE0_clEvEUlfE_St5arrayIPcLm2EEEEviT0_T1_,(.L_x_2730 - _ZN2at6native29vectorized_elementwise_kernelILi4EZZZNS0_16atan_kernel_cudaERNS_18TensorIteratorBaseEENKUlvE0_clEvENKUlvE0_clEvEUlfE_St5arrayIPcLm2EEEEviT0_T1_)
        .other          _ZN2at6native29vectorized_elementwise_kernelILi4EZZZNS0_16atan_kernel_cudaERNS_18TensorIteratorBaseEENKUlvE0_clEvENKUlvE0_clEvEUlfE_St5arrayIPcLm2EEEEviT0_T1_,@"STO_CUDA_ENTRY STV_DEFAULT"
_ZN2at6native29vectorized_elementwise_kernelILi4EZZZNS0_16atan_kernel_cudaERNS_18TensorIteratorBaseEENKUlvE0_clEvENKUlvE0_clEvEUlfE_St5arrayIPcLm2EEEEviT0_T1_:
.text._ZN2at6native29vectorized_elementwise_kernelILi4EZZZNS0_16atan_kernel_cudaERNS_18TensorIteratorBaseEENKUlvE0_clEvENKUlvE0_clEvEUlfE_St5arrayIPcLm2EEEEviT0_T1_:
        /* <DEDUP_REMOVED lines=12> */
[----:B------:R-:W2:Y:S04]  /*00c0*/  LDG.E.128 R8, desc[UR4][R14.64] ;  /* 0x000000040e087981 */ /* 0x000ea8000c1e1d00 */
[----:B------:R0:W3:Y:S01]  /*00d0*/  LDG.E.128 R4, desc[UR4][R14.64+0x800] ;  /* 0x000800040e047981 */ /* 0x0000e2000c1e1d00 */
[----:B------:R-:W-:Y:S01]  /*00e0*/  HFMA2.MMA R3, -RZ, RZ, 0.890625, -0.00056934356689453125 ;  /* 0x3b2090aaff037435 */ /* 0x000fe200000001ff */
[C---:B--2---:R-:W-:Y:S01]  /*00f0*/  FSETP.GT.FTZ.AND P2, PT, |R8|.reuse, 1, PT ;  /* 0x3f8000000800780b */ /* 0x044fe20003f54200 */
[----:B------:R-:W-:Y:S01]  /*0100*/  FADD.FTZ R21, |R8|, -RZ ;  /* 0x800000ff08157221 */ /* 0x000fe20000010200 */
[C---:B------:R-:W-:Y:S01]  /*0110*/  FSETP.GT.FTZ.AND P3, PT, |R9|.reuse, 1, PT ;  /* 0x3f8000000900780b */ /* 0x040fe20003f74200 */
[----:B------:R-:W-:Y:S01]  /*0120*/  FADD.FTZ R12, |R9|, -RZ ;  /* 0x800000ff090c7221 */ /* 0x000fe20000010200 */
[C---:B------:R-:W-:Y:S01]  /*0130*/  FSETP.GT.FTZ.AND P5, PT, |R11|.reuse, 1, PT ;  /* 0x3f8000000b00780b */ /* 0x040fe20003fb4200 */
[----:B------:R-:W-:Y:S01]  /*0140*/  FADD.FTZ R0, |R11|, -RZ ;  /* 0x800000ff0b007221 */ /* 0x000fe20000010200 */
[C---:B------:R-:W-:Y:S01]  /*0150*/  FSETP.GT.FTZ.AND P4, PT, |R10|.reuse, 1, PT ;  /* 0x3f8000000a00780b */ /* 0x040fe20003f94200 */
[----:B0-----:R-:W-:Y:S01]  /*0160*/  FADD.FTZ R15, |R10|, -RZ ;  /* 0x800000ff0a0f7221 */ /* 0x001fe20000010200 */
[----:B---3--:R-:W-:-:S02]  /*0170*/  FSETP.GT.FTZ.AND P1, PT, |R5|, 1, PT ;  /* 0x3f8000000500780b */ /* 0x008fc40003f34200 */
[----:B------:R-:W-:Y:S02]  /*0180*/  FSETP.GT.FTZ.AND P6, PT, |R4|, 1, PT ;  /* 0x3f8000000400780b */ /* 0x000fe40003fd4200 */
[----:B------:R-:W-:Y:S01]  /*0190*/  FSETP.GT.FTZ.AND P0, PT, |R6|, 1, PT ;  /* 0x3f8000000600780b */ /* 0x000fe20003f14200 */
        /* <DEDUP_REMOVED lines=15> */
[----:B------:R-:W-:Y:S01]  /*0290*/  FFMA.FTZ R17, R18, R17, -0.072529748082160949707 ;  /* 0xbd948a7a12117423 */ /* 0x000fe20000010011 */
[----:B0-----:R-:W-:Y:S01]  /*02a0*/  FMUL.FTZ R16, R15, R15 ;  /* 0x0000000f0f107220 */ /* 0x001fe20000410000 */
[----:B------:R-:W-:Y:S01]  /*02b0*/  FFMA.FTZ R13, R2, R13, 0.19988775253295898438 ;  /* 0x3e4caf60020d7423 */ /* 0x000fe2000001000d */
[----:B------:R-:W-:Y:S01]  /*02c0*/  FFMA.FTZ R25, R14, R25, 0.039849750697612762451 ;  /* 0x3d23397e0e197423 */ /* 0x000fe20000010019 */
[----:B------:R-:W-:Y:S01]  /*02d0*/  FFMA.FTZ R17, R18, R17, 0.10518480092287063599 ;  /* 0x3dd76b2112117423 */ /* 0x000fe20000010011 */
[----:B------:R-:W-:Y:S01]  /*02e0*/  FFMA.FTZ R23, R16, R3, -0.014396979473531246185 ;  /* 0xbc6be14f10177423 */ /* 0x000fe20000010003 */
[----:B------:R-:W-:Y:S01]  /*02f0*/  FFMA.FTZ R13, R2, R13, -0.33332940936088562012 ;  /* 0xbeaaaa27020d7423 */ /* 0x000fe2000001000d */
[----:B------:R-:W-:Y:S01]  /*0300*/  FFMA.FTZ R29, R14, R25, -0.072529748082160949707 ;  /* 0xbd948a7a0e1d7423 */ /* 0x000fe20000010019 */
[----:B------:R-:W-:Y:S01]  /*0310*/  FADD.FTZ R25, |R5|, -RZ ;  /* 0x800000ff05197221 */ /* 0x000fe20000010200 */
[----:B------:R-:W-:Y:S01]  /*0320*/  FFMA.FTZ R23, R16, R23, 0.039849750697612762451 ;  /* 0x3d23397e10177423 */ /* 0x000fe20000010017 */
[----:B------:R-:W-:Y:S01]  /*0330*/  FMUL.FTZ R2, R2, R13 ;  /* 0x0000000d02027220 */ /* 0x000fe20000410000 */
[----:B------:R-:W-:Y:S01]  /*0340*/  FADD.FTZ R13, |R4|, -RZ ;  /* 0x800000ff040d7221 */ /* 0x000fe20000010200 */
[----:B------:R-:W-:Y:S01]  /*0350*/  FFMA.FTZ R20, R14, R29, 0.10518480092287063599 ;  /* 0x3dd76b210e147423 */ /* 0x000fe2000001001d */
[----:B------:R-:W-:Y:S01]  /*0360*/  FFMA.FTZ R23, R16, R23, -0.072529748082160949707 ;  /* 0xbd948a7a10177423 */ /* 0x000fe20000010017 */
[----:B------:R-:W0:Y:S01]  /*0370*/  @P1 MUFU.RCP R25, R25 ;  /* 0x0000001900191308 */ /* 0x000e220000001000 */
[----:B------:R-:W-:Y:S01]  /*0380*/  FFMA.FTZ R17, R18, R17, -0.14171802997589111328 ;  /* 0xbe111e8812117423 */ /* 0x000fe20000010011 */
[----:B------:R-:W-:Y:S01]  /*0390*/  FFMA.FTZ R20, R14, R20, -0.14171802997589111328 ;  /* 0xbe111e880e147423 */ /* 0x000fe20000010014 */
[----:B------:R-:W-:Y:S01]  /*03a0*/  FFMA.FTZ R23, R16, R23, 0.10518480092287063599 ;  /* 0x3dd76b2110177423 */ /* 0x000fe20000010017 */
[----:B------:R-:W-:Y:S01]  /*03b0*/  FFMA.FTZ R21, R21, R2, R21 ;  /* 0x0000000215157223 */ /* 0x000fe20000010015 */
[----:B------:R-:W-:Y:S01]  /*03c0*/  FFMA.FTZ R17, R18, R17, 0.19988775253295898438 ;  /* 0x3e4caf6012117423 */ /* 0x000fe20000010011 */
[----:B------:R-:W-:Y:S01]  /*03d0*/  FFMA.FTZ R22, R14, R20, 0.19988775253295898438 ;  /* 0x3e4caf600e167423 */ /* 0x000fe20000010014 */
[----:B------:R-:W-:Y:S01]  /*03e0*/  FFMA.FTZ R29, R16, R23, -0.14171802997589111328 ;  /* 0xbe111e88101d7423 */ /* 0x000fe20000010017 */
[----:B------:R-:W1:Y:S01]  /*03f0*/  @P6 MUFU.RCP R13, R13 ;  /* 0x0000000d000d6308 */ /* 0x000e620000001000 */
[----:B------:R-:W-:Y:S01]  /*0400*/  FADD.FTZ R23, |R6|, -RZ ;  /* 0x800000ff06177221 */ /* 0x000fe20000010200 */
[----:B------:R-:W-:Y:S01]  /*0410*/  FFMA.FTZ R17, R18, R17, -0.33332940936088562012 ;  /* 0xbeaaaa2712117423 */ /* 0x000fe20000010011 */
[----:B------:R-:W-:Y:S01]  /*0420*/  FFMA.FTZ R29, R16, R29, 0.19988775253295898438 ;  /* 0x3e4caf60101d7423 */ /* 0x000fe2000001001d */
[----:B------:R-:W-:-:S03]  /*0430*/  FFMA.FTZ R22, R14, R22, -0.33332940936088562012 ;  /* 0xbeaaaa270e167423 */ /* 0x000fc60000010016 */
[----:B------:R-:W-:Y:S01]  /*0440*/  FFMA.FTZ R20, R16, R29, -0.33332940936088562012 ;  /* 0xbeaaaa2710147423 */ /* 0x000fe2000001001d */
[----:B------:R-:W2:Y:S01]  /*0450*/  @P0 MUFU.RCP R23, R23 ;  /* 0x0000001700170308 */ /* 0x000ea20000001000 */
[----:B------:R-:W-:Y:S01]  /*0460*/  FMUL.FTZ R29, R18, R17 ;  /* 0x00000011121d7220 */ /* 0x000fe20000410000 */
[----:B------:R-:W-:Y:S01]  /*0470*/  FMUL.FTZ R17, R14, R22 ;  /* 0x000000160e117220 */ /* 0x000fe20000410000 */
[----:B------:R-:W-:Y:S01]  /*0480*/  @P2 MOV R14, 0x3fd774eb ;  /* 0x3fd774eb000e2802 */ /* 0x000fe20000000f00 */
[----:B0-----:R-:W-:Y:S01]  /*0490*/  FMUL.FTZ R18, R25, R25 ;  /* 0x0000001919127220 */ /* 0x001fe20000410000 */
[----:B------:R-:W-:Y:S01]  /*04a0*/  FMUL.FTZ R16, R16, R20 ;  /* 0x0000001410107220 */ /* 0x000fe20000410000 */
[----:B------:R-:W-:Y:S01]  /*04b0*/  FFMA.FTZ R12, R12, R29, R12 ;  /* 0x0000001d0c0c7223 */ /* 0x000fe2000001000c */
[----:B------:R-:W-:Y:S01]  /*04c0*/  FFMA.FTZ R0, R0, R17, R0 ;  /* 0x0000001100007223 */ /* 0x000fe20000010000 */
[----:B------:R-:W-:Y:S01]  /*04d0*/  @P2 FFMA.FTZ R21, R14, 0.93318945169448852539, -R21 ;  /* 0x3f6ee5810e152823 */ /* 0x000fe20000010815 */
[----:B-1----:R-:W-:Y:S01]  /*04e0*/  FMUL.FTZ R2, R13, R13 ;  /* 0x0000000d0d027220 */ /* 0x002fe20000410000 */
[-C--:B------:R-:W-:Y:S01]  /*04f0*/  FFMA.FTZ R14, R18, R3.reuse, -0.014396979473531246185 ;  /* 0xbc6be14f120e7423 */ /* 0x080fe20000010003 */
[----:B------:R-:W-:Y:S01]  /*0500*/  FSETP.GT.FTZ.AND P2, PT, |R7|, 1, PT ;  /* 0x3f8000000700780b */ /* 0x000fe20003f54200 */
[----:B------:R-:W-:Y:S01]  /*0510*/  FFMA.FTZ R15, R15, R16, R15 ;  /* 0x000000100f0f7223 */ /* 0x000fe2000001000f */
[----:B------:R-:W-:Y:S01]  /*0520*/  FFMA.FTZ R29, R2, R3, -0.014396979473531246185 ;  /* 0xbc6be14f021d7423 */ /* 0x000fe20000010003 */
[----:B------:R-:W-:Y:S01]  /*0530*/  FFMA.FTZ R16, R18, R14, 0.039849750697612762451 ;  /* 0x3d23397e12107423 */ /* 0x000fe2000001000e */
[----:B------:R-:W-:-:S02]  /*0540*/  @P4 MOV R22, 0x3fd774eb ;  /* 0x3fd774eb00164802 */ /* 0x000fc40000000f00 */
[----:B------:R-:W-:Y:S01]  /*0550*/  FFMA.FTZ R29, R2, R29, 0.039849750697612762451 ;  /* 0x3d23397e021d7423 */ /* 0x000fe2000001001d */
[----:B--2---:R-:W-:Y:S01]  /*0560*/  FMUL.FTZ R14, R23, R23 ;  /* 0x00000017170e7220 */ /* 0x004fe20000410000 */
[----:B------:R-:W-:Y:S01]  /*0570*/  FFMA.FTZ R17, R18, R16, -0.072529748082160949707 ;  /* 0xbd948a7a12117423 */ /* 0x000fe20000010010 */
[----:B------:R-:W-:Y:S01]  /*0580*/  FADD.FTZ R16, |R7|, -RZ ;  /* 0x800000ff07107221 */ /* 0x000fe20000010200 */
[----:B------:R-:W-:Y:S01]  /*0590*/  FFMA.FTZ R29, R2, R29, -0.072529748082160949707 ;  /* 0xbd948a7a021d7423 */ /* 0x000fe2000001001d */
[----:B------:R-:W-:Y:S01]  /*05a0*/  FFMA.FTZ R20, R14, R3, -0.014396979473531246185 ;  /* 0xbc6be14f0e147423 */ /* 0x000fe20000010003 */
[----:B------:R-:W-:Y:S01]  /*05b0*/  FFMA.FTZ R17, R18, R17, 0.10518480092287063599 ;  /* 0x3dd76b2112117423 */ /* 0x000fe20000010011 */
[----:B------:R-:W-:Y:S01]  /*05c0*/  @P4 FFMA.FTZ R15, R22, 0.93318945169448852539, -R15 ;  /* 0x3f6ee581160f4823 */ /* 0x000fe2000001080f */
[----:B------:R-:W-:Y:S01]  /*05d0*/  FFMA.FTZ R29, R2, R29, 0.10518480092287063599 ;  /* 0x3dd76b21021d7423 */ /* 0x000fe2000001001d */
[----:B------:R-:W-:Y:S01]  /*05e0*/  FFMA.FTZ R20, R14, R20, 0.039849750697612762451 ;  /* 0x3d23397e0e147423 */ /* 0x000fe20000010014 */
[----:B------:R-:W0:Y:S01]  /*05f0*/  @P2 MUFU.RCP R16, R16 ;  /* 0x0000001000102308 */ /* 0x000e220000001000 */
[----:B------:R-:W-:Y:S01]  /*0600*/  FFMA.FTZ R17, R18, R17, -0.14171802997589111328 ;  /* 0xbe111e8812117423 */ /* 0x000fe20000010011 */
[----:B------:R-:W-:Y:S01]  /*0610*/  FFMA.FTZ R29, R2, R29, -0.14171802997589111328 ;  /* 0xbe111e88021d7423 */ /* 0x000fe2000001001d */
[----:B------:R-:W-:Y:S01]  /*0620*/  FFMA.FTZ R20, R14, R20, -0.072529748082160949707 ;  /* 0xbd948a7a0e147423 */ /* 0x000fe20000010014 */
[----:B------:R-:W-:Y:S01]  /*0630*/  @P6 MOV R22, 0x3fd774eb ;  /* 0x3fd774eb00166802 */ /* 0x000fe20000000f00 */
[----:B------:R-:W-:Y:S01]  /*0640*/  FFMA.FTZ R17, R18, R17, 0.19988775253295898438 ;  /* 0x3e4caf6012117423 */ /* 0x000fe20000010011 */
[----:B------:R-:W-:Y:S01]  /*0650*/  FFMA.FTZ R29, R2, R29, 0.19988775253295898438 ;  /* 0x3e4caf60021d7423 */ /* 0x000fe2000001001d */
[----:B------:R-:W-:Y:S01]  /*0660*/  FFMA.FTZ R20, R14, R20, 0.10518480092287063599 ;  /* 0x3dd76b210e147423 */ /* 0x000fe20000010014 */
[----:B------:R-:W-:Y:S01]  /*0670*/  FSETP.GTU.FTZ.AND P4, PT, |R10|, +INF , PT ;  /* 0x7f8000000a00780b */ /* 0x000fe20003f9c200 */
[----:B------:R-:W-:Y:S01]  /*0680*/  FFMA.FTZ R17, R18, R17, -0.33332940936088562012 ;  /* 0xbeaaaa2712117423 */ /* 0x000fe20000010011 */
[----:B------:R-:W-:Y:S01]  /*0690*/  FFMA.FTZ R29, R2, R29, -0.33332940936088562012 ;  /* 0xbeaaaa27021d7423 */ /* 0x000fe2000001001d */
[----:B------:R-:W-:Y:S01]  /*06a0*/  FFMA.FTZ R20, R14, R20, -0.14171802997589111328 ;  /* 0xbe111e880e147423 */ /* 0x000fe20000010014 */
[----:B------:R-:W-:Y:S01]  /*06b0*/  LOP3.LUT R10, R15, 0x80000000, R10, 0xb8, !PT ;  /* 0x800000000f0a7812 */ /* 0x000fe200078eb80a */
[----:B------:R-:W-:Y:S01]  /*06c0*/  FMUL.FTZ R18, R18, R17 ;  /* 0x0000001112127220 */ /* 0x000fe20000410000 */
[----:B------:R-:W-:Y:S01]  /*06d0*/  FMUL.FTZ R2, R2, R29 ;  /* 0x0000001d02027220 */ /* 0x000fe20000410000 */
[----:B------:R-:W-:Y:S01]  /*06e0*/  @P3 MOV R29, 0x3fd774eb ;  /* 0x3fd774eb001d3802 */ /* 0x000fe20000000f00 */
[----:B------:R-:W-:Y:S01]  /*06f0*/  FFMA.FTZ R17, R14, R20, 0.19988775253295898438 ;  /* 0x3e4caf600e117423 */ /* 0x000fe20000010014 */
[----:B0-----:R-:W-:Y:S01]  /*0700*/  FMUL.FTZ R20, R16, R16 ;  /* 0x0000001010147220 */ /* 0x001fe20000410000 */
[----:B------:R-:W-:Y:S01]  /*0710*/  FFMA.FTZ R13, R13, R2, R13 ;  /* 0x000000020d0d7223 */ /* 0x000fe2000001000d */
[----:B------:R-:W-:Y:S01]  /*0720*/  FFMA.FTZ R18, R25, R18, R25 ;  /* 0x0000001219127223 */ /* 0x000fe20000010019 */
[----:B------:R-:W-:Y:S01]  /*0730*/  @P3 FFMA.FTZ R12, R29, 0.93318945169448852539, -R12 ;  /* 0x3f6ee5811d0c3823 */ /* 0x000fe2000001080c */
[----:B------:R-:W-:Y:S01]  /*0740*/  FFMA.FTZ R29, R20, R3, -0.014396979473531246185 ;  /* 0xbc6be14f141d7423 */ /* 0x000fe20000010003 */
[----:B------:R-:W-:Y:S01]  /*0750*/  FFMA.FTZ R17, R14, R17, -0.33332940936088562012 ;  /* 0xbeaaaa270e117423 */ /* 0x000fe20000010011 */
[----:B------:R-:W0:Y:S01]  /*0760*/  LDC.64 R2, c[0x0][0x218] ;  /* 0x00008600ff027b82 */ /* 0x000e220000000a00 */
[----:B------:R-:W-:Y:S01]  /*0770*/  @P1 MOV R25, 0x3fd774eb ;  /* 0x3fd774eb00191802 */ /* 0x000fe20000000f00 */
[----:B------:R-:W-:Y:S01]  /*0780*/  FFMA.FTZ R29, R20, R29, 0.039849750697612762451 ;  /* 0x3d23397e141d7423 */ /* 0x000fe2000001001d */
[----:B------:R-:W-:Y:S01]  /*0790*/  FMUL.FTZ R14, R14, R17 ;  /* 0x000000110e0e7220 */ /* 0x000fe20000410000 */
[----:B------:R-:W-:Y:S01]  /*07a0*/  @P5 MOV R17, 0x3fd774eb ;  /* 0x3fd774eb00115802 */ /* 0x000fe20000000f00 */
[----:B------:R-:W-:Y:S01]  /*07b0*/  @P6 FFMA.FTZ R13, R22, 0.93318945169448852539, -R13 ;  /* 0x3f6ee581160d6823 */ /* 0x000fe2000001080d */
[C---:B------:R-:W-:Y:S01]  /*07c0*/  FFMA.FTZ R29, R20.reuse, R29, -0.072529748082160949707 ;  /* 0xbd948a7a141d7423 */ /* 0x040fe2000001001d */
[----:B------:R-:W-:Y:S01]  /*07d0*/  FFMA.FTZ R23, R23, R14, R23 ;  /* 0x0000000e17177223 */ /* 0x000fe20000010017 */
[----:B------:R-:W-:Y:S01]  /*07e0*/  @P0 MOV R14, 0x3fd774eb ;  /* 0x3fd774eb000e0802 */ /* 0x000fe20000000f00 */
[----:B------:R-:W-:Y:S01]  /*07f0*/  @P5 FFMA.FTZ R0, R17, 0.93318945169448852539, -R0 ;  /* 0x3f6ee58111005823 */ /* 0x000fe20000010800 */
[----:B------:R-:W-:Y:S01]  /*0800*/  FFMA.FTZ R29, R20, R29, 0.10518480092287063599 ;  /* 0x3dd76b21141d7423 */ /* 0x000fe2000001001d */
[----:B------:R-:W-:Y:S01]  /*0810*/  FSETP.GTU.FTZ.AND P6, PT, |R8|, +INF , PT ;  /* 0x7f8000000800780b */ /* 0x000fe20003fdc200 */
[----:B------:R-:W-:Y:S01]  /*0820*/  @P1 FFMA.FTZ R18, R25, 0.93318945169448852539, -R18 ;  /* 0x3f6ee58119121823 */ /* 0x000fe20000010812 */
[----:B------:R-:W-:Y:S01]  /*0830*/  LOP3.LUT R8, R21, 0x80000000, R8, 0xb8, !PT ;  /* 0x8000000015087812 */ /* 0x000fe200078eb808 */
[----:B------:R-:W-:Y:S01]  /*0840*/  FFMA.FTZ R29, R20, R29, -0.14171802997589111328 ;  /* 0xbe111e88141d7423 */ /* 0x000fe2000001001d */
[----:B------:R-:W-:Y:S01]  /*0850*/  @P0 FFMA.FTZ R23, R14, 0.93318945169448852539, -R23 ;  /* 0x3f6ee5810e170823 */ /* 0x000fe20000010817 */
[----:B------:R-:W-:-:S02]  /*0860*/  FSETP.GTU.FTZ.AND P3, PT, |R9|, +INF , PT ;  /* 0x7f8000000900780b */ /* 0x000fc40003f7c200 */
[----:B------:R-:W-:Y:S01]  /*0870*/  FFMA.FTZ R17, R20, R29, 0.19988775253295898438 ;  /* 0x3e4caf6014117423 */ /* 0x000fe2000001001d */
[----:B------:R-:W-:Y:S02]  /*0880*/  FSEL R8, R8, R21, !P6 ;  /* 0x0000001508087208 */ /* 0x000fe40007000000 */
[----:B------:R-:W-:Y:S01]  /*0890*/  FSETP.GTU.FTZ.AND P5, PT, |R11|, +INF , PT ;  /* 0x7f8000000b00780b */ /* 0x000fe20003fbc200 */
[----:B------:R-:W-:Y:S01]  /*08a0*/  FFMA.FTZ R17, R20, R17, -0.33332940936088562012 ;  /* 0xbeaaaa2714117423 */ /* 0x000fe20000010011 */
[----:B------:R-:W-:Y:S01]  /*08b0*/  FSETP.GTU.FTZ.AND P0, PT, |R4|, +INF , PT ;  /* 0x7f8000000400780b */ /* 0x000fe20003f1c200 */
[----:B0-----:R-:W-:Y:S01]  /*08c0*/  IMAD.WIDE.U32 R2, R27, 0x4, R2 ;  /* 0x000000041b027825 */ /* 0x001fe200078e0002 */
[----:B------:R-:W-:-:S03]  /*08d0*/  @P2 MOV R27, 0x3fd774eb ;  /* 0x3fd774eb001b2802 */ /* 0x000fc60000000f00 */
[----:B------:R-:W-:Y:S01]  /*08e0*/  FMUL.FTZ R17, R20, R17 ;  /* 0x0000001114117220 */ /* 0x000fe20000410000 */
[----:B------:R-:W-:Y:S02]  /*08f0*/  FSETP.GTU.FTZ.AND P1, PT, |R5|, +INF , PT ;  /* 0x7f8000000500780b */ /* 0x000fe40003f3c200 */
[----:B------:R-:W-:Y:S01]  /*0900*/  FSETP.GTU.FTZ.AND P6, PT, |R7|, +INF , PT ;  /* 0x7f8000000700780b */ /* 0x000fe20003fdc200 */
[----:B------:R-:W-:Y:S01]  /*0910*/  FFMA.FTZ R16, R16, R17, R16 ;  /* 0x0000001110107223 */ /* 0x000fe20000010010 */
[----:B------:R-:W-:Y:S01]  /*0920*/  LOP3.LUT R9, R12, 0x80000000, R9, 0xb8, !PT ;  /* 0x800000000c097812 */ /* 0x000fe200078eb809 */
[----:B------:R-:W-:Y:S01]  /*0930*/  IMAD.WIDE R2, R19, 0x10, R2 ;  /* 0x0000001013027825 */ /* 0x000fe200078e0202 */
[----:B------:R-:W-:-:S03]  /*0940*/  LOP3.LUT R11, R0, 0x80000000, R11, 0xb8, !PT ;  /* 0x80000000000b7812 */ /* 0x000fc600078eb80b */
[----:B------:R-:W-:Y:S01]  /*0950*/  @P2 FFMA.FTZ R16, R27, 0.93318945169448852539, -R16 ;  /* 0x3f6ee5811b102823 */ /* 0x000fe20000010810 */
[----:B------:R-:W-:Y:S02]  /*0960*/  FSETP.GTU.FTZ.AND P2, PT, |R6|, +INF , PT ;  /* 0x7f8000000600780b */ /* 0x000fe40003f5c200 */
[----:B------:R-:W-:Y:S02]  /*0970*/  LOP3.LUT R4, R13, 0x80000000, R4, 0xb8, !PT ;  /* 0x800000000d047812 */ /* 0x000fe400078eb804 */
[----:B------:R-:W-:Y:S02]  /*0980*/  LOP3.LUT R5, R18, 0x80000000, R5, 0xb8, !PT ;  /* 0x8000000012057812 */ /* 0x000fe400078eb805 */
[----:B------:R-:W-:Y:S02]  /*0990*/  LOP3.LUT R6, R23, 0x80000000, R6, 0xb8, !PT ;  /* 0x8000000017067812 */ /* 0x000fe400078eb806 */
[----:B------:R-:W-:Y:S02]  /*09a0*/  LOP3.LUT R7, R16, 0x80000000, R7, 0xb8, !PT ;  /* 0x8000000010077812 */ /* 0x000fe400078eb807 */
[----:B------:R-:W-:-:S02]  /*09b0*/  FSEL R9, R9, R12, !P3 ;  /* 0x0000000c09097208 */ /* 0x000fc40005800000 */
[----:B------:R-:W-:Y:S02]  /*09c0*/  FSEL R10, R10, R15, !P4 ;  /* 0x0000000f0a0a7208 */ /* 0x000fe40006000000 */
[----:B------:R-:W-:Y:S02]  /*09d0*/  FSEL R11, R11, R0, !P5 ;  /* 0x000000000b0b7208 */ /* 0x000fe40006800000 */
[----:B------:R-:W-:Y:S02]  /*09e0*/  FSEL R4, R4, R13, !P0 ;  /* 0x0000000d04047208 */ /* 0x000fe40004000000 */
[----:B------:R-:W-:Y:S01]  /*09f0*/  FSEL R5, R5, R18, !P1 ;  /* 0x0000001205057208 */ /* 0x000fe20004800000 */
[----:B------:R-:W-:Y:S01]  /*0a00*/  STG.E.128 desc[UR4][R2.64], R8 ;  /* 0x0000000802007986 */ /* 0x000fe2000c101d04 */
[----:B------:R-:W-:Y:S02]  /*0a10*/  FSEL R6, R6, R23, !P2 ;  /* 0x0000001706067208 */ /* 0x000fe40005000000 */
[----:B------:R-:W-:-:S05]  /*0a20*/  FSEL R7, R7, R16, !P6 ;  /* 0x0000001007077208 */ /* 0x000fca0007000000 */
[----:B------:R-:W-:Y:S01]  /*0a30*/  STG.E.128 desc[UR4][R2.64+0x800], R4 ;  /* 0x0008000402007986 */ /* 0x000fe2000c101d04 */
[----:B------:R-:W-:Y:S05]  /*0a40*/  EXIT ;  /* 0x000000000000794d */ /* 0x000fea0003800000 */
.L_x_1888:
[----:B------:R-:W0:Y:S01]  /*0a50*/  S2R R4, SR_TID.X ;  /* 0x0000000000047919 */ /* 0x000e220000002100 */
[----:B------:R-:W-:Y:S01]  /*0a60*/  HFMA2.MMA R8, -RZ, RZ, 0, 0 ;  /* 0x00000000ff087435 */ /* 0x000fe200000001ff */
        /* <DEDUP_REMOVED lines=13> */
[----:B0-----:R-:W-:-:S12]  /*0b40*/  @!P6 IMAD.WIDE.U32 R10, R11, 0x4, R6 ;  /* 0x000000040b0ae825 */ /* 0x001fd800078e0006 */
[----:B------:R-:W0:Y:S01]  /*0b50*/  @!P4 LDC.64 R18, c[0x0][0x220] ;  /* 0x00008800ff12cb82 */ /* 0x000e220000000a00 */
[----:B------:R-:W-:Y:S02]  /*0b60*/  @!P4 IADD3 R13, R27, R16, RZ ;  /* 0x000000101b0dc210 */ /* 0x000fe40007ffe0ff */
[----:B------:R-:W-:Y:S02]  /*0b70*/  CS2R R6, SRZ ;  /* 0x0000000000067805 */ /* 0x000fe4000001ff00 */
[----:B------:R-:W-:Y:S01]  /*0b80*/  @!P4 IADD3 R16, R16, 0x80, RZ ;  /* 0x000000801010c810 */ /* 0x000fe20007ffe0ff */
[----:B------:R-:W5:Y:S03]  /*0b90*/  @!P6 LDG.E R8, desc[UR4][R10.64] ;  /* 0x000000040a08e981 */ /* 0x000f66000c1e1900 */
[----:B------:R-:W-:-:S13]  /*0ba0*/  ISETP.GE.AND P3, PT, R16, R0, PT ;  /* 0x000000001000720c */ /* 0x000fda0003f66270 */
[----:B------:R-:W-:Y:S01]  /*0bb0*/  @!P3 IADD3 R23, R27, R16, RZ ;  /* 0x000000101b17b210 */ /* 0x000fe20007ffe0ff */
[----:B------:R-:W2:Y:S01]  /*0bc0*/  @!P3 LDC.64 R2, c[0x0][0x220] ;  /* 0x00008800ff02bb82 */ /* 0x000ea20000000a00 */
[----:B------:R-:W-:Y:S01]  /*0bd0*/  @!P3 IADD3 R16, R16, 0x80, RZ ;  /* 0x000000801010b810 */ /* 0x000fe20007ffe0ff */
[----:B0-----:R-:W-:-:S03]  /*0be0*/  @!P4 IMAD.WIDE.U32 R18, R13, 0x4, R18 ;  /* 0x000000040d12c825 */ /* 0x001fc600078e0012 */
[----:B------:R-:W-:Y:S02]  /*0bf0*/  ISETP.GE.AND P2, PT, R16, R0, PT ;  /* 0x000000001000720c */ /* 0x000fe40003f46270 */
[----:B------:R0:W5:Y:S02]  /*0c00*/  @!P4 LDG.E R6, desc[UR4][R18.64] ;  /* 0x000000041206c981 */ /* 0x000164000c1e1900 */
[----:B0-----:R-:W0:Y:S09]  /*0c10*/  @!P0 LDC.64 R18, c[0x0][0x220] ;  /* 0x00008800ff128b82 */ /* 0x001e320000000a00 */
[----:B------:R-:W-:-:S02]  /*0c20*/  @!P2 IADD3 R17, R27, R16, RZ ;  /* 0x000000101b11a210 */ /* 0x000fc40007ffe0ff */
[----:B------:R-:W-:-:S04]  /*0c30*/  @!P2 IADD3 R16, R16, 0x80, RZ ;  /* 0x000000801010a810 */ /* 0x000fc80007ffe0ff */
[----:B------:R-:W-:Y:S01]  /*0c40*/  ISETP.GE.AND P1, PT, R16, R0, PT ;  /* 0x000000001000720c */ /* 0x000fe20003f26270 */
[----:B0-----:R-:W-:Y:S01]  /*0c50*/  @!P0 IMAD.WIDE.U32 R18, R9, 0x4, R18 ;  /* 0x0000000409128825 */ /* 0x001fe200078e0012 */
[----:B------:R-:W-:-:S11]  /*0c60*/  MOV R9, RZ ;  /* 0x000000ff00097202 */ /* 0x000fd60000000f00 */
[----:B------:R-:W0:Y:S01]  /*0c70*/  @!P1 LDC.64 R12, c[0x0][0x220] ;  /* 0x00008800ff0c9b82 */ /* 0x000e220000000a00 */
[----:B------:R-:W5:Y:S01]  /*0c80*/  @!P0 LDG.E R9, desc[UR4][R18.64] ;  /* 0x0000000412098981 */ /* 0x000f62000c1e1900 */
[----:B------:R-:W-:Y:S02]  /*0c90*/  @!P1 IADD3 R21, R27, R16, RZ ;  /* 0x000000101b159210 */ /* 0x000fe40007ffe0ff */
[----:B------:R-:W-:-:S04]  /*0ca0*/  @!P1 IADD3 R16, R16, 0x80, RZ ;  /* 0x0000008010109810 */ /* 0x000fc80007ffe0ff */
[----:B------:R-:W-:Y:S01]  /*0cb0*/  ISETP.GE.AND P6, PT, R16, R0, PT ;  /* 0x000000001000720c */ /* 0x000fe20003fc6270 */
[----:B--2---:R-:W-:Y:S02]  /*0cc0*/  @!P3 IMAD.WIDE.U32 R22, R23, 0x4, R2 ;  /* 0x000000041716b825 */ /* 0x004fe400078e0002 */
[----:B------:R-:W2:Y:S10]  /*0cd0*/  @!P2 LDC.64 R2, c[0x0][0x220] ;  /* 0x00008800ff02ab82 */ /* 0x000eb40000000a00 */
[----:B------:R-:W3:Y:S01]  /*0ce0*/  @!P6 LDC.64 R10, c[0x0][0x220] ;  /* 0x00008800ff0aeb82 */ /* 0x000ee20000000a00 */
[----:B------:R-:W-:Y:S01]  /*0cf0*/  @!P6 IADD3 R25, R27, R16, RZ ;  /* 0x000000101b19e210 */ /* 0x000fe20007ffe0ff */
[----:B-1----:R-:W-:-:S05]  /*0d00*/  @!P5 IMAD.WIDE.U32 R14, R5, 0x4, R14 ;  /* 0x00000004050ed825 */ /* 0x002fca00078e000e */
[----:B------:R1:W5:Y:S01]  /*0d10*/  @!P5 LDG.E R7, desc[UR4][R14.64] ;  /* 0x000000040e07d981 */ /* 0x000362000c1e1900 */
[----:B--2---:R-:W-:-:S04]  /*0d20*/  @!P2 IMAD.WIDE.U32 R2, R17, 0x4, R2 ;  /* 0x000000041102a825 */ /* 0x004fc800078e0002 */
[----:B0-----:R-:W-:-:S04]  /*0d30*/  @!P1 IMAD.WIDE.U32 R16, R21, 0x4, R12 ;  /* 0x0000000415109825 */ /* 0x001fc800078e000c */
[----:B---3--:R-:W-:Y:S02]  /*0d40*/  @!P6 IMAD.WIDE.U32 R20, R25, 0x4, R10 ;  /* 0x000000041914e825 */ /* 0x008fe400078e000a */
[----:B------:R-:W0:Y:S01]  /*0d50*/  @!P0 LDC.64 R10, c[0x0][0x218] ;  /* 0x00008600ff0a8b82 */ /* 0x000e220000000a00 */
[----:B-1----:R-:W-:Y:S01]  /*0d60*/  HFMA2.MMA R14, -RZ, RZ, 0, 0 ;  /* 0x00000000ff0e7435 */ /* 0x002fe200000001ff */
[----:B------:R-:W-:Y:S02]  /*0d70*/  CS2R R12, SRZ ;  /* 0x00000000000c7805 */ /* 0x000fe4000001ff00 */
[----:B------:R-:W-:Y:S02]  /*0d80*/  MOV R5, RZ ;  /* 0x000000ff00057202 */ /* 0x000fe40000000f00 */
[----:B------:R-:W-:Y:S02]  /*0d90*/  IADD3 R15, R4, 0x80, RZ ;  /* 0x00000080040f7810 */ /* 0x000fe40007ffe0ff */
[----:B------:R1:W5:Y:S01]  /*0da0*/  @!P2 LDG.E R13, desc[UR4][R2.64] ;  /* 0x00000004020da981 */ /* 0x000362000c1e1900 */
[----:B------:R-:W-:Y:S03]  /*0db0*/  BSSY B0, `(.L_x_1889) ;  /* 0x0000022000007945 */ /* 0x000fe60003800000 */
[----:B------:R-:W5:Y:S01]  /*0dc0*/  @!P6 LDG.E R12, desc[UR4][R20.64] ;  /* 0x00000004140ce981 */ /* 0x000f62000c1e1900 */
[----:B------:R-:W-:-:S02]  /*0dd0*/  ISETP.GE.AND P6, PT, R15, R0, PT ;  /* 0x000000000f00720c */ /* 0x000fc40003fc6270 */
[C---:B------:R-:W-:Y:S01]  /*0de0*/  IADD3 R15, R4.reuse, 0x200, RZ ;  /* 0x00000200040f7810 */ /* 0x040fe20007ffe0ff */
[----:B------:R2:W5:Y:S01]  /*0df0*/  @!P3 LDG.E R5, desc[UR4][R22.64] ;  /* 0x000000041605b981 */ /* 0x000562000c1e1900 */
[----:B-1----:R-:W-:-:S03]  /*0e00*/  IADD3 R3, R4, 0x180, RZ ;  /* 0x0000018004037810 */ /* 0x002fc60007ffe0ff */
[----:B------:R1:W5:Y:S01]  /*0e10*/  @!P1 LDG.E R14, desc[UR4][R16.64] ;  /* 0x00000004100e9981 */ /* 0x000362000c1e1900 */
[-C--:B------:R-:W-:Y:S02]  /*0e20*/  ISETP.GE.AND P3, PT, R15, R0.reuse, PT ;  /* 0x000000000f00720c */ /* 0x080fe40003f66270 */
[-C--:B------:R-:W-:Y:S02]  /*0e30*/  ISETP.GE.AND P4, PT, R3, R0.reuse, PT ;  /* 0x000000000300720c */ /* 0x080fe40003f86270 */
[C---:B--2---:R-:W-:Y:S02]  /*0e40*/  IADD3 R23, R4.reuse, 0x100, RZ ;  /* 0x0000010004177810 */ /* 0x044fe40007ffe0ff */
[----:B-1----:R-:W-:Y:S02]  /*0e50*/  IADD3 R17, R4, 0x280, RZ ;  /* 0x0000028004117810 */ /* 0x002fe40007ffe0ff */
[-C--:B------:R-:W-:Y:S02]  /*0e60*/  ISETP.GE.AND P5, PT, R23, R0.reuse, PT ;  /* 0x000000001700720c */ /* 0x080fe40003fa6270 */
[----:B------:R-:W-:-:S02]  /*0e70*/  ISETP.GE.AND P2, PT, R17, R0, PT ;  /* 0x000000001100720c */ /* 0x000fc40003f46270 */
[----:B------:R-:W-:Y:S01]  /*0e80*/  IADD3 R3, R4, 0x300, RZ ;  /* 0x0000030004037810 */ /* 0x000fe20007ffe0ff */
[----:B------:R-:W-:Y:S10]  /*0e90*/  @P0 BRA `(.L_x_1890) ;  /* 0x00000000004c0947 */ /* 0x000ff40003800000 */
[C---:B-----5:R-:W-:Y:S01]  /*0ea0*/  FSETP.GT.FTZ.AND P1, PT, |R9|.reuse, 1, PT ;  /* 0x3f8000000900780b */ /* 0x060fe20003f34200 */
[----:B------:R-:W-:Y:S01]  /*0eb0*/  FADD.FTZ R2, |R9|, -RZ ;  /* 0x800000ff09027221 */ /* 0x000fe20000010200 */
[----:B------:R-:W-:-:S11]  /*0ec0*/  MOV R16, 0x3b2090aa ;  /* 0x3b2090aa00107802 */ /* 0x000fd60000000f00 */
        /* <DEDUP_REMOVED lines=16> */
.L_x_1890:
[----:B------:R-:W-:Y:S05]  /*0fd0*/  BSYNC B0 ;  /* 0x0000000000007941 */ /* 0x000fea0003800000 */
.L_x_1889:
[----:B------:R-:W-:Y:S01]  /*0fe0*/  BSSY B0, `(.L_x_1891) ;  /* 0x0000017000007945 */ /* 0x000fe20003800000 */
[----:B------:R-:W-:Y:S02]  /*0ff0*/  ISETP.GE.AND P1, PT, R3, R0, PT ;  /* 0x000000000300720c */ /* 0x000fe40003f26270 */
[----:B------:R-:W-:Y:S01]  /*1000*/  IADD3 R3, R4, 0x380, RZ ;  /* 0x0000038004037810 */ /* 0x000fe20007ffe0ff */
[----:B------:R-:W-:Y:S10]  /*1010*/  @P6 BRA `(.L_x_1892) ;  /* 0x00000000004c6947 */ /* 0x000ff40003800000 */
[C---:B-----5:R-:W-:Y:S01]  /*1020*/  FSETP.GT.FTZ.AND P6, PT, |R8|.reuse, 1, PT ;  /* 0x3f8000000800780b */ /* 0x060fe20003fd4200 */
[----:B------:R-:W-:Y:S01]  /*1030*/  FADD.FTZ R2, |R8|, -RZ ;  /* 0x800000ff08027221 */ /* 0x000fe20000010200 */
[----:B------:R-:W-:-:S11]  /*1040*/  HFMA2.MMA R16, -RZ, RZ, 0.890625, -0.00056934356689453125 ;  /* 0x3b2090aaff107435 */ /* 0x000fd600000001ff */
[----:B------:R-:W1:Y:S02]  /*1050*/  @P6 MUFU.RCP R2, R2 ;  /* 0x0000000200026308 */ /* 0x000e640000001000 */
        /* <DEDUP_REMOVED lines=15> */
.L_x_1892:
[----:B------:R-:W-:Y:S05]  /*1150*/  BSYNC B0 ;  /* 0x0000000000007941 */ /* 0x000fea0003800000 */
.L_x_1891:
[----:B------:R-:W-:Y:S01]  /*1160*/  ISETP.GE.AND P6, PT, R3, R0, PT ;  /* 0x000000000300720c */ /* 0x000fe20003fc6270 */
[----:B------:R-:W-:Y:S01]  /*1170*/  BSSY B0, `(.L_x_1893) ;  /* 0x0000017000007945 */ /* 0x000fe20003800000 */
[----:B------:R-:W-:-:S05]  /*1180*/  @!P0 IADD3 R3, R27, R4, RZ ;  /* 0x000000041b038210 */ /* 0x000fca0007ffe0ff */
[----:B0-----:R-:W-:Y:S01]  /*1190*/  @!P0 IMAD.WIDE.U32 R2, R3, 0x4, R10 ;  /* 0x0000000403028825 */ /* 0x001fe200078e000a */
        /* <DEDUP_REMOVED lines=20> */
.L_x_1894:
[----:B------:R-:W-:Y:S05]  /*12e0*/  BSYNC B0 ;  /* 0x0000000000007941 */ /* 0x000fea0003800000 */
.L_x_1893:
        /* <DEDUP_REMOVED lines=21> */
.L_x_1896:
[----:B------:R-:W-:Y:S05]  /*1440*/  BSYNC B0 ;  /* 0x0000000000007941 */ /* 0x000fea0003800000 */
.L_x_1895:
        /* <DEDUP_REMOVED lines=21> */
.L_x_1898:
[----:B------:R-:W-:Y:S05]  /*15a0*/  BSYNC B0 ;  /* 0x0000000000007941 */ /* 0x000fea0003800000 */
.L_x_1897:
        /* <DEDUP_REMOVED lines=21> */
.L_x_1900:
[----:B------:R-:W-:Y:S05]  /*1700*/  BSYNC B0 ;  /* 0x0000000000007941 */ /* 0x000fea0003800000 */
.L_x_1899:
        /* <DEDUP_REMOVED lines=21> */
.L_x_1902:
[----:B------:R-:W-:Y:S05]  /*1860*/  BSYNC B0 ;  /* 0x0000000000007941 */ /* 0x000fea0003800000 */
.L_x_1901:
        /* <DEDUP_REMOVED lines=21> */
.L_x_1904:
[----:B------:R-:W-:Y:S05]  /*19c0*/  BSYNC B0 ;  /* 0x0000000000007941 */ /* 0x000fea0003800000 */
.L_x_1903:
[----:B------:R-:W-:Y:S01]  /*19d0*/  @!P0 IADD3 R4, R4, 0x80, RZ ;  /* 0x0000008004048810 */ /* 0x000fe20007ffe0ff */
[----:B------:R0:W-:Y:S01]  /*19e0*/  @!P0 STG.E desc[UR4][R2.64], R15 ;  /* 0x0000000f02008986 */ /* 0x0001e2000c101904 */
[----:B------:R-:W-:Y:S04]  /*19f0*/  BSSY B0, `(.L_x_1905) ;  /* 0x000002d000007945 */ /* 0x000fe80003800000 */
[----:B------:R-:W-:Y:S01]  /*1a00*/  BSSY B1, `(.L_x_1906) ;  /* 0x0000025000017945 */ /* 0x000fe20003800000 */
[----:B------:R-:W-:-:S13]  /*1a10*/  ISETP.GE.AND P0, PT, R4, R0, PT ;  /* 0x000000000400720c */ /* 0x000fda0003f06270 */
[----:B0-----:R-:W-:Y:S05]  /*1a20*/  @P0 BRA `(.L_x_1907) ;  /* 0x0000000000300947 */ /* 0x001fea0003800000 */
[----:B------:R-:W0:Y:S01]  /*1a30*/  LDC.64 R2, c[0x0][0x218] ;  /* 0x00008600ff027b82 */ /* 0x000e220000000a00 */
[----:B------:R-:W-:Y:S02]  /*1a40*/  IADD3 R11, R27, R4, RZ ;  /* 0x000000041b0b7210 */ /* 0x000fe40007ffe0ff */
        /* <DEDUP_REMOVED lines=10> */
.L_x_1907:
[----:B------:R-:W-:-:S13]  /*1af0*/  ISETP.GE.AND P0, PT, R4, R0, PT ;  /* 0x000000000400720c */ /* 0x000fda0003f06270 */
[----:B------:R-:W-:Y:S05]  /*1b00*/  @P0 BRA `(.L_x_1909) ;  /* 0x0000000000300947 */ /* 0x000fea0003800000 */
[----:B0-----:R-:W0:Y:S01]  /*1b10*/  LDC.64 R2, c[0x0][0x218] ;  /* 0x00008600ff027b82 */ /* 0x001e220000000a00 */
[----:B------:R-:W-:Y:S02]  /*1b20*/  IADD3 R11, R27, R4, RZ ;  /* 0x000000041b0b7210 */ /* 0x000fe40007ffe0ff */
[----:B------:R-:W-:-:S03]  /*1b30*/  IADD3 R4, R4, 0x80, RZ ;  /* 0x0000008004047810 */ /* 0x000fc60007ffe0ff */
[----:B0-----:R-:W-:-:S05]  /*1b40*/  IMAD.WIDE.U32 R2, R11, 0x4, R2 ;  /* 0x000000040b027825 */ /* 0x001fca00078e0002 */
[----:B-----5:R1:W-:Y:S02]  /*1b50*/  STG.E desc[UR4][R2.64], R6 ;  /* 0x0000000602007986 */ /* 0x0203e4000c101904 */
.L_x_1908:
[----:B------:R-:W-:-:S13]  /*1b60*/  ISETP.GE.AND P0, PT, R4, R0, PT ;  /* 0x000000000400720c */ /* 0x000fda0003f06270 */
[----:B------:R-:W-:Y:S05]  /*1b70*/  @P0 BRA `(.L_x_1910) ;  /* 0x0000000000340947 */ /* 0x000fea0003800000 */
[----:B01----:R-:W0:Y:S01]  /*1b80*/  LDC.64 R2, c[0x0][0x218] ;  /* 0x00008600ff027b82 */ /* 0x003e220000000a00 */
[----:B------:R-:W-:Y:S02]  /*1b90*/  IADD3 R11, R27, R4, RZ ;  /* 0x000000041b0b7210 */ /* 0x000fe40007ffe0ff */
[----:B------:R-:W-:-:S03]  /*1ba0*/  IADD3 R4, R4, 0x80, RZ ;  /* 0x0000008004047810 */ /* 0x000fc60007ffe0ff */
[----:B0-----:R-:W-:-:S05]  /*1bb0*/  IMAD.WIDE.U32 R2, R11, 0x4, R2 ;  /* 0x000000040b027825 */ /* 0x001fca00078e0002 */
[----:B-----5:R1:W-:Y:S02]  /*1bc0*/  STG.E desc[UR4][R2.64], R8 ;  /* 0x0000000802007986 */ /* 0x0203e4000c101904 */
.L_x_1909:
[----:B------:R-:W-:-:S13]  /*1bd0*/  ISETP.GE.AND P0, PT, R4, R0, PT ;  /* 0x000000000400720c */ /* 0x000fda0003f06270 */
[----:B------:R-:W-:Y:S05]  /*1be0*/  @P0 BREAK B1 ;  /* 0x0000000000010942 */ /* 0x000fea0003800000 */
[----:B------:R-:W-:Y:S05]  /*1bf0*/  @P0 BRA `(.L_x_1911) ;  /* 0x0000000000300947 */ /* 0x000fea0003800000 */
[----:B01----:R-:W0:Y:S01]  /*1c00*/  LDC.64 R2, c[0x0][0x218] ;  /* 0x00008600ff027b82 */ /* 0x003e220000000a00 */
[----:B------:R-:W-:Y:S02]  /*1c10*/  IADD3 R11, R27, R4, RZ ;  /* 0x000000041b0b7210 */ /* 0x000fe40007ffe0ff */
[----:B------:R-:W-:-:S03]  /*1c20*/  IADD3 R4, R4, 0x80, RZ ;  /* 0x0000008004047810 */ /* 0x000fc60007ffe0ff */
[----:B0-----:R-:W-:-:S05]  /*1c30*/  IMAD.WIDE.U32 R2, R11, 0x4, R2 ;  /* 0x000000040b027825 */ /* 0x001fca00078e0002 */
[----:B-----5:R2:W-:Y:S02]  /*1c40*/  STG.E desc[UR4][R2.64], R7 ;  /* 0x0000000702007986 */ /* 0x0205e4000c101904 */
.L_x_1910:
[----:B------:R-:W-:Y:S05]  /*1c50*/  BSYNC B1 ;  /* 0x0000000000017941 */ /* 0x000fea0003800000 */
.L_x_1906:
[----:B------:R-:W-:-:S13]  /*1c60*/  ISETP.GE.AND P0, PT, R4, R0, PT ;  /* 0x000000000400720c */ /* 0x000fda0003f06270 */
[----:B012---:R-:W0:Y:S01]  /*1c70*/  @!P0 LDC.64 R2, c[0x0][0x218] ;  /* 0x00008600ff028b82 */ /* 0x007e220000000a00 */
[----:B-----5:R-:W-:Y:S02]  /*1c80*/  @!P0 IADD3 R7, R27, R4, RZ ;  /* 0x000000041b078210 */ /* 0x020fe40007ffe0ff */
[----:B------:R-:W-:-:S03]  /*1c90*/  @!P0 IADD3 R4, R4, 0x80, RZ ;  /* 0x0000008004048810 */ /* 0x000fc60007ffe0ff */
[----:B0-----:R-:W-:-:S05]  /*1ca0*/  @!P0 IMAD.WIDE.U32 R2, R7, 0x4, R2 ;  /* 0x0000000407028825 */ /* 0x001fca00078e0002 */
[----:B------:R2:W-:Y:S02]  /*1cb0*/  @!P0 STG.E desc[UR4][R2.64], R9 ;  /* 0x0000000902008986 */ /* 0x0005e4000c101904 */
.L_x_1911:
[----:B------:R-:W-:Y:S05]  /*1cc0*/  BSYNC B0 ;  /* 0x0000000000007941 */ /* 0x000fea0003800000 */
.L_x_1905:
        /* <DEDUP_REMOVED lines=8> */
.L_x_1912:
        /* <DEDUP_REMOVED lines=11> */
.L_x_2730:


//--------------------- .text._ZN2at6native29vectorized_elementwise_kernelILi8EZZZNS0_16atan_kernel_cudaERNS_18TensorIteratorBaseEENKUlvE0_clEvENKUlvE0_clEvEUlfE_St5arrayIPcLm2EEEEviT0_T1_ --------------------------
	.section	.text._ZN2at6native29vectorized_elementwise_kernelILi8EZZZNS0_16atan_kernel_cudaERNS_18TensorIteratorBaseEENKUlvE0_clEvENKUlvE0_clEvEUlfE_St5arrayIPcLm2EEEEviT0_T1_,"ax",@progbits
	.align	128
        .global         _ZN2at6native29vectorized_elementwise_kernelILi8EZZZNS0_16atan_kernel_cudaERNS_18TensorIteratorBaseEENKUlvE0_clEvENKUlvE0_clEvEUlfE_St5arrayIPcLm2EEEEviT0_T1_
        .type           _ZN2at6native29vectorized_elementwise_kernelILi8EZZZNS0_16atan_kernel_cudaERNS_18TensorIteratorBaseEENKUlvE0_clEvENKUlvE0_clEvEUlfE_St5arrayIPcLm2EEEEviT0_T1_,@function
        .size           _ZN2at6native29vectorized_elementwise_kernelILi8EZZZNS0_16atan_kernel_cudaERNS_18TensorIteratorBaseEENKUlvE0_clEvENKUlvE0_clEvEUlfE_St5arrayIPcLm2EEEEviT0_T1_,(.L_x_2731 - _ZN2at6native29vectorized_elementwise_kernelILi8EZZZNS0_16atan_kernel_cudaERNS_18TensorIteratorBaseEENKUlvE0_clEvENKUlvE0_clEvEUlfE_St5arrayIPcLm2EEEEviT0_T1_)
        .other          _ZN2at6native29vectorized_elementwise_kernelILi8EZZZNS0_16atan_kernel_cudaERNS_18TensorIteratorBaseEENKUlvE0_clEvENKUlvE0_clEvEUlfE_St5arrayIPcLm2EEEEviT0_T1_,@"STO_CUDA_ENTRY STV_DEFAULT"
_ZN2at6native29vectorized_elementwise_kernelILi8EZZZNS0_16atan_kernel_cudaERNS_18TensorIteratorBaseEENKUlvE0_clEvENKUlvE0_clEvEUlfE_St5arrayIPcLm2EEEEviT0_T1_:
.text._ZN2at6native29vectorized_elementwise_kernelILi8EZZZNS0_16atan_kernel_cudaERNS_18TensorIteratorBaseEENKUlvE0_clEvENKUlvE0_clEvEUlfE_St5arrayIPcLm2EEEEviT0_T1_:
        /* <DEDUP_REMOVED lines=165> */
.L_x_1913:
        /* <DEDUP_REMOVED lines=88> */
.L_x_1915:
[----:B------:R-:W-:Y:S05]  /*0fd0*/  BSYNC B0 ;  /* 0x0000000000007941 */ /* 0x000fea0003800000 */
.L_x_1914:
        /* <DEDUP_REMOVED lines=23> */
.L_x_1917:
[----:B------:R-:W-:Y:S05]  /*1150*/  BSYNC B0 ;  /* 0x0000000000007941 */ /* 0x000fea0003800000 */
.L_x_1916:
        /* <DEDUP_REMOVED lines=24> */
.L_x_1919:
[----:B------:R-:W-:Y:S05]  /*12e0*/  BSYNC B0 ;  /* 0x0000000000007941 */ /* 0x000fea0003800000 */
.L_x_1918:
        /* <DEDUP_REMOVED lines=21> */
.L_x_1921:
[----:B------:R-:W-:Y:S05]  /*1440*/  BSYNC B0 ;  /* 0x0000000000007941 */ /* 0x000fea0003800000 */
.L_x_1920:
        /* <DEDUP_REMOVED lines=21> */
.L_x_1923:
[----:B------:R-:W-:Y:S05]  /*15a0*/  BSYNC B0 ;  /* 0x0000000000007941 */ /* 0x000fea0003800000 */
.L_x_1922:
        /* <DEDUP_REMOVED lines=21> */
.L_x_1925:
[----:B------:R-:W-:Y:S05]  /*1700*/  BSYNC B0 ;  /* 0x0000000000007941 */ /* 0x000fea0003800000 */
.L_x_1924:
        /* <DEDUP_REMOVED lines=21> */
.L_x_1927:
[----:B------:R-:W-:Y:S05]  /*1860*/  BSYNC B0 ;  /* 0x0000000000007941 */ /* 0x000fea0003800000 */
.L_x_1926:
        /* <DEDUP_REMOVED lines=21> */
.L_x_1929:
[----:B------:R-:W-:Y:S05]  /*19c0*/  BSYNC B0 ;  /* 0x0000000000007941 */ /* 0x000fea0003800000 */
.L_x_1928:
        /* <DEDUP_REMOVED lines=18> */
.L_x_1932:
[----:B------:R-:W-:-:S13]  /*1af0*/  ISETP.GE.AND P0, PT, R4, R0, PT ;  /* 0x000000000400720c */ /* 0x000fda0003f06270 */
[----:B------:R-:W-:Y:S05]  /*1b00*/  @P0 BRA `(.L_x_1934) ;  /* 0x0000000000300947 */ /* 0x000fea0003800000 */
[----:B0-----:R-:W0:Y:S01]  /*1b10*/  LDC.64 R2, c[0x0][0x218] ;  /* 0x00008600ff027b82 */ /* 0x001e220000000a00 */
[----:B------:R-:W-:Y:S02]  /*1b20*/  IADD3 R11, R27, R4, RZ ;  /* 0x000000041b0b7210 */ /* 0x000fe40007ffe0ff */
[----:B------:R-:W-:-:S03]  /*1b30*/  IADD3 R4, R4, 0x80, RZ ;  /* 0x0000008004047810 */ /* 0x000fc60007ffe0ff */
[----:B0-----:R-:W-:-:S05]  /*1b40*/  IMAD.WIDE.U32 R2, R11, 0x4, R2 ;  /* 0x000000040b027825 */ /* 0x001fca00078e0002 */
[----:B-----5:R1:W-:Y:S02]  /*1b50*/  STG.E desc[UR4][R2.64], R6 ;  /* 0x0000000602007986 */ /* 0x0203e4000c101904 */
.L_x_1933:
[----:B------:R-:W-:-:S13]  /*1b60*/  ISETP.GE.AND P0, PT, R4, R0, PT ;  /* 0x000000000400720c */ /* 0x000fda0003f06270 */
[----:B------:R-:W-:Y:S05]  /*1b70*/  @P0 BRA `(.L_x_1935) ;  /* 0x0000000000340947 */ /* 0x000fea0003800000 */
[----:B01----:R-:W0:Y:S01]  /*1b80*/  LDC.64 R2, c[0x0][0x218] ;  /* 0x00008600ff027b82 */ /* 0x003e220000000a00 */
[----:B------:R-:W-:Y:S02]  /*1b90*/  IADD3 R11, R27, R4, RZ ;  /* 0x000000041b0b7210 */ /* 0x000fe40007ffe0ff */
[----:B------:R-:W-:-:S03]  /*1ba0*/  IADD3 R4, R4, 0x80, RZ ;  /* 0x0000008004047810 */ /* 0x000fc60007ffe0ff */
[----:B0-----:R-:W-:-:S05]  /*1bb0*/  IMAD.WIDE.U32 R2, R11, 0x4, R2 ;  /* 0x000000040b027825 */ /* 0x001fca00078e0002 */
[----:B-----5:R1:W-:Y:S02]  /*1bc0*/  STG.E desc[UR4][R2.64], R8 ;  /* 0x0000000802007986 */ /* 0x0203e4000c101904 */
.L_x_1934:
        /* <DEDUP_REMOVED lines=8> */
.L_x_1935:
[----:B------:R-:W-:Y:S05]  /*1c50*/  BSYNC B1 ;  /* 0x0000000000017941 */ /* 0x000fea0003800000 */
.L_x_1931:
[----:B------:R-:W-:-:S13]  /*1c60*/  ISETP.GE.AND P0, PT, R4, R0, PT ;  /* 0x000000000400720c */ /* 0x000fda0003f06270 */
[----:B012---:R-:W0:Y:S01]  /*1c70*/  @!P0 LDC.64 R2, c[0x0][0x218] ;  /* 0x00008600ff028b82 */ /* 0x007e220000000a00 */
[----:B-----5:R-:W-:Y:S02]  /*1c80*/  @!P0 IADD3 R7, R27, R4, RZ ;  /* 0x000000041b078210 */ /* 0x020fe40007ffe0ff */
[----:B------:R-:W-:-:S03]  /*1c90*/  @!P0 IADD3 R4, R4, 0x80, RZ ;  /* 0x0000008004048810 */ /* 0x000fc60007ffe0ff */
[----:B0-----:R-:W-:-:S05]  /*1ca0*/  @!P0 IMAD.WIDE.U32 R2, R7, 0x4, R2 ;  /* 0x0000000407028825 */ /* 0x001fca00078e0002 */
[----:B------:R2:W-:Y:S02]  /*1cb0*/  @!P0 STG.E desc[UR4][R2.64], R9 ;  /* 0x0000000902008986 */ /* 0x0005e4000c101904 */
.L_x_1936:
[----:B------:R-:W-:Y:S05]  /*1cc0*/  BSYNC B0 ;  /* 0x0000000000007941 */ /* 0x000fea0003800000 */
.L_x_1930:
        /* <DEDUP_REMOVED lines=8> */
.L_x_1937:
        /* <DEDUP_REMOVED lines=11> */
.L_x_2731:


//--------------------- .text._ZN2at6native18elementwise_kernelILi128ELi4EZNS0_15gpu_kernel_implIZZZNS0_16atan_kernel_cudaERNS_18TensorIteratorBaseEENKUlvE0_clEvENKUlvE_clEvEUldE_EEvS4_RKT_EUliE_EEviT1_ --------------------------
	.section	.text._ZN2at6native18elementwise_kernelILi128ELi4EZNS0_15gpu_kernel_implIZZZNS0_16atan_kernel_cudaERNS_18TensorIteratorBaseEENKUlvE0_clEvENKUlvE_clEvEUldE_EEvS4_RKT_EUliE_EEviT1_,"ax",@progbits
	.align	128
        .global         _ZN2at6native18elementwise_kernelILi128ELi4EZNS0_15gpu_kernel_implIZZZNS0_16atan_kernel_cudaERNS_18TensorIteratorBaseEENKUlvE0_clEvENKUlvE_clEvEUldE_EEvS4_RKT_EUliE_EEviT1_
        .type           _ZN2at6native18elementwise_kernelILi128ELi4EZNS0_15gpu_kernel_implIZZZNS0_16atan_kernel_cudaERNS_18TensorIteratorBaseEENKUlvE0_clEvENKUlvE_clEvEUldE_EEvS4_RKT_EUliE_EEviT1_,@function
        .size           _ZN2at6native18elementwise_kernelILi128ELi4EZNS0_15gpu_kernel_implIZZZNS0_16atan_kernel_cudaERNS_18TensorIteratorBaseEENKUlvE0_clEvENKUlvE_clEvEUldE_EEvS4_RKT_EUliE_EEviT1_,(.L_x_2732 - _ZN2at6native18elementwise_kernelILi128ELi4EZNS0_15gpu_kernel_implIZZZNS0_16atan_kernel_cudaERNS_18TensorIteratorBaseEENKUlvE0_clEvENKUlvE_clEvEUldE_EEvS4_RKT_EUliE_EEviT1_)
        .other          _ZN2at6native18elementwise_kernelILi128ELi4EZNS0_15gpu_kernel_implIZZZNS0_16atan_kernel_cudaERNS_18TensorIteratorBaseEENKUlvE0_clEvENKUlvE_clEvEUldE_EEvS4_RKT_EUliE_EEviT1_,@"STO_CUDA_ENTRY STV_DEFAULT"
_ZN2at6native18elementwise_kernelILi128ELi4EZNS0_15gpu_kernel_implIZZZNS0_16atan_kernel_cudaERNS_18TensorIteratorBaseEENKUlvE0_clEvENKUlvE_clEvEUldE_EEvS4_RKT_EUliE_EEviT1_:
.text._ZN2at6native18elementwise_kernelILi128ELi4EZNS0_15gpu_kernel_implIZZZNS0_16atan_kernel_cudaERNS_18TensorIteratorBaseEENKUlvE0_clEvENKUlvE_clEvEUldE_EEvS4_RKT_EUliE_EEviT1_:
        /* <DEDUP_REMOVED lines=32> */
[----:B------:R-:W-:-:S05]  /*0200*/  SHF.R.U32.HI R5, RZ, UR5, R4 ;  /* 0x00000005ff057c19 */ /* 0x000fca0008011604 */
[----:B------:R-:W-:-:S04]  /*0210*/  IMAD.MOV R2, RZ, RZ, -R5 ;  /* 0x000000ffff027224 */ /* 0x000fc800078e0a05 */
[----:B------:R-:W-:Y:S01]  /*0220*/  IMAD R3, R2, UR6, R3 ;  /* 0x0000000602037c24 */ /* 0x000fe2000f8e0203 */
[----:B------:R-:W-:-:S03]  /*0230*/  ULDC.64 UR6, c[0x0][0x350] ;  /* 0x0000d40000067ab9 */ /* 0x000fc60000000a00 */
[C---:B------:R-:W-:Y:S02]  /*0240*/  IMAD R16, R3.reuse, UR6, RZ ;  /* 0x0000000603107c24 */ /* 0x040fe4000f8e02ff */
[----:B------:R-:W-:Y:S02]  /*0250*/  IMAD R0, R3, UR7, R0 ;  /* 0x0000000703007c24 */ /* 0x000fe4000f8e0200 */
        /* <DEDUP_REMOVED lines=276> */
.L_x_1940:
        /* <DEDUP_REMOVED lines=19> */
[----:B--2---:R-:W0:Y:S01]  /*14d0*/  I2F.F64.S16 R2, R2 ;  /* 0x0000000200027312 */ /* 0x004e220000101c00 */
[----:B------:R-:W-:Y:S05]  /*14e0*/  BRA `(.L_x_1946) ;  /* 0x0000000c007c7947 */ /* 0x000fea0003800000 */
.L_x_1944:
[----:B------:R-:W2:Y:S02]  /*14f0*/  LDG.E.U8 R2, desc[UR36][R4.64] ;  /* 0x0000002404027981 */ /* 0x000ea4000c1e1100 */
[----:B--2---:R-:W0:Y:S01]  /*1500*/  I2F.F64.U16 R2, R2 ;  /* 0x0000000200027312 */ /* 0x004e220000101800 */
[----:B------:R-:W-:Y:S05]  /*1510*/  BRA `(.L_x_1946) ;  /* 0x0000000c00707947 */ /* 0x000fea0003800000 */
.L_x_1943:
[----:B------:R-:W-:-:S13]  /*1520*/  ISETP.NE.AND P0, PT, R2, 0x2, PT ;  /* 0x000000020200780c */ /* 0x000fda0003f05270 */
[----:B------:R-:W-:Y:S05]  /*1530*/  @!P0 BRA `(.L_x_1947) ;  /* 0x0000000000288947 */ /* 0x000fea0003800000 */
[----:B------:R-:W-:-:S13]  /*1540*/  ISETP.NE.AND P0, PT, R2, 0x3, PT ;  /* 0x000000030200780c */ /* 0x000fda0003f05270 */
[----:B------:R-:W-:Y:S05]  /*1550*/  @!P0 BRA `(.L_x_1948) ;  /* 0x0000000000148947 */ /* 0x000fea0003800000 */
[----:B------:R-:W-:-:S13]  /*1560*/  ISETP.NE.AND P0, PT, R2, 0x4, PT ;  /* 0x000000040200780c */ /* 0x000fda0003f05270 */
[----:B------:R-:W-:Y:S05]  /*1570*/  @P0 BRA `(.L_x_1945) ;  /* 0x0000000800fc0947 */ /* 0x000fea0003800000 */
[----:B------:R-:W2:Y:S02]  /*1580*/  LDG.E.64 R2, desc[UR36][R4.64] ;  /* 0x0000002404027981 */ /* 0x000ea4000c1e1b00 */
[----:B--2---:R-:W0:Y:S01]  /*1590*/  I2F.F64.S64 R2, R2 ;  /* 0x0000000200027312 */ /* 0x004e220000301c00 */
[----:B------:R-:W-:Y:S05]  /*15a0*/  BRA `(.L_x_1946) ;  /* 0x0000000c004c7947 */ /* 0x000fea0003800000 */
.L_x_1948:
[----:B------:R-:W2:Y:S02]  /*15b0*/  LDG.E R2, desc[UR36][R4.64] ;  /* 0x0000002404027981 */ /* 0x000ea4000c1e1900 */
[----:B--2---:R-:W0:Y:S01]  /*15c0*/  I2F.F64 R2, R2 ;  /* 0x0000000200027312 */ /* 0x004e220000201c00 */
[----:B------:R-:W-:Y:S05]  /*15d0*/  BRA `(.L_x_1946) ;  /* 0x0000000c00407947 */ /* 0x000fea0003800000 */
.L_x_1947:
[----:B------:R-:W2:Y:S02]  /*15e0*/  LDG.E.U16 R2, desc[UR36][R4.64] ;  /* 0x0000002404027981 */ /* 0x000ea4000c1e1500 */
[----:B--2---:R-:W0:Y:S01]  /*15f0*/  I2F.F64.S16 R2, R2 ;  /* 0x0000000200027312 */ /* 0x004e220000101c00 */
[----:B------:R-:W-:Y:S05]  /*1600*/  BRA `(.L_x_1946) ;  /* 0x0000000c00347947 */ /* 0x000fea0003800000 */
.L_x_1942:
[----:B------:R-:W-:-:S13]  /*1610*/  ISETP.GT.AND P0, PT, R2, 0x6, PT ;  /* 0x000000060200780c */ /* 0x000fda0003f04270 */
[----:B------:R-:W-:Y:S05]  /*1620*/  @P0 BRA `(.L_x_1949) ;  /* 0x0000000000340947 */ /* 0x000fea0003800000 */
[----:B------:R-:W-:-:S13]  /*1630*/  ISETP.NE.AND P0, PT, R2, 0x5, PT ;  /* 0x000000050200780c */ /* 0x000fda0003f05270 */
[----:B------:R-:W-:Y:S05]  /*1640*/  @!P0 BRA `(.L_x_1950) ;  /* 0x0000000000188947 */ /* 0x000fea0003800000 */
[----:B------:R-:W-:-:S13]  /*1650*/  ISETP.NE.AND P0, PT, R2, 0x6, PT ;  /* 0x000000060200780c */ /* 0x000fda0003f05270 */
[----:B------:R-:W-:Y:S05]  /*1660*/  @P0 BRA `(.L_x_1945) ;  /* 0x0000000800c00947 */ /* 0x000fea0003800000 */
[----:B------:R-:W2:Y:S02]  /*1670*/  LDG.E R2, desc[UR36][R4.64] ;  /* 0x0000002404027981 */ /* 0x000ea4000c1e1900 */
[----:B--2---:R-:W-:-:S06]  /*1680*/  FMUL.FTZ R2, R2, 1 ;  /* 0x3f80000002027820 */ /* 0x004fcc0000410000 */
[----:B------:R-:W0:Y:S01]  /*1690*/  F2F.F64.F32 R2, R2 ;  /* 0x0000000200027310 */ /* 0x000e220000201800 */
[----:B------:R-:W-:Y:S05]  /*16a0*/  BRA `(.L_x_1946) ;  /* 0x0000000c000c7947 */ /* 0x000fea0003800000 */
.L_x_1950:
[----:B------:R-:W2:Y:S02]  /*16b0*/  LDG.E.U16 R0, desc[UR36][R4.64] ;  /* 0x0000002404007981 */ /* 0x000ea4000c1e1500 */
[----:B--2---:R-:W-:-:S05]  /*16c0*/  HADD2.F32 R0, -RZ, R0.H0_H0 ;  /* 0x20000000ff007230 */ /* 0x004fca0000004100 */
[----:B------:R-:W-:-:S04]  /*16d0*/  FMUL.FTZ R0, R0, 1 ;  /* 0x3f80000000007820 */ /* 0x000fc80000410000 */
[----:B------:R0:W1:Y:S01]  /*16e0*/  F2F.F64.F32 R2, R0 ;  /* 0x0000000000027310 */ /* 0x0000620000201800 */
[----:B------:R-:W-:Y:S05]  /*16f0*/  BRA `(.L_x_1946) ;  /* 0x0000000800f87947 */ /* 0x000fea0003800000 */
.L_x_1949:
[----:B------:R-:W-:-:S13]  /*1700*/  ISETP.NE.AND P0, PT, R2, 0x7, PT ;  /* 0x000000070200780c */ /* 0x000fda0003f05270 */
[----:B------:R-:W-:Y:S05]  /*1710*/  @!P0 BRA `(.L_x_1951) ;  /* 0x0000000000348947 */ /* 0x000fea0003800000 */
        /* <DEDUP_REMOVED lines=8> */
.L_x_1952:
[----:B------:R-:W2:Y:S02]  /*17a0*/  LDG.E.U16 R4, desc[UR36][R4.64] ;  /* 0x0000002404047981 */ /* 0x000ea4000c1e1500 */
[----:B--2---:R-:W-:-:S05]  /*17b0*/  HADD2.F32 R0, -RZ, R4.H0_H0 ;  /* 0x20000004ff007230 */ /* 0x004fca0000004100 */
[----:B------:R-:W-:-:S04]  /*17c0*/  FMUL.FTZ R0, R0, 1 ;  /* 0x3f80000000007820 */ /* 0x000fc80000410000 */
[----:B------:R0:W1:Y:S01]  /*17d0*/  F2F.F64.F32 R2, R0 ;  /* 0x0000000000027310 */ /* 0x0000620000201800 */
[----:B------:R-:W-:Y:S05]  /*17e0*/  BRA `(.L_x_1946) ;  /* 0x0000000800bc7947 */ /* 0x000fea0003800000 */
.L_x_1951:
[----:B------:R0:W5:Y:S01]  /*17f0*/  LDG.E.64 R2, desc[UR36][R4.64] ;  /* 0x0000002404027981 */ /* 0x000162000c1e1b00 */
[----:B------:R-:W-:Y:S05]  /*1800*/  BRA `(.L_x_1946) ;  /* 0x0000000800b47947 */ /* 0x000fea0003800000 */
.L_x_1941:
        /* <DEDUP_REMOVED lines=8> */
[----:B------:R-:W2:Y:S01]  /*1890*/  LDG.E.U8 R4, desc[UR36][R4.64] ;  /* 0x0000002404047981 */ /* 0x000ea2000c1e1100 */
[----:B------:R-:W-:Y:S01]  /*18a0*/  IMAD.MOV.U32 R2, RZ, RZ, RZ ;  /* 0x000000ffff027224 */ /* 0x000fe200078e00ff */
[----:B--2---:R-:W-:-:S04]  /*18b0*/  ISETP.NE.AND P0, PT, R4, RZ, PT ;  /* 0x000000ff0400720c */ /* 0x004fc80003f05270 */
[----:B------:R-:W-:Y:S01]  /*18c0*/  FSEL R3, RZ, 1.875, !P0 ;  /* 0x3ff00000ff037808 */ /* 0x000fe20004000000 */
[----:B------:R-:W-:Y:S08]  /*18d0*/  BRA `(.L_x_1946) ;  /* 0x0000000800807947 */ /* 0x000ff00003800000 */
.L_x_1955:
[----:B------:R0:W5:Y:S01]  /*18e0*/  LDG.E.64 R2, desc[UR36][R4.64] ;  /* 0x0000002404027981 */ /* 0x000162000c1e1b00 */
[----:B------:R-:W-:Y:S05]  /*18f0*/  BRA `(.L_x_1946) ;  /* 0x0000000800787947 */ /* 0x000fea0003800000 */
.L_x_1954:
        /* <DEDUP_REMOVED lines=24> */
[----:B------:R-:W-:-:S05]  /*1a80*/  LOP3.LUT R3, R3, 0x80000000, R0, 0xf8, !PT ;  /* 0x8000000003037812 */ /* 0x000fca00078ef800 */
[----:B------:R-:W-:-:S06]  /*1a90*/  FMUL.FTZ R3, R3, 1 ;  /* 0x3f80000003037820 */ /* 0x000fcc0000410000 */
[----:B------:R-:W0:Y:S01]  /*1aa0*/  F2F.F64.F32 R2, R3 ;  /* 0x0000000300027310 */ /* 0x000e220000201800 */
[----:B------:R-:W-:Y:S05]  /*1ab0*/  BRA `(.L_x_1946) ;  /* 0x0000000800087947 */ /* 0x000fea0003800000 */
.L_x_1957:
[----:B------:R-:W2:Y:S02]  /*1ac0*/  LDG.E.U8 R3, desc[UR36][R4.64] ;  /* 0x0000002404037981 */ /* 0x000ea4000c1e1100 */
[----:B--2---:R-:W-:-:S05]  /*1ad0*/  IMAD.SHL.U32 R0, R3, 0x2000000, RZ ;  /* 0x0200000003007824 */ /* 0x004fca00078e00ff */
[----:B------:R-:W-:-:S13]  /*1ae0*/  ISETP.GE.U32.AND P0, PT, R0, 0x8000000, PT ;  /* 0x080000000000780c */ /* 0x000fda0003f06070 */
[C---:B------:R-:W-:Y:S01]  /*1af0*/  @!P0 IMAD.SHL.U32 R0, R3.reuse, 0x100, RZ ;  /* 0x0000010003008824 */ /* 0x040fe200078e00ff */
[C---:B------:R-:W-:Y:S01]  /*1b00*/  @P0 SHF.L.U32 R2, R3.reuse, 0x15, RZ ;  /* 0x0000001503020819 */ /* 0x040fe200000006ff */
[----:B------:R-:W-:-:S03]  /*1b10*/  IMAD.SHL.U32 R3, R3, 0x1000000, RZ ;  /* 0x0100000003037824 */ /* 0x000fc600078e00ff */
[----:B------:R-:W-:Y:S02]  /*1b20*/  @!P0 LOP3.LUT R0, R0, 0x7f00, RZ, 0xc0, !PT ;  /* 0x00007f0000008812 */ /* 0x000fe400078ec0ff */
[----:B------:R-:W-:Y:S02]  /*1b30*/  @P0 LOP3.LUT R2, R2, 0x70000000, RZ, 0xfc, !PT ;  /* 0x7000000002020812 */ /* 0x000fe400078efcff */
[----:B------:R-:W-:-:S03]  /*1b40*/  @!P0 LOP3.LUT R0, R0, 0x3f000000, RZ, 0xfc, !PT ;  /* 0x3f00000000008812 */ /* 0x000fc600078efcff */
[----:B------:R-:W-:Y:S02]  /*1b50*/  @P0 FMUL.FTZ R2, R2, 1.9259299443872358531e-34 ;  /* 0x0780000002020820 */ /* 0x000fe40000410000 */
[----:B------:R-:W-:-:S05]  /*1b60*/  @!P0 FADD.FTZ R2, R0, -0.5 ;  /* 0xbf00000000028421 */ /* 0x000fca0000010000 */
[----:B------:R-:W-:-:S05]  /*1b70*/  LOP3.LUT R2, R2, 0x80000000, R3, 0xf8, !PT ;  /* 0x8000000002027812 */ /* 0x000fca00078ef803 */
[----:B------:R-:W-:-:S06]  /*1b80*/  FMUL.FTZ R2, R2, 1 ;  /* 0x3f80000002027820 */ /* 0x000fcc0000410000 */
[----:B------:R-:W0:Y:S01]  /*1b90*/  F2F.F64.F32 R2, R2 ;  /* 0x0000000200027310 */ /* 0x000e220000201800 */
[----:B------:R-:W-:Y:S05]  /*1ba0*/  BRA `(.L_x_1946) ;  /* 0x0000000400cc7947 */ /* 0x000fea0003800000 */
.L_x_1956:
[----:B------:R-:W2:Y:S02]  /*1bb0*/  LDG.E.U16 R0, desc[UR36][R4.64] ;  /* 0x0000002404007981 */ /* 0x000ea4000c1e1500 */
[----:B--2---:R-:W-:-:S04]  /*1bc0*/  IMAD.U32 R0, R0, 0x10000, RZ ;  /* 0x0001000000007824 */ /* 0x004fc800078e00ff */
[----:B------:R-:W-:-:S04]  /*1bd0*/  FMUL.FTZ R0, R0, 1 ;  /* 0x3f80000000007820 */ /* 0x000fc80000410000 */
[----:B------:R0:W1:Y:S01]  /*1be0*/  F2F.F64.F32 R2, R0 ;  /* 0x0000000000027310 */ /* 0x0000620000201800 */
[----:B------:R-:W-:Y:S05]  /*1bf0*/  BRA `(.L_x_1946) ;  /* 0x0000000400b87947 */ /* 0x000fea0003800000 */
.L_x_1953:
        /* <DEDUP_REMOVED lines=9> */
[----:B--2---:R-:W0:Y:S01]  /*1c90*/  I2F.F64.U16 R2, R2 ;  /* 0x0000000200027312 */ /* 0x004e220000101800 */
[----:B------:R-:W-:Y:S05]  /*1ca0*/  BRA `(.L_x_1946) ;  /* 0x00000004008c7947 */ /* 0x000fea0003800000 */
.L_x_1960:
        /* <DEDUP_REMOVED lines=21> */
.L_x_1964:
[----:B------:R-:W-:Y:S05]  /*1e00*/  BSYNC B1 ;  /* 0x0000000000017941 */ /* 0x000fea0003800000 */
.L_x_1963:
[----:B------:R-:W-:Y:S01]  /*1e10*/  LEA R3, R0, 0x3b800000, 0x17 ;  /* 0x3b80000000037811 */ /* 0x000fe200078eb8ff */
[----:B------:R-:W-:-:S05]  /*1e20*/  IMAD.SHL.U32 R0, R2, 0x100000, RZ ;  /* 0x0010000002007824 */ /* 0x000fca00078e00ff */
[----:B------:R-:W-:-:S07]  /*1e30*/  LOP3.LUT R0, R3, R0, R4, 0xfe, !PT ;  /* 0x0000000003007212 */ /* 0x000fce00078efe04 */
.L_x_1962:
[----:B------:R-:W-:Y:S05]  /*1e40*/  BSYNC B0 ;  /* 0x0000000000007941 */ /* 0x000fea0003800000 */
.L_x_1961:
[----:B------:R-:W-:-:S04]  /*1e50*/  FMUL.FTZ R0, R0, 1 ;  /* 0x3f80000000007820 */ /* 0x000fc80000410000 */
[----:B------:R1:W2:Y:S01]  /*1e60*/  F2F.F64.F32 R2, R0 ;  /* 0x0000000000027310 */ /* 0x0002a20000201800 */
[----:B------:R-:W-:Y:S05]  /*1e70*/  BRA `(.L_x_1946) ;  /* 0x0000000400187947 */ /* 0x000fea0003800000 */
.L_x_1959:
        /* <DEDUP_REMOVED lines=21> */
.L_x_1968:
[----:B------:R-:W-:Y:S05]  /*1fd0*/  BSYNC B1 ;  /* 0x0000000000017941 */ /* 0x000fea0003800000 */
.L_x_1967:
[----:B------:R-:W-:Y:S01]  /*1fe0*/  LEA R3, R0, 0x37800000, 0x17 ;  /* 0x3780000000037811 */ /* 0x000fe200078eb8ff */
[----:B------:R-:W-:-:S05]  /*1ff0*/  IMAD.SHL.U32 R0, R2, 0x200000, RZ ;  /* 0x0020000002007824 */ /* 0x000fca00078e00ff */
[----:B------:R-:W-:-:S07]  /*2000*/  LOP3.LUT R0, R3, R0, R4, 0xfe, !PT ;  /* 0x0000000003007212 */ /* 0x000fce00078efe04 */
.L_x_1966:
[----:B------:R-:W-:Y:S05]  /*2010*/  BSYNC B0 ;  /* 0x0000000000007941 */ /* 0x000fea0003800000 */
.L_x_1965:
[----:B------:R-:W-:-:S04]  /*2020*/  FMUL.FTZ R0, R0, 1 ;  /* 0x3f80000000007820 */ /* 0x000fc80000410000 */
[----:B------:R3:W4:Y:S01]  /*2030*/  F2F.F64.F32 R2, R0 ;  /* 0x0000000000027310 */ /* 0x0007220000201800 */
[----:B------:R-:W-:Y:S05]  /*2040*/  BRA `(.L_x_1946) ;  /* 0x0000000000a47947 */ /* 0x000fea0003800000 */
.L_x_1958:
        /* <DEDUP_REMOVED lines=12> */
[----:B------:R-:W-:Y:S01]  /*2110*/  @!P0 IMAD.MOV.U32 R0, RZ, RZ, 0x7f800001 ;  /* 0x7f800001ff008424 */ /* 0x000fe200078e00ff */
[----:B------:R-:W-:-:S07]  /*2120*/  @P0 SHF.L.U32 R0, R4, 0x17, RZ ;  /* 0x0000001704000819 */ /* 0x000fce00000006ff */
.L_x_1972:
[----:B------:R-:W-:Y:S05]  /*2130*/  BSYNC B0 ;  /* 0x0000000000007941 */ /* 0x000fea0003800000 */
.L_x_1971:
[----:B------:R-:W-:-:S04]  /*2140*/  FMUL.FTZ R0, R0, 1 ;  /* 0x3f80000000007820 */ /* 0x000fc80000410000 */
[----:B------:R0:W1:Y:S01]  /*2150*/  F2F.F64.F32 R2, R0 ;  /* 0x0000000000027310 */ /* 0x0000620000201800 */
[----:B------:R-:W-:Y:S05]  /*2160*/  BRA `(.L_x_1946) ;  /* 0x00000000005c7947 */ /* 0x000fea0003800000 */
.L_x_1945:
        /* <DEDUP_REMOVED lines=16> */
.L_x_1973:
[----:B------:R-:W-:Y:S01]  /*2270*/  CS2R R2, SRZ ;  /* 0x0000000000027805 */ /* 0x000fe2000001ff00 */
[----:B------:R-:W-:Y:S06]  /*2280*/  BRA `(.L_x_1946) ;  /* 0x0000000000147947 */ /* 0x000fec0003800000 */
.L_x_1970:
[----:B------:R-:W2:Y:S02]  /*2290*/  LDG.E.64 R2, desc[UR36][R4.64] ;  /* 0x0000002404027981 */ /* 0x000ea4000c1e1b00 */
[----:B--2---:R-:W0:Y:S01]  /*22a0*/  I2F.F64.U64 R2, R2 ;  /* 0x0000000200027312 */ /* 0x004e220000301800 */
[----:B------:R-:W-:Y:S05]  /*22b0*/  BRA `(.L_x_1946) ;  /* 0x0000000000087947 */ /* 0x000fea0003800000 */
.L_x_1969:
[----:B------:R-:W2:Y:S02]  /*22c0*/  LDG.E R2, desc[UR36][R4.64] ;  /* 0x0000002404027981 */ /* 0x000ea4000c1e1900 */
[----:B--2---:R-:W0:Y:S02]  /*22d0*/  I2F.F64.U32 R2, R2 ;  /* 0x0000000200027312 */ /* 0x004e240000201800 */
.L_x_1946:
[----:B012-45:R-:W-:Y:S01]  /*22e0*/  DSETP.GT.AND P0, PT, |R2|, 1, PT ;  /* 0x3ff000000200742a */ /* 0x037fe20003f04200 */
[----:B------:R-:W-:Y:S01]  /*22f0*/  BSSY B0, `(.L_x_1974) ;  /* 0x000000d000007945 */ /* 0x000fe20003800000 */
[----:B------:R-:W-:-:S10]  /*2300*/  DADD R4, -RZ, |R2| ;  /* 0x00000000ff047229 */ /* 0x000fd40000000502 */
[----:B------:R-:W-:Y:S02]  /*2310*/  IMAD.MOV.U32 R6, RZ, RZ, R4 ;  /* 0x000000ffff067224 */ /* 0x000fe400078e0004 */
[----:B------:R-:W-:Y:S01]  /*2320*/  IMAD.MOV.U32 R7, RZ, RZ, R5 ;  /* 0x000000ffff077224 */ /* 0x000fe200078e0005 */
[----:B------:R-:W-:Y:S06]  /*2330*/  @!P0 BRA `(.L_x_1975) ;  /* 0x0000000000208947 */ /* 0x000fec0003800000 */
[----:B------:R-:W0:Y:S01]  /*2340*/  MUFU.RCP64H R5, R5 ;  /* 0x0000000500057308 */ /* 0x000e220000001800 */
[----:B------:R-:W-:Y:S01]  /*2350*/  IMAD.MOV.U32 R4, RZ, RZ, RZ ;  /* 0x000000ffff047224 */ /* 0x000fe200078e00ff */
[----:B------:R-:W-:-:S05]  /*2360*/  DSETP.NEU.AND P1, PT, |R2|, +INF , PT ;  /* 0x7ff000000200742a */ /* 0x000fca0003f2d200 */
[----:B0-----:R-:W-:-:S08]  /*2370*/  DFMA R6, R4, -|R2|, 1 ;  /* 0x3ff000000406742b */ /* 0x001fd00000000c02 */
[----:B------:R-:W-:-:S08]  /*2380*/  DFMA R6, R6, R6, R6 ;  /* 0x000000060606722b */ /* 0x000fd00000000006 */
[----:B------:R-:W-:-:S10]  /*2390*/  DFMA R6, R4, R6, R4 ;  /* 0x000000060406722b */ /* 0x000fd40000000004 */
[----:B------:R-:W-:Y:S02]  /*23a0*/  FSEL R6, R6, RZ, P1 ;  /* 0x000000ff06067208 */ /* 0x000fe40000800000 */
[----:B------:R-:W-:-:S07]  /*23b0*/  FSEL R7, R7, RZ, P1 ;  /* 0x000000ff07077208 */ /* 0x000fce0000800000 */
.L_x_1975:
[----:B------:R-:W-:Y:S05]  /*23c0*/  BSYNC B0 ;  /* 0x0000000000007941 */ /* 0x000fea0003800000 */
.L_x_1974:
[----:B------:R-:W-:Y:S01]  /*23d0*/  DMUL R4, R6, R6 ;  /* 0x0000000606047228 */ /* 0x000fe20000000000 */
[----:B------:R-:W-:Y:S01]  /*23e0*/  IMAD.MOV.U32 R8, RZ, RZ, -0x2449a4b7 ;  /* 0xdbb65b49ff087424 */ /* 0x000fe200078e00ff */
[----:B------:R-:W-:Y:S01]  /*23f0*/  UMOV UR4, 0x2a25ff7e ;  /* 0x2a25ff7e00047882 */ /* 0x000fe20000000000 */
[----:B------:R-:W-:Y:S01]  /*2400*/  IMAD.MOV.U32 R9, RZ, RZ, 0x3f2d3b63 ;  /* 0x3f2d3b63ff097424 */ /* 0x000fe200078e00ff */
[----:B------:R-:W-:Y:S01]  /*2410*/  UMOV UR5, 0x3ef53e1d ;  /* 0x3ef53e1d00057882 */ /* 0x000fe20000000000 */
[----:B------:R-:W3:Y:S04]  /*2420*/  LDC.U8 R2, c[0x0][0x421] ;  /* 0x00010840ff027b82 */ /* 0x000ee80000000000 */
[----:B------:R-:W-:Y:S01]  /*2430*/  DFMA R8, R4, -UR4, R8 ;  /* 0x8000000404087c2b */ /* 0x000fe20008000008 */
[----:B------:R-:W-:Y:S01]  /*2440*/  UMOV UR4, 0x8dde082e ;  /* 0x8dde082e00047882 */ /* 0x000fe20000000000 */
[----:B------:R-:W-:-:S06]  /*2450*/  UMOV UR5, 0x3f531278 ;  /* 0x3f53127800057882 */ /* 0x000fcc0000000000 */
[----:B------:R-:W-:Y:S01]  /*2460*/  DFMA R8, R4, R8, -UR4 ;  /* 0x8000000404087e2b */ /* 0x000fe20008000008 */
[----:B------:R-:W-:Y:S01]  /*2470*/  UMOV UR4, 0xc8249315 ;  /* 0xc824931500047882 */ /* 0x000fe20000000000 */
[----:B------:R-:W-:-:S06]  /*2480*/  UMOV UR5, 0x3f6f9690 ;  /* 0x3f6f969000057882 */ /* 0x000fcc0000000000 */
[----:B------:R-:W-:Y:S01]  /*2490*/  DFMA R8, R4, R8, UR4 ;  /* 0x0000000404087e2b */ /* 0x000fe20008000008 */
[----:B------:R-:W-:Y:S01]  /*24a0*/  UMOV UR4, 0xabc7cf0d ;  /* 0xabc7cf0d00047882 */ /* 0x000fe20000000000 */
[----:B------:R-:W-:Y:S01]  /*24b0*/  UMOV UR5, 0x3f82cf5a ;  /* 0x3f82cf5a00057882 */ /* 0x000fe20000000000 */
[----:B---3--:R-:W-:-:S05]  /*24c0*/  PRMT R0, R2, 0x9910, RZ ;  /* 0x0000991002007816 */ /* 0x008fca00000000ff */
[----:B------:R-:W-:Y:S01]  /*24d0*/  DFMA R8, R4, R8, -UR4 ;  /* 0x8000000404087e2b */ /* 0x000fe20008000008 */
[----:B------:R-:W-:Y:S01]  /*24e0*/  UMOV UR4, 0xb2a3bfde ;  /* 0xb2a3bfde00047882 */ /* 0x000fe20000000000 */
[----:B------:R-:W-:Y:S01]  /*24f0*/  UMOV UR5, 0x3f9162b0 ;  /* 0x3f9162b000057882 */ /* 0x000fe20000000000 */
[----:B------:R-:W-:-:S05]  /*2500*/  ISETP.GT.AND P1, PT, R0, 0x9, PT ;  /* 0x000000090000780c */ /* 0x000fca0003f24270 */
[----:B------:R-:W-:Y:S01]  /*2510*/  DFMA R8, R4, R8, UR4 ;  /* 0x0000000404087e2b */ /* 0x000fe20008000008 */
[----:B------:R-:W-:Y:S01]  /*2520*/  UMOV UR4, 0xfeb6fc6b ;  /* 0xfeb6fc6b00047882 */ /* 0x000fe20000000000 */
[----:B------:R-:W-:-:S06]  /*2530*/  UMOV UR5, 0x3f9a7256 ;  /* 0x3f9a725600057882 */ /* 0x000fcc0000000000 */
[----:B------:R-:W-:Y:S01]  /*2540*/  DFMA R8, R4, R8, -UR4 ;  /* 0x8000000404087e2b */ /* 0x000fe20008000008 */
[----:B------:R-:W-:Y:S01]  /*2550*/  UMOV UR4, 0xce4a489 ;  /* 0x0ce4a48900047882 */ /* 0x000fe20000000000 */
[----:B------:R-:W-:-:S06]  /*2560*/  UMOV UR5, 0x3fa17156 ;  /* 0x3fa1715600057882 */ /* 0x000fcc0000000000 */
        /* <DEDUP_REMOVED lines=36> */
[----:B------:R-:W-:-:S08]  /*27b0*/  DMUL R8, R4, R8 ;  /* 0x0000000804087228 */ /* 0x000fd00000000000 */
[----:B------:R-:W-:-:S08]  /*27c0*/  DFMA R8, R8, R6, R6 ;  /* 0x000000060808722b */ /* 0x000fd00000000006 */
[----:B------:R-:W-:-:S10]  /*27d0*/  DADD R4, -R8, UR4 ;  /* 0x0000000408047e29 */ /* 0x000fd40008000100 */
[----:B------:R-:W-:Y:S02]  /*27e0*/  FSEL R5, R5, R9, P0 ;  /* 0x0000000905057208 */ /* 0x000fe40000000000 */
[----:B------:R-:W-:Y:S02]  /*27f0*/  FSEL R4, R4, R8, P0 ;  /* 0x0000000804047208 */ /* 0x000fe40000000000 */
[----:B------:R-:W-:Y:S01]  /*2800*/  LOP3.LUT R5, R5, 0x80000000, R3, 0xb8, !PT ;  /* 0x8000000005057812 */ /* 0x000fe200078eb803 */
        /* <DEDUP_REMOVED lines=9> */
[----:B------:R-:W0:Y:S02]  /*28a0*/  F2I.F64.TRUNC R5, R4 ;  /* 0x0000000400057311 */ /* 0x000e24000030d100 */
[----:B0-----:R0:W-:Y:S01]  /*28b0*/  STG.E.U8 desc[UR36][R16.64], R5 ;  /* 0x0000000510007986 */ /* 0x0011e2000c101124 */
[----:B------:R-:W-:Y:S05]  /*28c0*/  BRA `(.L_x_1981) ;  /* 0x0000001000087947 */ /* 0x000fea0003800000 */
.L_x_1979:
[----:B------:R-:W0:Y:S02]  /*28d0*/  F2I.S64.F64.TRUNC R4, R4 ;  /* 0x0000000400047311 */ /* 0x000e24000030d900 */
[----:B0-----:R-:W-:-:S05]  /*28e0*/  IMAD.MOV.U32 R3, RZ, RZ, R4 ;  /* 0x000000ffff037224 */ /* 0x001fca00078e0004 */
[----:B------:R0:W-:Y:S01]  /*28f0*/  STG.E.U8 desc[UR36][R16.64], R3 ;  /* 0x0000000310007986 */ /* 0x0001e2000c101124 */
[----:B------:R-:W-:Y:S05]  /*2900*/  BRA `(.L_x_1981) ;  /* 0x0000000c00f87947 */ /* 0x000fea0003800000 */
.L_x_1978:
[----:B------:R-:W-:-:S13]  /*2910*/  ISETP.NE.AND P0, PT, R0, 0x2, PT ;  /* 0x000000020000780c */ /* 0x000fda0003f05270 */
[----:B------:R-:W-:Y:S05]  /*2920*/  @!P0 BRA `(.L_x_1982) ;  /* 0x0000000000288947 */ /* 0x000fea0003800000 */
[----:B------:R-:W-:-:S13]  /*2930*/  ISETP.NE.AND P0, PT, R0, 0x3, PT ;  /* 0x000000030000780c */ /* 0x000fda0003f05270 */
[----:B------:R-:W-:Y:S05]  /*2940*/  @!P0 BRA `(.L_x_1983) ;  /* 0x0000000000148947 */ /* 0x000fea0003800000 */
[----:B------:R-:W-:-:S13]  /*2950*/  ISETP.NE.AND P0, PT, R0, 0x4, PT ;  /* 0x000000040000780c */ /* 0x000fda0003f05270 */
[----:B------:R-:W-:Y:S05]  /*2960*/  @P0 BRA `(.L_x_1980) ;  /* 0x0000000c00880947 */ /* 0x000fea0003800000 */
[----:B------:R-:W0:Y:S02]  /*2970*/  F2I.S64.F64.TRUNC R4, R4 ;  /* 0x0000000400047311 */ /* 0x000e24000030d900 */
[----:B0-----:R0:W-:Y:S01]  /*2980*/  STG.E.64 desc[UR36][R16.64], R4 ;  /* 0x0000000410007986 */ /* 0x0011e2000c101b24 */
[----:B------:R-:W-:Y:S05]  /*2990*/  BRA `(.L_x_1981) ;  /* 0x0000000c00d47947 */ /* 0x000fea0003800000 */
.L_x_1983:
[----:B------:R-:W0:Y:S02]  /*29a0*/  F2I.F64.TRUNC R5, R4 ;  /* 0x0000000400057311 */ /* 0x000e24000030d100 */
[----:B0-----:R0:W-:Y:S01]  /*29b0*/  STG.E desc[UR36][R16.64], R5 ;  /* 0x0000000510007986 */ /* 0x0011e2000c101924 */
[----:B------:R-:W-:Y:S05]  /*29c0*/  BRA `(.L_x_1981) ;  /* 0x0000000c00c87947 */ /* 0x000fea0003800000 */
.L_x_1982:
[----:B------:R-:W0:Y:S02]  /*29d0*/  F2I.F64.TRUNC R5, R4 ;  /* 0x0000000400057311 */ /* 0x000e24000030d100 */
[----:B0-----:R0:W-:Y:S01]  /*29e0*/  STG.E.U16 desc[UR36][R16.64], R5 ;  /* 0x0000000510007986 */ /* 0x0011e2000c101524 */
[----:B------:R-:W-:Y:S05]  /*29f0*/  BRA `(.L_x_1981) ;  /* 0x0000000c00bc7947 */ /* 0x000fea0003800000 */
.L_x_1977:
[----:B------:R-:W-:-:S13]  /*2a00*/  ISETP.GT.AND P0, PT, R0, 0x6, PT ;  /* 0x000000060000780c */ /* 0x000fda0003f04270 */
[----:B------:R-:W-:Y:S05]  /*2a10*/  @P0 BRA `(.L_x_1984) ;  /* 0x00000000004c0947 */ /* 0x000fea0003800000 */
[----:B------:R-:W-:-:S13]  /*2a20*/  ISETP.NE.AND P0, PT, R0, 0x5, PT ;  /* 0x000000050000780c */ /* 0x000fda0003f05270 */
[----:B------:R-:W-:Y:S05]  /*2a30*/  @!P0 BRA `(.L_x_1985) ;  /* 0x0000000000248947 */ /* 0x000fea0003800000 */
[----:B------:R-:W-:-:S13]  /*2a40*/  ISETP.NE.AND P0, PT, R0, 0x6, PT ;  /* 0x000000060000780c */ /* 0x000fda0003f05270 */
[----:B------:R-:W-:Y:S05]  /*2a50*/  @P0 BRA `(.L_x_1980) ;  /* 0x0000000c004c0947 */ /* 0x000fea0003800000 */
[----:B------:R-:W-:Y:S01]  /*2a60*/  UMOV UR4, 0xf0000000 ;  /* 0xf000000000047882 */ /* 0x000fe20000000000 */
[----:B------:R-:W-:Y:S01]  /*2a70*/  UMOV UR5, 0x380fffff ;  /* 0x380fffff00057882 */ /* 0x000fe20000000000 */
[----:B------:R-:W0:Y:S01]  /*2a80*/  F2F.F32.F64 R3, R4 ;  /* 0x0000000400037310 */ /* 0x000e220000301000 */
[----:B------:R-:W-:-:S14]  /*2a90*/  DSETP.GEU.AND P0, PT, |R4|, UR4, PT ;  /* 0x0000000404007e2a */ /* 0x000fdc000bf0e200 */
[----:B0-----:R-:W-:-:S05]  /*2aa0*/  @!P0 FMUL R3, R3, 1.175494350822287508e-38 ;  /* 0x0080000003038820 */ /* 0x001fca0000400000 */
[----:B------:R0:W-:Y:S01]  /*2ab0*/  STG.E desc[UR36][R16.64], R3 ;  /* 0x0000000310007986 */ /* 0x0001e2000c101924 */
[----:B------:R-:W-:Y:S05]  /*2ac0*/  BRA `(.L_x_1981) ;  /* 0x0000000c00887947 */ /* 0x000fea0003800000 */
.L_x_1985:
[----:B------:R-:W-:Y:S01]  /*2ad0*/  UMOV UR4, 0xf0000000 ;  /* 0xf000000000047882 */ /* 0x000fe20000000000 */
[----:B------:R-:W-:Y:S01]  /*2ae0*/  UMOV UR5, 0x380fffff ;  /* 0x380fffff00057882 */ /* 0x000fe20000000000 */
[----:B------:R-:W0:Y:S01]  /*2af0*/  F2F.F32.F64 R0, R4 ;  /* 0x0000000400007310 */ /* 0x000e220000301000 */
[----:B------:R-:W-:-:S14]  /*2b00*/  DSETP.GEU.AND P0, PT, |R4|, UR4, PT ;  /* 0x0000000404007e2a */ /* 0x000fdc000bf0e200 */
[----:B0-----:R-:W-:-:S05]  /*2b10*/  @!P0 FMUL R0, R0, 1.175494350822287508e-38 ;  /* 0x0080000000008820 */ /* 0x001fca0000400000 */
[----:B------:R-:W-:-:S05]  /*2b20*/  F2FP.F16.F32.PACK_AB R0, RZ, R0 ;  /* 0x00000000ff00723e */ /* 0x000fca00000000ff */
[----:B------:R0:W-:Y:S01]  /*2b30*/  STG.E.U16 desc[UR36][R16.64], R0 ;  /* 0x0000000010007986 */ /* 0x0001e2000c101524 */
[----:B------:R-:W-:Y:S05]  /*2b40*/  BRA `(.L_x_1981) ;  /* 0x0000000c00687947 */ /* 0x000fea0003800000 */
.L_x_1984:
[----:B------:R-:W-:-:S13]  /*2b50*/  ISETP.NE.AND P0, PT, R0, 0x7, PT ;  /* 0x000000070000780c */ /* 0x000fda0003f05270 */
[----:B------:R-:W-:Y:S05]  /*2b60*/  @!P0 BRA `(.L_x_1986) ;  /* 0x0000000000548947 */ /* 0x000fea0003800000 */
[----:B------:R-:W-:-:S13]  /*2b70*/  ISETP.NE.AND P0, PT, R0, 0x8, PT ;  /* 0x000000080000780c */ /* 0x000fda0003f05270 */
[----:B------:R-:W-:Y:S05]  /*2b80*/  @!P0 BRA `(.L_x_1987) ;  /* 0x0000000000288947 */ /* 0x000fea0003800000 */
[----:B------:R-:W-:-:S13]  /*2b90*/  ISETP.NE.AND P0, PT, R0, 0x9, PT ;  /* 0x000000090000780c */ /* 0x000fda0003f05270 */
[----:B------:R-:W-:Y:S05]  /*2ba0*/  @P0 BRA `(.L_x_1980) ;  /* 0x0000000800f80947 */ /* 0x000fea0003800000 */
[----:B------:R-:W-:Y:S01]  /*2bb0*/  UMOV UR4, 0xf0000000 ;  /* 0xf000000000047882 */ /* 0x000fe20000000000 */
[----:B------:R-:W-:Y:S01]  /*2bc0*/  UMOV UR5, 0x380fffff ;  /* 0x380fffff00057882 */ /* 0x000fe20000000000 */
[----:B------:R-:W0:Y:S01]  /*2bd0*/  F2F.F32.F64 R2, R4 ;  /* 0x0000000400027310 */ /* 0x000e220000301000 */
[----:B------:R-:W-:Y:S01]  /*2be0*/  DSETP.GEU.AND P0, PT, |R4|, UR4, PT ;  /* 0x0000000404007e2a */ /* 0x000fe2000bf0e200 */
[----:B------:R-:W-:-:S13]  /*2bf0*/  MOV R3, RZ ;  /* 0x000000ff00037202 */ /* 0x000fda0000000f00 */
[----:B0-----:R-:W-:-:S05]  /*2c00*/  @!P0 FMUL R2, R2, 1.175494350822287508e-38 ;  /* 0x0080000002028820 */ /* 0x001fca0000400000 */
[----:B------:R0:W-:Y:S01]  /*2c10*/  STG.E.64 desc[UR36][R16.64], R2 ;  /* 0x0000000210007986 */ /* 0x0001e2000c101b24 */
[----:B------:R-:W-:Y:S05]  /*2c20*/  BRA `(.L_x_1981) ;  /* 0x0000000c00307947 */ /* 0x000fea0003800000 */
.L_x_1987:
[----:B------:R-:W-:Y:S01]  /*2c30*/  UMOV UR4, 0xf0000000 ;  /* 0xf000000000047882 */ /* 0x000fe20000000000 */
[----:B------:R-:W-:Y:S01]  /*2c40*/  UMOV UR5, 0x380fffff ;  /* 0x380fffff00057882 */ /* 0x000fe20000000000 */
[----:B------:R-:W0:Y:S01]  /*2c50*/  F2F.F32.F64 R0, R4 ;  /* 0x0000000400007310 */ /* 0x000e220000301000 */
[----:B------:R-:W-:-:S14]  /*2c60*/  DSETP.GEU.AND P0, PT, |R4|, UR4, PT ;  /* 0x0000000404007e2a */ /* 0x000fdc000bf0e200 */
[----:B0-----:R-:W-:-:S05]  /*2c70*/  @!P0 FMUL R0, R0, 1.175494350822287508e-38 ;  /* 0x0080000000008820 */ /* 0x001fca0000400000 */
[----:B------:R-:W-:-:S04]  /*2c80*/  F2FP.F16.F32.PACK_AB R3, RZ, R0 ;  /* 0x00000000ff03723e */ /* 0x000fc800000000ff */
[----:B------:R-:W-:-:S05]  /*2c90*/  PRMT R3, R3, 0x5410, RZ ;  /* 0x0000541003037816 */ /* 0x000fca00000000ff */
[----:B------:R0:W-:Y:S01]  /*2ca0*/  STG.E desc[UR36][R16.64], R3 ;  /* 0x0000000310007986 */ /* 0x0001e2000c101924 */
[----:B------:R-:W-:Y:S05]  /*2cb0*/  BRA `(.L_x_1981) ;  /* 0x0000000c000c7947 */ /* 0x000fea0003800000 */
.L_x_1986:
[----:B------:R0:W-:Y:S01]  /*2cc0*/  STG.E.64 desc[UR36][R16.64], R4 ;  /* 0x0000000410007986 */ /* 0x0001e2000c101b24 */
[----:B------:R-:W-:Y:S05]  /*2cd0*/  BRA `(.L_x_1981) ;  /* 0x0000000c00047947 */ /* 0x000fea0003800000 */
.L_x_1976:
        /* <DEDUP_REMOVED lines=8> */
[----:B------:R-:W-:-:S06]  /*2d60*/  DSETP.NEU.AND P0, PT, R4, RZ, PT ;  /* 0x000000ff0400722a */ /* 0x000fcc0003f0d000 */
[----:B------:R-:W-:-:S05]  /*2d70*/  SEL R3, RZ, 0x1, !P0 ;  /* 0x00000001ff037807 */ /* 0x000fca0004000000 */
[----:B------:R0:W-:Y:S01]  /*2d80*/  STG.E.U8 desc[UR36][R16.64], R3 ;  /* 0x0000000310007986 */ /* 0x0001e2000c101124 */
[----:B------:R-:W-:Y:S05]  /*2d90*/  BRA `(.L_x_1981) ;  /* 0x0000000800d47947 */ /* 0x000fea0003800000 */
.L_x_1990:
[----:B------:R-:W-:-:S05]  /*2da0*/  CS2R R6, SRZ ;  /* 0x0000000000067805 */ /* 0x000fca000001ff00 */
[----:B------:R0:W-:Y:S01]  /*2db0*/  STG.E.128 desc[UR36][R16.64], R4 ;  /* 0x0000000410007986 */ /* 0x0001e2000c101d24 */
[----:B------:R-:W-:Y:S05]  /*2dc0*/  BRA `(.L_x_1981) ;  /* 0x0000000800c87947 */ /* 0x000fea0003800000 */
.L_x_1989:
        /* <DEDUP_REMOVED lines=10> */
[----:B------:R-:W-:-:S13]  /*2e70*/  BSSY B0, `(.L_x_1993) ;  /* 0x000000f000007945 */ /* 0x000fda0003800000 */
[----:B0-----:R-:W-:-:S05]  /*2e80*/  @!P0 FMUL R7, R7, 1.175494350822287508e-38 ;  /* 0x0080000007078820 */ /* 0x001fca0000400000 */
        /* <DEDUP_REMOVED lines=13> */
.L_x_1994:
[----:B------:R-:W-:Y:S05]  /*2f60*/  BSYNC B0 ;  /* 0x0000000000007941 */ /* 0x000fea0003800000 */
.L_x_1993:
[----:B------:R-:W-:-:S05]  /*2f70*/  LOP3.LUT R3, R0, R3, RZ, 0xfc, !PT ;  /* 0x0000000300037212 */ /* 0x000fca00078efcff */
[----:B------:R0:W-:Y:S01]  /*2f80*/  STG.E.U8 desc[UR36][R16.64], R3 ;  /* 0x0000000310007986 */ /* 0x0001e2000c101124 */
[----:B------:R-:W-:Y:S05]  /*2f90*/  BRA `(.L_x_1981) ;  /* 0x0000000800547947 */ /* 0x000fea0003800000 */
.L_x_1992:
[----:B------:R-:W-:Y:S01]  /*2fa0*/  UMOV UR4, 0xf0000000 ;  /* 0xf000000000047882 */ /* 0x000fe20000000000 */
[----:B------:R-:W-:Y:S01]  /*2fb0*/  UMOV UR5, 0x380fffff ;  /* 0x380fffff00057882 */ /* 0x000fe20000000000 */
[----:B------:R-:W0:Y:S01]  /*2fc0*/  F2F.F32.F64 R3, R4 ;  /* 0x0000000400037310 */ /* 0x000e220000301000 */
[----:B------:R-:W-:Y:S01]  /*2fd0*/  DSETP.GEU.AND P0, PT, |R4|, UR4, PT ;  /* 0x0000000404007e2a */ /* 0x000fe2000bf0e200 */
[----:B------:R-:W-:-:S13]  /*2fe0*/  BSSY B0, `(.L_x_1995) ;  /* 0x0000010000007945 */ /* 0x000fda0003800000 */
[----:B0-----:R-:W-:-:S05]  /*2ff0*/  @!P0 FMUL R3, R3, 1.175494350822287508e-38 ;  /* 0x0080000003038820 */ /* 0x001fca0000400000 */
        /* <DEDUP_REMOVED lines=11> */
.L_x_1996:
[----:B------:R-:W-:Y:S01]  /*30b0*/  IMAD.MOV.U32 R0, RZ, RZ, 0x7f ;  /* 0x0000007fff007424 */ /* 0x000fe200078e00ff */
[----:B------:R-:W-:-:S04]  /*30c0*/  ISETP.GT.U32.AND P0, PT, R2, 0x7f800000, PT ;  /* 0x7f8000000200780c */ /* 0x000fc80003f04070 */
[----:B------:R-:W-:-:S09]  /*30d0*/  SEL R0, R0, 0x7c, P0 ;  /* 0x0000007c00007807 */ /* 0x000fd20000000000 */
.L_x_1997:
[----:B------:R-:W-:Y:S05]  /*30e0*/  BSYNC B0 ;  /* 0x0000000000007941 */ /* 0x000fea0003800000 */
.L_x_1995:
[----:B------:R-:W-:-:S04]  /*30f0*/  LOP3.LUT R2, R3, 0x80000000, RZ, 0xc0, !PT ;  /* 0x8000000003027812 */ /* 0x000fc800078ec0ff */
[----:B------:R-:W-:-:S04]  /*3100*/  SHF.R.U32.HI R3, RZ, 0x18, R2 ;  /* 0x00000018ff037819 */ /* 0x000fc80000011602 */
[----:B------:R-:W-:-:S05]  /*3110*/  LOP3.LUT R3, R0, R3, RZ, 0xfc, !PT ;  /* 0x0000000300037212 */ /* 0x000fca00078efcff */
[----:B------:R0:W-:Y:S01]  /*3120*/  STG.E.U8 desc[UR36][R16.64], R3 ;  /* 0x0000000310007986 */ /* 0x0001e2000c101124 */
[----:B------:R-:W-:Y:S05]  /*3130*/  BRA `(.L_x_1981) ;  /* 0x0000000400ec7947 */ /* 0x000fea0003800000 */
.L_x_1991:
[----:B------:R-:W-:Y:S01]  /*3140*/  UMOV UR4, 0xf0000000 ;  /* 0xf000000000047882 */ /* 0x000fe20000000000 */
[----:B------:R-:W-:Y:S01]  /*3150*/  UMOV UR5, 0x380fffff ;  /* 0x380fffff00057882 */ /* 0x000fe20000000000 */
[----:B------:R-:W0:Y:S01]  /*3160*/  F2F.F32.F64 R0, R4 ;  /* 0x0000000400007310 */ /* 0x000e220000301000 */
[----:B------:R-:W-:-:S14]  /*3170*/  DSETP.GEU.AND P0, PT, |R4|, UR4, PT ;  /* 0x0000000404007e2a */ /* 0x000fdc000bf0e200 */
[----:B0-----:R-:W-:-:S05]  /*3180*/  @!P0 FMUL R0, R0, 1.175494350822287508e-38 ;  /* 0x0080000000008820 */ /* 0x001fca0000400000 */
[----:B------:R-:W-:-:S05]  /*3190*/  F2FP.BF16.F32.PACK_AB R0, RZ, R0 ;  /* 0x00000000ff00723e */ /* 0x000fca00000010ff */
[----:B------:R0:W-:Y:S01]  /*31a0*/  STG.E.U16 desc[UR36][R16.64], R0 ;  /* 0x0000000010007986 */ /* 0x0001e2000c101524 */
[----:B------:R-:W-:Y:S05]  /*31b0*/  BRA `(.L_x_1981) ;  /* 0x0000000400cc7947 */ /* 0x000fea0003800000 */
.L_x_1988:
        /* <DEDUP_REMOVED lines=8> */
[----:B------:R-:W0:Y:S02]  /*3240*/  F2I.U32.F64.TRUNC R5, R4 ;  /* 0x0000000400057311 */ /* 0x000e24000030d000 */
[----:B0-----:R4:W-:Y:S01]  /*3250*/  STG.E.U16 desc[UR36][R16.64], R5 ;  /* 0x0000000510007986 */ /* 0x0019e2000c101524 */
[----:B------:R-:W-:Y:S05]  /*3260*/  BRA `(.L_x_1981) ;  /* 0x0000000400a07947 */ /* 0x000fea0003800000 */
.L_x_2000:
[----:B------:R-:W-:Y:S01]  /*3270*/  UMOV UR4, 0xf0000000 ;  /* 0xf000000000047882 */ /* 0x000fe20000000000 */
[----:B------:R-:W-:Y:S01]  /*3280*/  UMOV UR5, 0x380fffff ;  /* 0x380fffff00057882 */ /* 0x000fe20000000000 */
[----:B------:R-:W0:Y:S01]  /*3290*/  F2F.F32.F64 R3, R4 ;  /* 0x0000000400037310 */ /* 0x000e220000301000 */
[----:B------:R-:W-:Y:S01]  /*32a0*/  DSETP.GEU.AND P0, PT, |R4|, UR4, PT ;  /* 0x0000000404007e2a */ /* 0x000fe2000bf0e200 */
[----:B------:R-:W-:Y:S01]  /*32b0*/  BSSY B0, `(.L_x_2001) ;  /* 0x0000015000007945 */ /* 0x000fe20003800000 */
[----:B------:R-:W-:-:S12]  /*32c0*/  IMAD.MOV.U32 R8, RZ, RZ, 0x80 ;  /* 0x00000080ff087424 */ /* 0x000fd800078e00ff */
[----:B0-----:R-:W-:-:S05]  /*32d0*/  @!P0 FMUL R3, R3, 1.175494350822287508e-38 ;  /* 0x0080000003038820 */ /* 0x001fca0000400000 */
        /* <DEDUP_REMOVED lines=14> */
.L_x_2003:
[----:B------:R-:W-:-:S04]  /*33c0*/  LOP3.LUT R2, R3, 0x80000000, RZ, 0xc0, !PT ;  /* 0x8000000003027812 */ /* 0x000fc800078ec0ff */
[----:B------:R-:W-:-:S04]  /*33d0*/  SHF.R.U32.HI R3, RZ, 0x18, R2 ;  /* 0x00000018ff037819 */ /* 0x000fc80000011602 */
[----:B------:R-:W-:-:S04]  /*33e0*/  LOP3.LUT R0, R0, R3, RZ, 0xfc, !PT ;  /* 0x0000000300007212 */ /* 0x000fc800078efcff */
[----:B------:R-:W-:-:S07]  /*33f0*/  PRMT R8, R0, 0x7610, R8 ;  /* 0x0000761000087816 */ /* 0x000fce0000000008 */
.L_x_2002:
[----:B------:R-:W-:Y:S05]  /*3400*/  BSYNC B0 ;  /* 0x0000000000007941 */ /* 0x000fea0003800000 */
.L_x_2001:
[----:B------:R0:W-:Y:S01]  /*3410*/  STG.E.U8 desc[UR36][R16.64], R8 ;  /* 0x0000000810007986 */ /* 0x0001e2000c101124 */
[----:B------:R-:W-:Y:S05]  /*3420*/  BRA `(.L_x_1981) ;  /* 0x0000000400307947 */ /* 0x000fea0003800000 */
.L_x_1999:
        /* <DEDUP_REMOVED lines=21> */
.L_x_2006:
[----:B------:R-:W-:-:S04]  /*3580*/  LOP3.LUT R2, R3, 0x80000000, RZ, 0xc0, !PT ;  /* 0x8000000003027812 */ /* 0x000fc800078ec0ff */
[----:B------:R-:W-:-:S04]  /*3590*/  SHF.R.U32.HI R3, RZ, 0x18, R2 ;  /* 0x00000018ff037819 */ /* 0x000fc80000011602 */
[----:B------:R-:W-:-:S04]  /*35a0*/  LOP3.LUT R0, R0, R3, RZ, 0xfc, !PT ;  /* 0x0000000300007212 */ /* 0x000fc800078efcff */
[----:B------:R-:W-:-:S07]  /*35b0*/  PRMT R8, R0, 0x7610, R8 ;  /* 0x0000761000087816 */ /* 0x000fce0000000008 */
.L_x_2005:
[----:B------:R-:W-:Y:S05]  /*35c0*/  BSYNC B0 ;  /* 0x0000000000007941 */ /* 0x000fea0003800000 */
.L_x_2004:
[----:B------:R3:W-:Y:S01]  /*35d0*/  STG.E.U8 desc[UR36][R16.64], R8 ;  /* 0x0000000810007986 */ /* 0x0007e2000c101124 */
[----:B------:R-:W-:Y:S05]  /*35e0*/  BRA `(.L_x_1981) ;  /* 0x0000000000c07947 */ /* 0x000fea0003800000 */
.L_x_1998:
        /* <DEDUP_REMOVED lines=26> */
.L_x_1980:
[----:B------:R-:W-:Y:S01]  /*3790*/  MOV R2, 0x0 ;  /* 0x0000000000027802 */ /* 0x000fe20000000f00 */
[----:B------:R-:W-:Y:S01]  /*37a0*/  ULDC.64 UR4, c[0x4][0x128] ;  /* 0x01004a0000047ab9 */ /* 0x000fe20000000a00 */
[----:B------:R-:W-:Y:S01]  /*37b0*/  ULDC.64 UR6, c[0x4][0x130] ;  /* 0x01004c0000067ab9 */ /* 0x000fe20000000a00 */
[----:B------:R-:W-:Y:S02]  /*37c0*/  IMAD.U32 R4, RZ, RZ, UR4 ;  /* 0x00000004ff047e24 */ /* 0x000fe4000f8e00ff */
[----:B------:R-:W-:Y:S01]  /*37d0*/  IMAD.U32 R5, RZ, RZ, UR5 ;  /* 0x00000005ff057e24 */ /* 0x000fe2000f8e00ff */
[----:B------:R-:W0:Y:S01]  /*37e0*/  LDC.64 R2, c[0x4][R2] ;  /* 0x0100000002027b82 */ /* 0x000e220000000a00 */
[----:B------:R-:W-:Y:S01]  /*37f0*/  ULDC.64 UR4, c[0x4][0x10] ;  /* 0x0100040000047ab9 */ /* 0x000fe20000000a00 */
[----:B------:R-:W-:Y:S01]  /*3800*/  IMAD.U32 R6, RZ, RZ, UR6 ;  /* 0x00000006ff067e24 */ /* 0x000fe2000f8e00ff */
[----:B------:R-:W-:Y:S01]  /*3810*/  MOV R11, UR5 ;  /* 0x00000005000b7c02 */ /* 0x000fe20008000f00 */
[----:B------:R-:W-:-:S02]  /*3820*/  IMAD.U32 R7, RZ, RZ, UR7 ;  /* 0x00000007ff077e24 */ /* 0x000fc4000f8e00ff */
[----:B------:R-:W-:Y:S02]  /*3830*/  IMAD.U32 R10, RZ, RZ, UR4 ;  /* 0x00000004ff0a7e24 */ /* 0x000fe4000f8e00ff */
[----:B------:R-:W-:Y:S02]  /*3840*/  IMAD.MOV.U32 R8, RZ, RZ, 0x65 ;  /* 0x00000065ff087424 */ /* 0x000fe400078e00ff */
[----:B------:R-:W-:Y:S02]  /*3850*/  IMAD.MOV.U32 R12, RZ, RZ, 0x1 ;  /* 0x00000001ff0c7424 */ /* 0x000fe400078e00ff */
[----:B------:R-:W-:-:S07]  /*3860*/  IMAD.MOV.U32 R13, RZ, RZ, RZ ;  /* 0x000000ffff0d7224 */ /* 0x000fce00078e00ff */
[----:B------:R-:W-:-:S07]  /*3870*/  LEPC R20, `(.L_x_2009) ;  /* 0x000000001014794e */ /* 0x000fce0000000000 */
[----:B0-----:R-:W-:Y:S05]  /*3880*/  CALL.ABS.NOINC R2 ;  /* 0x0000000002007343 */ /* 0x001fea0003c00000 */
.L_x_2009:
[----:B------:R-:W-:Y:S05]  /*3890*/  BRA `(.L_x_1981) ;  /* 0x0000000000147947 */ /* 0x000fea0003800000 */
.L_x_2008:
[----:B------:R-:W0:Y:S02]  /*38a0*/  F2I.U64.F64.TRUNC R4, R4 ;  /* 0x0000000400047311 */ /* 0x000e24000030d800 */
[----:B0-----:R2:W-:Y:S01]  /*38b0*/  STG.E.64 desc[UR36][R16.64], R4 ;  /* 0x0000000410007986 */ /* 0x0015e2000c101b24 */
[----:B------:R-:W-:Y:S05]  /*38c0*/  BRA `(.L_x_1981) ;  /* 0x0000000000087947 */ /* 0x000fea0003800000 */
.L_x_2007:
[----:B------:R-:W0:Y:S02]  /*38d0*/  F2I.U32.F64.TRUNC R5, R4 ;  /* 0x0000000400057311 */ /* 0x000e24000030d000 */
[----:B0-----:R0:W-:Y:S02]  /*38e0*/  STG.E desc[UR36][R16.64], R5 ;  /* 0x0000000510007986 */ /* 0x0011e4000c101924 */
.L_x_1981:
[----:B------:R-:W-:-:S04]  /*38f0*/  IMAD R18, R23, 0x200, R18 ;  /* 0x0000020017127824 */ /* 0x000fc800078e0212 */
[----:B------:R-:W-:-:S07]  /*3900*/  VIADD R19, R18, 0x80 ;  /* 0x0000008012137836 */ /* 0x000fce0000000000 */
.L_x_1939:
[----:B------:R-:W-:Y:S05]  /*3910*/  BSYNC B6 ;  /* 0x0000000000067941 */ /* 0x000fea0003800000 */
.L_x_1938:
        /* <DEDUP_REMOVED lines=307> */
.L_x_2012:
        /* <DEDUP_REMOVED lines=21> */
.L_x_2016:
[----:B------:R-:W2:Y:S02]  /*4da0*/  LDG.E.U8 R2, desc[UR36][R4.64] ;  /* 0x0000002404027981 */ /* 0x000ea4000c1e1100 */
[----:B--2---:R-:W1:Y:S01]  /*4db0*/  I2F.F64.U16 R2, R2 ;  /* 0x0000000200027312 */ /* 0x004e620000101800 */
[----:B------:R-:W-:Y:S05]  /*4dc0*/  BRA `(.L_x_2018) ;  /* 0x0000000c00707947 */ /* 0x000fea0003800000 */
.L_x_2015:
[----:B------:R-:W-:-:S13]  /*4dd0*/  ISETP.NE.AND P0, PT, R2, 0x2, PT ;  /* 0x000000020200780c */ /* 0x000fda0003f05270 */
[----:B------:R-:W-:Y:S05]  /*4de0*/  @!P0 BRA `(.L_x_2019) ;  /* 0x0000000000288947 */ /* 0x000fea0003800000 */
[----:B------:R-:W-:-:S13]  /*4df0*/  ISETP.NE.AND P0, PT, R2, 0x3, PT ;  /* 0x000000030200780c */ /* 0x000fda0003f05270 */
[----:B------:R-:W-:Y:S05]  /*4e00*/  @!P0 BRA `(.L_x_2020) ;  /* 0x0000000000148947 */ /* 0x000fea0003800000 */
[----:B------:R-:W-:-:S13]  /*4e10*/  ISETP.NE.AND P0, PT, R2, 0x4, PT ;  /* 0x000000040200780c */ /* 0x000fda0003f05270 */
[----:B------:R-:W-:Y:S05]  /*4e20*/  @P0 BRA `(.L_x_2017) ;  /* 0x0000000800fc0947 */ /* 0x000fea0003800000 */
[----:B------:R-:W2:Y:S02]  /*4e30*/  LDG.E.64 R2, desc[UR36][R4.64] ;  /* 0x0000002404027981 */ /* 0x000ea4000c1e1b00 */
[----:B--2---:R-:W4:Y:S01]  /*4e40*/  I2F.F64.S64 R2, R2 ;  /* 0x0000000200027312 */ /* 0x004f220000301c00 */
[----:B------:R-:W-:Y:S05]  /*4e50*/  BRA `(.L_x_2018) ;  /* 0x0000000c004c7947 */ /* 0x000fea0003800000 */
.L_x_2020:
[----:B------:R-:W2:Y:S02]  /*4e60*/  LDG.E R2, desc[UR36][R4.64] ;  /* 0x0000002404027981 */ /* 0x000ea4000c1e1900 */
[----:B--2---:R-:W3:Y:S01]  /*4e70*/  I2F.F64 R2, R2 ;  /* 0x0000000200027312 */ /* 0x004ee20000201c00 */
[----:B------:R-:W-:Y:S05]  /*4e80*/  BRA `(.L_x_2018) ;  /* 0x0000000c00407947 */ /* 0x000fea0003800000 */
.L_x_2019:
[----:B------:R-:W2:Y:S02]  /*4e90*/  LDG.E.U16 R2, desc[UR36][R4.64] ;  /* 0x0000002404027981 */ /* 0x000ea4000c1e1500 */
[----:B--2---:R-:W2:Y:S01]  /*4ea0*/  I2F.F64.S16 R2, R2 ;  /* 0x0000000200027312 */ /* 0x004ea20000101c00 */
[----:B------:R-:W-:Y:S05]  /*4eb0*/  BRA `(.L_x_2018) ;  /* 0x0000000c00347947 */ /* 0x000fea0003800000 */
.L_x_2014:
        /* <DEDUP_REMOVED lines=10> */
.L_x_2022:
[----:B------:R-:W2:Y:S02]  /*4f60*/  LDG.E.U16 R0, desc[UR36][R4.64] ;  /* 0x0000002404007981 */ /* 0x000ea4000c1e1500 */
[----:B--2---:R-:W-:-:S05]  /*4f70*/  HADD2.F32 R0, -RZ, R0.H0_H0 ;  /* 0x20000000ff007230 */ /* 0x004fca0000004100 */
[----:B------:R-:W-:-:S04]  /*4f80*/  FMUL.FTZ R0, R0, 1 ;  /* 0x3f80000000007820 */ /* 0x000fc80000410000 */
[----:B------:R0:W1:Y:S01]  /*4f90*/  F2F.F64.F32 R2, R0 ;  /* 0x0000000000027310 */ /* 0x0000620000201800 */
[----:B------:R-:W-:Y:S05]  /*4fa0*/  BRA `(.L_x_2018) ;  /* 0x0000000800f87947 */ /* 0x000fea0003800000 */
.L_x_2021:
        /* <DEDUP_REMOVED lines=10> */
.L_x_2024:
[----:B------:R-:W2:Y:S02]  /*5050*/  LDG.E.U16 R4, desc[UR36][R4.64] ;  /* 0x0000002404047981 */ /* 0x000ea4000c1e1500 */
[----:B--2---:R-:W-:-:S05]  /*5060*/  HADD2.F32 R0, -RZ, R4.H0_H0 ;  /* 0x20000004ff007230 */ /* 0x004fca0000004100 */
[----:B------:R-:W-:-:S04]  /*5070*/  FMUL.FTZ R0, R0, 1 ;  /* 0x3f80000000007820 */ /* 0x000fc80000410000 */
[----:B------:R0:W1:Y:S01]  /*5080*/  F2F.F64.F32 R2, R0 ;  /* 0x0000000000027310 */ /* 0x0000620000201800 */
[----:B------:R-:W-:Y:S05]  /*5090*/  BRA `(.L_x_2018) ;  /* 0x0000000800bc7947 */ /* 0x000fea0003800000 */
.L_x_2023:
[----:B------:R0:W5:Y:S01]  /*50a0*/  LDG.E.64 R2, desc[UR36][R4.64] ;  /* 0x0000002404027981 */ /* 0x000162000c1e1b00 */
[----:B------:R-:W-:Y:S05]  /*50b0*/  BRA `(.L_x_2018) ;  /* 0x0000000800b47947 */ /* 0x000fea0003800000 */
.L_x_2013:
        /* <DEDUP_REMOVED lines=13> */
.L_x_2027:
[----:B------:R0:W5:Y:S01]  /*5190*/  LDG.E.64 R2, desc[UR36][R4.64] ;  /* 0x0000002404027981 */ /* 0x000162000c1e1b00 */
[----:B------:R-:W-:Y:S05]  /*51a0*/  BRA `(.L_x_2018) ;  /* 0x0000000800787947 */ /* 0x000fea0003800000 */
.L_x_2026:
[----:B------:R-:W-:-:S13]  /*51b0*/  ISETP.NE.AND P0, PT, R2, 0xf, PT ;  /* 0x0000000f0200780c */ /* 0x000fda0003f05270 */
[----:B------:R-:W-:Y:S05]  /*51c0*/  @!P0 BRA `(.L_x_2028) ;  /* 0x0000000000a48947 */ /* 0x000fea0003800000 */
[----:B------:R-:W-:-:S13]  /*51d0*/  ISETP.NE.AND P0, PT, R2, 0x17, PT ;  /* 0x000000170200780c */ /* 0x000fda0003f05270 */
[----:B------:R-:W-:Y:S05]  /*51e0*/  @!P0 BRA `(.L_x_2029) ;  /* 0x0000000000608947 */ /* 0x000fea0003800000 */
[----:B------:R-:W-:-:S13]  /*51f0*/  ISETP.NE.AND P0, PT, R2, 0x18, PT ;  /* 0x000000180200780c */ /* 0x000fda0003f05270 */
[----:B------:R-:W-:Y:S05]  /*5200*/  @P0 BRA `(.L_x_2017) ;  /* 0x0000000800040947 */ /* 0x000fea0003800000 */
[----:B------:R-:W2:Y:S01]  /*5210*/  LDG.E.U8 R0, desc[UR36][R4.64] ;  /* 0x0000002404007981 */ /* 0x000ea2000c1e1100 */
[----:B------:R-:W-:Y:S01]  /*5220*/  MOV R8, 0xff800000 ;  /* 0xff80000000087802 */ /* 0x000fe20000000f00 */
        /* <DEDUP_REMOVED lines=20> */
.L_x_2029:
        /* <DEDUP_REMOVED lines=15> */
.L_x_2028:
[----:B------:R-:W2:Y:S02]  /*5460*/  LDG.E.U16 R0, desc[UR36][R4.64] ;  /* 0x0000002404007981 */ /* 0x000ea4000c1e1500 */
[----:B--2---:R-:W-:-:S04]  /*5470*/  IMAD.U32 R0, R0, 0x10000, RZ ;  /* 0x0001000000007824 */ /* 0x004fc800078e00ff */
[----:B------:R-:W-:-:S04]  /*5480*/  FMUL.FTZ R0, R0, 1 ;  /* 0x3f80000000007820 */ /* 0x000fc80000410000 */
[----:B------:R0:W1:Y:S01]  /*5490*/  F2F.F64.F32 R2, R0 ;  /* 0x0000000000027310 */ /* 0x0000620000201800 */
[----:B------:R-:W-:Y:S05]  /*54a0*/  BRA `(.L_x_2018) ;  /* 0x0000000400b87947 */ /* 0x000fea0003800000 */
.L_x_2025:
        /* <DEDUP_REMOVED lines=11> */
.L_x_2032:
        /* <DEDUP_REMOVED lines=21> */
.L_x_2036:
[----:B------:R-:W-:Y:S05]  /*56b0*/  BSYNC B1 ;  /* 0x0000000000017941 */ /* 0x000fea0003800000 */
.L_x_2035:
[----:B------:R-:W-:Y:S01]  /*56c0*/  LEA R3, R0, 0x3b800000, 0x17 ;  /* 0x3b80000000037811 */ /* 0x000fe200078eb8ff */
[----:B------:R-:W-:-:S05]  /*56d0*/  IMAD.SHL.U32 R0, R2, 0x100000, RZ ;  /* 0x0010000002007824 */ /* 0x000fca00078e00ff */
[----:B------:R-:W-:-:S07]  /*56e0*/  LOP3.LUT R0, R3, R0, R4, 0xfe, !PT ;  /* 0x0000000003007212 */ /* 0x000fce00078efe04 */
.L_x_2034:
[----:B------:R-:W-:Y:S05]  /*56f0*/  BSYNC B0 ;  /* 0x0000000000007941 */ /* 0x000fea0003800000 */
.L_x_2033:
[----:B------:R-:W-:-:S04]  /*5700*/  FMUL.FTZ R0, R0, 1 ;  /* 0x3f80000000007820 */ /* 0x000fc80000410000 */
[----:B------:R0:W1:Y:S01]  /*5710*/  F2F.F64.F32 R2, R0 ;  /* 0x0000000000027310 */ /* 0x0000620000201800 */
[----:B------:R-:W-:Y:S05]  /*5720*/  BRA `(.L_x_2018) ;  /* 0x0000000400187947 */ /* 0x000fea0003800000 */
.L_x_2031:
        /* <DEDUP_REMOVED lines=12> */
[----:B------:R-:W-:Y:S02]  /*57f0*/  SHF.L.U32 R4, R3, 0x1f, RZ ;  /* 0x0000001f03047819 */ /* 0x000fe400000006ff */
[----:B------:R-:W-:-:S05]  /*5800*/  SHF.R.U32.HI R0, RZ, 0x2, R0 ;  /* 0x00000002ff007819 */ /* 0x000fca0000011600 */
[----:B------:R-:W-:Y:S05]  /*5810*/  @P0 BRA `(.L_x_2040) ;  /* 0x0000000000180947 */ /* 0x000fea0003800000 */
[----:B------:R-:W0:Y:S02]  /*5820*/  FLO.U32 R3, R2 ;  /* 0x0000000200037300 */ /* 0x000e2400000e0000 */
[----:B0-----:R-:W-:-:S04]  /*5830*/  IADD3 R3, -R3, 0x1f, RZ ;  /* 0x0000001f03037810 */ /* 0x001fc80007ffe1ff */
[----:B------:R-:W-:Y:S01]  /*5840*/  IADD3 R0, R0, 0x1e, -R3 ;  /* 0x0000001e00007810 */ /* 0x000fe20007ffe803 */
[----:B------:R-:W-:-:S05]  /*5850*/  VIADD R5, R3, 0xffffffe3 ;  /* 0xffffffe303057836 */ /* 0x000fca0000000000 */
[----:B------:R-:W-:-:S04]  /*5860*/  SHF.L.U32 R5, R2, R5, RZ ;  /* 0x0000000502057219 */ /* 0x000fc800000006ff */
[----:B------:R-:W-:-:S07]  /*5870*/  LOP3.LUT R2, R5, 0x3, RZ, 0xc0, !PT ;  /* 0x0000000305027812 */ /* 0x000fce00078ec0ff */
.L_x_2040:
[----:B------:R-:W-:Y:S05]  /*5880*/  BSYNC B1 ;  /* 0x0000000000017941 */ /* 0x000fea0003800000 */
.L_x_2039:
[----:B------:R-:W-:Y:S01]  /*5890*/  LEA R3, R0, 0x37800000, 0x17 ;  /* 0x3780000000037811 */ /* 0x000fe200078eb8ff */
[----:B------:R-:W-:-:S05]  /*58a0*/  IMAD.SHL.U32 R0, R2, 0x200000, RZ ;  /* 0x0020000002007824 */ /* 0x000fca00078e00ff */
[----:B------:R-:W-:-:S07]  /*58b0*/  LOP3.LUT R0, R3, R0, R4, 0xfe, !PT ;  /* 0x0000000003007212 */ /* 0x000fce00078efe04 */
.L_x_2038:
[----:B------:R-:W-:Y:S05]  /*58c0*/  BSYNC B0 ;  /* 0x0000000000007941 */ /* 0x000fea0003800000 */
.L_x_2037:
[----:B------:R-:W-:-:S04]  /*58d0*/  FMUL.FTZ R0, R0, 1 ;  /* 0x3f80000000007820 */ /* 0x000fc80000410000 */
[----:B------:R0:W1:Y:S01]  /*58e0*/  F2F.F64.F32 R2, R0 ;  /* 0x0000000000027310 */ /* 0x0000620000201800 */
[----:B------:R-:W-:Y:S05]  /*58f0*/  BRA `(.L_x_2018) ;  /* 0x0000000000a47947 */ /* 0x000fea0003800000 */
.L_x_2030:
        /* <DEDUP_REMOVED lines=14> */
.L_x_2044:
[----:B------:R-:W-:Y:S05]  /*59e0*/  BSYNC B0 ;  /* 0x0000000000007941 */ /* 0x000fea0003800000 */
.L_x_2043:
[----:B------:R-:W-:-:S04]  /*59f0*/  FMUL.FTZ R0, R0, 1 ;  /* 0x3f80000000007820 */ /* 0x000fc80000410000 */
[----:B------:R0:W1:Y:S01]  /*5a00*/  F2F.F64.F32 R2, R0 ;  /* 0x0000000000027310 */ /* 0x0000620000201800 */
[----:B------:R-:W-:Y:S05]  /*5a10*/  BRA `(.L_x_2018) ;  /* 0x00000000005c7947 */ /* 0x000fea0003800000 */
.L_x_2017:
        /* <DEDUP_REMOVED lines=16> */
.L_x_2045:
[----:B------:R-:W-:Y:S01]  /*5b20*/  CS2R R2, SRZ ;  /* 0x0000000000027805 */ /* 0x000fe2000001ff00 */
[----:B------:R-:W-:Y:S06]  /*5b30*/  BRA `(.L_x_2018) ;  /* 0x0000000000147947 */ /* 0x000fec0003800000 */
.L_x_2042:
[----:B------:R-:W2:Y:S02]  /*5b40*/  LDG.E.64 R2, desc[UR36][R4.64] ;  /* 0x0000002404027981 */ /* 0x000ea4000c1e1b00 */
[----:B--2---:R-:W0:Y:S01]  /*5b50*/  I2F.F64.U64 R2, R2 ;  /* 0x0000000200027312 */ /* 0x004e220000301800 */
[----:B------:R-:W-:Y:S05]  /*5b60*/  BRA `(.L_x_2018) ;  /* 0x0000000000087947 */ /* 0x000fea0003800000 */
.L_x_2041:
[----:B------:R-:W2:Y:S02]  /*5b70*/  LDG.E R2, desc[UR36][R4.64] ;  /* 0x0000002404027981 */ /* 0x000ea4000c1e1900 */
[----:B--2---:R-:W0:Y:S02]  /*5b80*/  I2F.F64.U32 R2, R2 ;  /* 0x0000000200027312 */ /* 0x004e240000201800 */
.L_x_2018:
[----:B012345:R-:W-:Y:S01]  /*5b90*/  DSETP.GT.AND P0, PT, |R2|, 1, PT ;  /* 0x3ff000000200742a */ /* 0x03ffe20003f04200 */
[----:B------:R-:W-:Y:S01]  /*5ba0*/  BSSY B0, `(.L_x_2046) ;  /* 0x000000d000007945 */ /* 0x000fe20003800000 */
[----:B------:R-:W-:-:S10]  /*5bb0*/  DADD R4, -RZ, |R2| ;  /* 0x00000000ff047229 */ /* 0x000fd40000000502 */
[----:B------:R-:W-:Y:S01]  /*5bc0*/  MOV R6, R4 ;  /* 0x0000000400067202 */ /* 0x000fe20000000f00 */
        /* <DEDUP_REMOVED lines=10> */
.L_x_2047:
[----:B------:R-:W-:Y:S05]  /*5c70*/  BSYNC B0 ;  /* 0x0000000000007941 */ /* 0x000fea0003800000 */
.L_x_2046:
[----:B------:R-:W-:Y:S01]  /*5c80*/  DMUL R4, R6, R6 ;  /* 0x0000000606047228 */ /* 0x000fe20000000000 */
[----:B------:R-:W-:Y:S01]  /*5c90*/  IMAD.MOV.U32 R8, RZ, RZ, -0x2449a4b7 ;  /* 0xdbb65b49ff087424 */ /* 0x000fe200078e00ff */
[----:B------:R-:W-:Y:S01]  /*5ca0*/  UMOV UR4, 0x2a25ff7e ;  /* 0x2a25ff7e00047882 */ /* 0x000fe20000000000 */
[----:B------:R-:W-:Y:S01]  /*5cb0*/  IMAD.MOV.U32 R9, RZ, RZ, 0x3f2d3b63 ;  /* 0x3f2d3b63ff097424 */ /* 0x000fe200078e00ff */
[----:B------:R-:W-:Y:S01]  /*5cc0*/  UMOV UR5, 0x3ef53e1d ;  /* 0x3ef53e1d00057882 */ /* 0x000fe20000000000 */
[----:B------:R-:W0:Y:S04]  /*5cd0*/  LDC.U8 R2, c[0x0][0x421] ;  /* 0x00010840ff027b82 */ /* 0x000e280000000000 */
        /* <DEDUP_REMOVED lines=9> */
[----:B0-----:R-:W-:-:S05]  /*5d70*/  PRMT R0, R2, 0x9910, RZ ;  /* 0x0000991002007816 */ /* 0x001fca00000000ff */
        /* <DEDUP_REMOVED lines=64> */
.L_x_2051:
[----:B------:R-:W0:Y:S02]  /*6180*/  F2I.S64.F64.TRUNC R4, R4 ;  /* 0x0000000400047311 */ /* 0x000e24000030d900 */
[----:B0-----:R-:W-:-:S05]  /*6190*/  IMAD.MOV.U32 R3, RZ, RZ, R4 ;  /* 0x000000ffff037224 */ /* 0x001fca00078e0004 */
[----:B------:R4:W-:Y:S01]  /*61a0*/  STG.E.U8 desc[UR36][R16.64], R3 ;  /* 0x0000000310007986 */ /* 0x0009e2000c101124 */
[----:B------:R-:W-:Y:S05]  /*61b0*/  BRA `(.L_x_2053) ;  /* 0x0000000c00f87947 */ /* 0x000fea0003800000 */
.L_x_2050:
        /* <DEDUP_REMOVED lines=9> */
.L_x_2055:
[----:B------:R-:W0:Y:S02]  /*6250*/  F2I.F64.TRUNC R5, R4 ;  /* 0x0000000400057311 */ /* 0x000e24000030d100 */
[----:B0-----:R2:W-:Y:S01]  /*6260*/  STG.E desc[UR36][R16.64], R5 ;  /* 0x0000000510007986 */ /* 0x0015e2000c101924 */
[----:B------:R-:W-:Y:S05]  /*6270*/  BRA `(.L_x_2053) ;  /* 0x0000000c00c87947 */ /* 0x000fea0003800000 */
.L_x_2054:
[----:B------:R-:W0:Y:S02]  /*6280*/  F2I.F64.TRUNC R5, R4 ;  /* 0x0000000400057311 */ /* 0x000e24000030d100 */
[----:B0-----:R0:W-:Y:S01]  /*6290*/  STG.E.U16 desc[UR36][R16.64], R5 ;  /* 0x0000000510007986 */ /* 0x0011e2000c101524 */
[----:B------:R-:W-:Y:S05]  /*62a0*/  BRA `(.L_x_2053) ;  /* 0x0000000c00bc7947 */ /* 0x000fea0003800000 */
.L_x_2049:
        /* <DEDUP_REMOVED lines=13> */
.L_x_2057:
        /* <DEDUP_REMOVED lines=8> */
.L_x_2056:
        /* <DEDUP_REMOVED lines=10> */
[----:B------:R-:W-:-:S13]  /*64a0*/  IMAD.MOV.U32 R3, RZ, RZ, RZ ;  /* 0x000000ffff037224 */ /* 0x000fda00078e00ff */
[----:B0-----:R-:W-:-:S05]  /*64b0*/  @!P0 FMUL R2, R2, 1.175494350822287508e-38 ;  /* 0x0080000002028820 */ /* 0x001fca0000400000 */
[----:B------:R0:W-:Y:S01]  /*64c0*/  STG.E.64 desc[UR36][R16.64], R2 ;  /* 0x0000000210007986 */ /* 0x0001e2000c101b24 */
[----:B------:R-:W-:Y:S05]  /*64d0*/  BRA `(.L_x_2053) ;  /* 0x0000000c00307947 */ /* 0x000fea0003800000 */
.L_x_2059:
        /* <DEDUP_REMOVED lines=9> */
.L_x_2058:
[----:B------:R0:W-:Y:S01]  /*6570*/  STG.E.64 desc[UR36][R16.64], R4 ;  /* 0x0000000410007986 */ /* 0x0001e2000c101b24 */
[----:B------:R-:W-:Y:S05]  /*6580*/  BRA `(.L_x_2053) ;  /* 0x0000000c00047947 */ /* 0x000fea0003800000 */
.L_x_2048:
        /* <DEDUP_REMOVED lines=12> */
.L_x_2062:
[----:B------:R-:W-:-:S05]  /*6650*/  CS2R R6, SRZ ;  /* 0x0000000000067805 */ /* 0x000fca000001ff00 */
[----:B------:R0:W-:Y:S01]  /*6660*/  STG.E.128 desc[UR36][R16.64], R4 ;  /* 0x0000000410007986 */ /* 0x0001e2000c101d24 */
[----:B------:R-:W-:Y:S05]  /*6670*/  BRA `(.L_x_2053) ;  /* 0x0000000800c87947 */ /* 0x000fea0003800000 */
.L_x_2061:
        /* <DEDUP_REMOVED lines=25> */
.L_x_2066:
[----:B------:R-:W-:Y:S05]  /*6810*/  BSYNC B0 ;  /* 0x0000000000007941 */ /* 0x000fea0003800000 */
.L_x_2065:
[----:B------:R-:W-:-:S05]  /*6820*/  LOP3.LUT R3, R0, R3, RZ, 0xfc, !PT ;  /* 0x0000000300037212 */ /* 0x000fca00078efcff */
[----:B------:R0:W-:Y:S01]  /*6830*/  STG.E.U8 desc[UR36][R16.64], R3 ;  /* 0x0000000310007986 */ /* 0x0001e2000c101124 */
[----:B------:R-:W-:Y:S05]  /*6840*/  BRA `(.L_x_2053) ;  /* 0x0000000800547947 */ /* 0x000fea0003800000 */
.L_x_2064:
        /* <DEDUP_REMOVED lines=17> */
.L_x_2068:
[----:B------:R-:W-:Y:S01]  /*6960*/  IMAD.MOV.U32 R0, RZ, RZ, 0x7f ;  /* 0x0000007fff007424 */ /* 0x000fe200078e00ff */
[----:B------:R-:W-:-:S04]  /*6970*/  ISETP.GT.U32.AND P0, PT, R2, 0x7f800000, PT ;  /* 0x7f8000000200780c */ /* 0x000fc80003f04070 */
[----:B------:R-:W-:-:S09]  /*6980*/  SEL R0, R0, 0x7c, P0 ;  /* 0x0000007c00007807 */ /* 0x000fd20000000000 */
.L_x_2069:
[----:B------:R-:W-:Y:S05]  /*6990*/  BSYNC B0 ;  /* 0x0000000000007941 */ /* 0x000fea0003800000 */
.L_x_2067:
[----:B------:R-:W-:-:S04]  /*69a0*/  LOP3.LUT R2, R3, 0x80000000, RZ, 0xc0, !PT ;  /* 0x8000000003027812 */ /* 0x000fc800078ec0ff */
[----:B------:R-:W-:-:S04]  /*69b0*/  SHF.R.U32.HI R3, RZ, 0x18, R2 ;  /* 0x00000018ff037819 */ /* 0x000fc80000011602 */
[----:B------:R-:W-:-:S05]  /*69c0*/  LOP3.LUT R3, R0, R3, RZ, 0xfc, !PT ;  /* 0x0000000300037212 */ /* 0x000fca00078efcff */
[----:B------:R0:W-:Y:S01]  /*69d0*/  STG.E.U8 desc[UR36][R16.64], R3 ;  /* 0x0000000310007986 */ /* 0x0001e2000c101124 */
[----:B------:R-:W-:Y:S05]  /*69e0*/  BRA `(.L_x_2053) ;  /* 0x0000000400ec7947 */ /* 0x000fea0003800000 */
.L_x_2063:
        /* <DEDUP_REMOVED lines=8> */
.L_x_2060:
        /* <DEDUP_REMOVED lines=11> */
.L_x_2072:
        /* <DEDUP_REMOVED lines=21> */
.L_x_2075:
[----:B------:R-:W-:-:S04]  /*6c70*/  LOP3.LUT R2, R3, 0x80000000, RZ, 0xc0, !PT ;  /* 0x8000000003027812 */ /* 0x000fc800078ec0ff */
[----:B------:R-:W-:-:S04]  /*6c80*/  SHF.R.U32.HI R3, RZ, 0x18, R2 ;  /* 0x00000018ff037819 */ /* 0x000fc80000011602 */
[----:B------:R-:W-:-:S04]  /*6c90*/  LOP3.LUT R0, R0, R3, RZ, 0xfc, !PT ;  /* 0x0000000300007212 */ /* 0x000fc800078efcff */
[----:B------:R-:W-:-:S07]  /*6ca0*/  PRMT R8, R0, 0x7610, R8 ;  /* 0x0000761000087816 */ /* 0x000fce0000000008 */
.L_x_2074:
[----:B------:R-:W-:Y:S05]  /*6cb0*/  BSYNC B0 ;  /* 0x0000000000007941 */ /* 0x000fea0003800000 */
.L_x_2073:
[----:B------:R0:W-:Y:S01]  /*6cc0*/  STG.E.U8 desc[UR36][R16.64], R8 ;  /* 0x0000000810007986 */ /* 0x0001e2000c101124 */
[----:B------:R-:W-:Y:S05]  /*6cd0*/  BRA `(.L_x_2053) ;  /* 0x0000000400307947 */ /* 0x000fea0003800000 */
.L_x_2071:
        /* <DEDUP_REMOVED lines=21> */
.L_x_2078:
[----:B------:R-:W-:-:S04]  /*6e30*/  LOP3.LUT R2, R3, 0x80000000, RZ, 0xc0, !PT ;  /* 0x8000000003027812 */ /* 0x000fc800078ec0ff */
[----:B------:R-:W-:-:S04]  /*6e40*/  SHF.R.U32.HI R3, RZ, 0x18, R2 ;  /* 0x00000018ff037819 */ /* 0x000fc80000011602 */
[----:B------:R-:W-:-:S04]  /*6e50*/  LOP3.LUT R0, R0, R3, RZ, 0xfc, !PT ;  /* 0x0000000300007212 */ /* 0x000fc800078efcff */
[----:B------:R-:W-:-:S07]  /*6e60*/  PRMT R8, R0, 0x7610, R8 ;  /* 0x0000761000087816 */ /* 0x000fce0000000008 */
.L_x_2077:
[----:B------:R-:W-:Y:S05]  /*6e70*/  BSYNC B0 ;  /* 0x0000000000007941 */ /* 0x000fea0003800000 */
.L_x_2076:
[----:B------:R0:W-:Y:S01]  /*6e80*/  STG.E.U8 desc[UR36][R16.64], R8 ;  /* 0x0000000810007986 */ /* 0x0001e2000c101124 */
[----:B------:R-:W-:Y:S05]  /*6e90*/  BRA `(.L_x_2053) ;  /* 0x0000000000c07947 */ /* 0x000fea0003800000 */
.L_x_2070:
        /* <DEDUP_REMOVED lines=22> */
[----:B------:R-:W-:-:S05]  /*7000*/  @!P0 IADD3 R0, R2, RZ, RZ ;  /* 0x000000ff02008210 */ /* 0x000fca0007ffe0ff */
[----:B------:R-:W-:-:S05]  /*7010*/  @P1 IMAD.MOV.U32 R3, RZ, RZ, R0 ;  /* 0x000000ffff031224 */ /* 0x000fca00078e0000 */
[----:B------:R0:W-:Y:S01]  /*7020*/  STG.E.U8 desc[UR36][R16.64], R3 ;  /* 0x0000000310007986 */ /* 0x0001e2000c101124 */
[----:B------:R-:W-:Y:S05]  /*7030*/  BRA `(.L_x_2053) ;  /* 0x0000000000587947 */ /* 0x000fea0003800000 */
.L_x_2052:
        /* <DEDUP_REMOVED lines=16> */
.L_x_2081:
[----:B------:R-:W-:Y:S05]  /*7140*/  BRA `(.L_x_2053) ;  /* 0x0000000000147947 */ /* 0x000fea0003800000 */
.L_x_2080:
[----:B------:R-:W0:Y:S02]  /*7150*/  F2I.U64.F64.TRUNC R4, R4 ;  /* 0x0000000400047311 */ /* 0x000e24000030d800 */
[----:B0-----:R0:W-:Y:S01]  /*7160*/  STG.E.64 desc[UR36][R16.64], R4 ;  /* 0x0000000410007986 */ /* 0x0011e2000c101b24 */
[----:B------:R-:W-:Y:S05]  /*7170*/  BRA `(.L_x_2053) ;  /* 0x0000000000087947 */ /* 0x000fea0003800000 */
.L_x_2079:
[----:B------:R-:W0:Y:S02]  /*7180*/  F2I.U32.F64.TRUNC R5, R4 ;  /* 0x0000000400057311 */ /* 0x000e24000030d000 */
[----:B0-----:R0:W-:Y:S02]  /*7190*/  STG.E desc[UR36][R16.64], R5 ;  /* 0x0000000510007986 */ /* 0x0011e4000c101924 */
.L_x_2053:
[----:B------:R-:W-:-:S07]  /*71a0*/  VIADD R19, R19, 0x80 ;  /* 0x0000008013137836 */ /* 0x000fce0000000000 */
.L_x_2011:
[----:B------:R-:W-:Y:S05]  /*71b0*/  BSYNC B6 ;  /* 0x0000000000067941 */ /* 0x000fea0003800000 */
.L_x_2010:
        /* <DEDUP_REMOVED lines=307> */
.L_x_2084:
        /* <DEDUP_REMOVED lines=19> */
[----:B--2---:R-:W4:Y:S01]  /*8620*/  I2F.F64.S16 R2, R2 ;  /* 0x0000000200027312 */ /* 0x004f220000101c00 */
[----:B------:R-:W-:Y:S05]  /*8630*/  BRA `(.L_x_2090) ;  /* 0x0000000c007c7947 */ /* 0x000fea0003800000 */
.L_x_2088:
[----:B------:R-:W2:Y:S02]  /*8640*/  LDG.E.U8 R2, desc[UR36][R4.64] ;  /* 0x0000002404027981 */ /* 0x000ea4000c1e1100 */
[----:B--2---:R-:W3:Y:S01]  /*8650*/  I2F.F64.U16 R2, R2 ;  /* 0x0000000200027312 */ /* 0x004ee20000101800 */
[----:B------:R-:W-:Y:S05]  /*8660*/  BRA `(.L_x_2090) ;  /* 0x0000000c00707947 */ /* 0x000fea0003800000 */
.L_x_2087:
[----:B------:R-:W-:-:S13]  /*8670*/  ISETP.NE.AND P0, PT, R2, 0x2, PT ;  /* 0x000000020200780c */ /* 0x000fda0003f05270 */
[----:B------:R-:W-:Y:S05]  /*8680*/  @!P0 BRA `(.L_x_2091) ;  /* 0x0000000000288947 */ /* 0x000fea0003800000 */
[----:B------:R-:W-:-:S13]  /*8690*/  ISETP.NE.AND P0, PT, R2, 0x3, PT ;  /* 0x000000030200780c */ /* 0x000fda0003f05270 */
[----:B------:R-:W-:Y:S05]  /*86a0*/  @!P0 BRA `(.L_x_2092) ;  /* 0x0000000000148947 */ /* 0x000fea0003800000 */
[----:B------:R-:W-:-:S13]  /*86b0*/  ISETP.NE.AND P0, PT, R2, 0x4, PT ;  /* 0x000000040200780c */ /* 0x000fda0003f05270 */
[----:B------:R-:W-:Y:S05]  /*86c0*/  @P0 BRA `(.L_x_2089) ;  /* 0x0000000800fc0947 */ /* 0x000fea0003800000 */
[----:B------:R-:W2:Y:S02]  /*86d0*/  LDG.E.64 R2, desc[UR36][R4.64] ;  /* 0x0000002404027981 */ /* 0x000ea4000c1e1b00 */
[----:B--2---:R-:W1:Y:S01]  /*86e0*/  I2F.F64.S64 R2, R2 ;  /* 0x0000000200027312 */ /* 0x004e620000301c00 */
[----:B------:R-:W-:Y:S05]  /*86f0*/  BRA `(.L_x_2090) ;  /* 0x0000000c004c7947 */ /* 0x000fea0003800000 */
.L_x_2092:
[----:B------:R-:W2:Y:S02]  /*8700*/  LDG.E R2, desc[UR36][R4.64] ;  /* 0x0000002404027981 */ /* 0x000ea4000c1e1900 */
[----:B--2---:R-:W2:Y:S01]  /*8710*/  I2F.F64 R2, R2 ;  /* 0x0000000200027312 */ /* 0x004ea20000201c00 */
[----:B------:R-:W-:Y:S05]  /*8720*/  BRA `(.L_x_2090) ;  /* 0x0000000c00407947 */ /* 0x000fea0003800000 */
.L_x_2091:
[----:B------:R-:W2:Y:S02]  /*8730*/  LDG.E.U16 R2, desc[UR36][R4.64] ;  /* 0x0000002404027981 */ /* 0x000ea4000c1e1500 */
[----:B--2---:R-:W0:Y:S01]  /*8740*/  I2F.F64.S16 R2, R2 ;  /* 0x0000000200027312 */ /* 0x004e220000101c00 */
[----:B------:R-:W-:Y:S05]  /*8750*/  BRA `(.L_x_2090) ;  /* 0x0000000c00347947 */ /* 0x000fea0003800000 */
.L_x_2086:
        /* <DEDUP_REMOVED lines=10> */
.L_x_2094:
[----:B------:R-:W2:Y:S02]  /*8800*/  LDG.E.U16 R0, desc[UR36][R4.64] ;  /* 0x0000002404007981 */ /* 0x000ea4000c1e1500 */
[----:B--2---:R-:W-:-:S05]  /*8810*/  HADD2.F32 R0, -RZ, R0.H0_H0 ;  /* 0x20000000ff007230 */ /* 0x004fca0000004100 */
[----:B------:R-:W-:-:S04]  /*8820*/  FMUL.FTZ R0, R0, 1 ;  /* 0x3f80000000007820 */ /* 0x000fc80000410000 */
[----:B------:R0:W1:Y:S01]  /*8830*/  F2F.F64.F32 R2, R0 ;  /* 0x0000000000027310 */ /* 0x0000620000201800 */
[----:B------:R-:W-:Y:S05]  /*8840*/  BRA `(.L_x_2090) ;  /* 0x0000000800f87947 */ /* 0x000fea0003800000 */
.L_x_2093:
        /* <DEDUP_REMOVED lines=10> */
.L_x_2096:
[----:B------:R-:W2:Y:S02]  /*88f0*/  LDG.E.U16 R4, desc[UR36][R4.64] ;  /* 0x0000002404047981 */ /* 0x000ea4000c1e1500 */
[----:B--2---:R-:W-:-:S05]  /*8900*/  HADD2.F32 R0, -RZ, R4.H0_H0 ;  /* 0x20000004ff007230 */ /* 0x004fca0000004100 */
[----:B------:R-:W-:-:S04]  /*8910*/  FMUL.FTZ R0, R0, 1 ;  /* 0x3f80000000007820 */ /* 0x000fc80000410000 */
[----:B------:R0:W1:Y:S01]  /*8920*/  F2F.F64.F32 R2, R0 ;  /* 0x0000000000027310 */ /* 0x0000620000201800 */
[----:B------:R-:W-:Y:S05]  /*8930*/  BRA `(.L_x_2090) ;  /* 0x0000000800bc7947 */ /* 0x000fea0003800000 */
.L_x_2095:
[----:B------:R0:W5:Y:S01]  /*8940*/  LDG.E.64 R2, desc[UR36][R4.64] ;  /* 0x0000002404027981 */ /* 0x000162000c1e1b00 */
[----:B------:R-:W-:Y:S05]  /*8950*/  BRA `(.L_x_2090) ;  /* 0x0000000800b47947 */ /* 0x000fea0003800000 */
.L_x_2085:
        /* <DEDUP_REMOVED lines=13> */
.L_x_2099:
[----:B------:R0:W5:Y:S01]  /*8a30*/  LDG.E.64 R2, desc[UR36][R4.64] ;  /* 0x0000002404027981 */ /* 0x000162000c1e1b00 */
[----:B------:R-:W-:Y:S05]  /*8a40*/  BRA `(.L_x_2090) ;  /* 0x0000000800787947 */ /* 0x000fea0003800000 */
.L_x_2098:
        /* <DEDUP_REMOVED lines=28> */
.L_x_2101:
[----:B------:R-:W2:Y:S02]  /*8c10*/  LDG.E.U8 R3, desc[UR36][R4.64] ;  /* 0x0000002404037981 */ /* 0x000ea4000c1e1100 */
[----:B--2---:R-:W-:-:S05]  /*8c20*/  IMAD.SHL.U32 R0, R3, 0x2000000, RZ ;  /* 0x0200000003007824 */ /* 0x004fca00078e00ff */
[----:B------:R-:W-:-:S13]  /*8c30*/  ISETP.GE.U32.AND P0, PT, R0, 0x8000000, PT ;  /* 0x080000000000780c */ /* 0x000fda0003f06070 */
[C---:B------:R-:W-:Y:S02]  /*8c40*/  @!P0 IMAD.SHL.U32 R0, R3.reuse, 0x100, RZ ;  /* 0x0000010003008824 */ /* 0x040fe400078e00ff */
[C---:B------:R-:W-:Y:S01]  /*8c50*/  @P0 IMAD.SHL.U32 R2, R3.reuse, 0x200000, RZ ;  /* 0x0020000003020824 */ /* 0x040fe200078e00ff */
[----:B------:R-:W-:Y:S02]  /*8c60*/  SHF.L.U32 R3, R3, 0x18, RZ ;  /* 0x0000001803037819 */ /* 0x000fe400000006ff */
        /* <DEDUP_REMOVED lines=9> */
.L_x_2100:
[----:B------:R-:W2:Y:S02]  /*8d00*/  LDG.E.U16 R0, desc[UR36][R4.64] ;  /* 0x0000002404007981 */ /* 0x000ea4000c1e1500 */
[----:B--2---:R-:W-:-:S04]  /*8d10*/  IMAD.U32 R0, R0, 0x10000, RZ ;  /* 0x0001000000007824 */ /* 0x004fc800078e00ff */
[----:B------:R-:W-:-:S04]  /*8d20*/  FMUL.FTZ R0, R0, 1 ;  /* 0x3f80000000007820 */ /* 0x000fc80000410000 */
[----:B------:R0:W1:Y:S01]  /*8d30*/  F2F.F64.F32 R2, R0 ;  /* 0x0000000000027310 */ /* 0x0000620000201800 */
[----:B------:R-:W-:Y:S05]  /*8d40*/  BRA `(.L_x_2090) ;  /* 0x0000000400b87947 */ /* 0x000fea0003800000 */
.L_x_2097:
        /* <DEDUP_REMOVED lines=11> */
.L_x_2104:
        /* <DEDUP_REMOVED lines=21> */
.L_x_2108:
[----:B------:R-:W-:Y:S05]  /*8f50*/  BSYNC B1 ;  /* 0x0000000000017941 */ /* 0x000fea0003800000 */
.L_x_2107:
[----:B------:R-:W-:Y:S01]  /*8f60*/  LEA R3, R0, 0x3b800000, 0x17 ;  /* 0x3b80000000037811 */ /* 0x000fe200078eb8ff */
[----:B------:R-:W-:-:S05]  /*8f70*/  IMAD.SHL.U32 R0, R2, 0x100000, RZ ;  /* 0x0010000002007824 */ /* 0x000fca00078e00ff */
[----:B------:R-:W-:-:S07]  /*8f80*/  LOP3.LUT R0, R3, R0, R4, 0xfe, !PT ;  /* 0x0000000003007212 */ /* 0x000fce00078efe04 */
.L_x_2106:
[----:B------:R-:W-:Y:S05]  /*8f90*/  BSYNC B0 ;  /* 0x0000000000007941 */ /* 0x000fea0003800000 */
.L_x_2105:
[----:B------:R-:W-:-:S04]  /*8fa0*/  FMUL.FTZ R0, R0, 1 ;  /* 0x3f80000000007820 */ /* 0x000fc80000410000 */
[----:B------:R0:W1:Y:S01]  /*8fb0*/  F2F.F64.F32 R2, R0 ;  /* 0x0000000000027310 */ /* 0x0000620000201800 */
[----:B------:R-:W-:Y:S05]  /*8fc0*/  BRA `(.L_x_2090) ;  /* 0x0000000400187947 */ /* 0x000fea0003800000 */
.L_x_2103:
        /* <DEDUP_REMOVED lines=21> */
.L_x_2112:
[----:B------:R-:W-:Y:S05]  /*9120*/  BSYNC B1 ;  /* 0x0000000000017941 */ /* 0x000fea0003800000 */
.L_x_2111:
[----:B------:R-:W-:Y:S01]  /*9130*/  LEA R3, R0, 0x37800000, 0x17 ;  /* 0x3780000000037811 */ /* 0x000fe200078eb8ff */
[----:B------:R-:W-:-:S05]  /*9140*/  IMAD.SHL.U32 R0, R2, 0x200000, RZ ;  /* 0x0020000002007824 */ /* 0x000fca00078e00ff */
[----:B------:R-:W-:-:S07]  /*9150*/  LOP3.LUT R0, R3, R0, R4, 0xfe, !PT ;  /* 0x0000000003007212 */ /* 0x000fce00078efe04 */
.L_x_2110:
[----:B------:R-:W-:Y:S05]  /*9160*/  BSYNC B0 ;  /* 0x0000000000007941 */ /* 0x000fea0003800000 */
.L_x_2109:
[----:B------:R-:W-:-:S04]  /*9170*/  FMUL.FTZ R0, R0, 1 ;  /* 0x3f80000000007820 */ /* 0x000fc80000410000 */
[----:B------:R0:W1:Y:S01]  /*9180*/  F2F.F64.F32 R2, R0 ;  /* 0x0000000000027310 */ /* 0x0000620000201800 */
[----:B------:R-:W-:Y:S05]  /*9190*/  BRA `(.L_x_2090) ;  /* 0x0000000000a47947 */ /* 0x000fea0003800000 */
.L_x_2102:
        /* <DEDUP_REMOVED lines=14> */
.L_x_2116:
[----:B------:R-:W-:Y:S05]  /*9280*/  BSYNC B0 ;  /* 0x0000000000007941 */ /* 0x000fea0003800000 */
.L_x_2115:
[----:B------:R-:W-:-:S04]  /*9290*/  FMUL.FTZ R0, R0, 1 ;  /* 0x3f80000000007820 */ /* 0x000fc80000410000 */
[----:B------:R0:W1:Y:S01]  /*92a0*/  F2F.F64.F32 R2, R0 ;  /* 0x0000000000027310 */ /* 0x0000620000201800 */
[----:B------:R-:W-:Y:S05]  /*92b0*/  BRA `(.L_x_2090) ;  /* 0x00000000005c7947 */ /* 0x000fea0003800000 */
.L_x_2089:
[----:B------:R-:W-:Y:S01]  /*92c0*/  MOV R2, 0x0 ;  /* 0x0000000000027802 */ /* 0x000fe20000000f00 */
[----:B------:R-:W-:Y:S01]  /*92d0*/  ULDC.64 UR4, c[0x4][0x128] ;  /* 0x01004a0000047ab9 */ /* 0x000fe20000000a00 */
[----:B------:R-:W-:Y:S01]  /*92e0*/  ULDC.64 UR6, c[0x4][0x8] ;  /* 0x0100020000067ab9 */ /* 0x000fe20000000a00 */
[----:B------:R-:W-:Y:S01]  /*92f0*/  MOV R4, UR4 ;  /* 0x0000000400047c02 */ /* 0x000fe20008000f00 */
[----:B------:R-:W-:Y:S01]  /*9300*/  IMAD.U32 R5, RZ, RZ, UR5 ;  /* 0x00000005ff057e24 */ /* 0x000fe2000f8e00ff */
[----:B------:R-:W-:Y:S01]  /*9310*/  ULDC.64 UR4, c[0x4][0x130] ;  /* 0x01004c0000047ab9 */ /* 0x000fe20000000a00 */
[----:B------:R-:W0:Y:S01]  /*9320*/  LDC.64 R2, c[0x4][R2] ;  /* 0x0100000002027b82 */ /* 0x000e220000000a00 */
[----:B------:R-:W-:Y:S02]  /*9330*/  IMAD.U32 R6, RZ, RZ, UR4 ;  /* 0x00000004ff067e24 */ /* 0x000fe4000f8e00ff */
[----:B------:R-:W-:Y:S02]  /*9340*/  IMAD.U32 R7, RZ, RZ, UR5 ;  /* 0x00000005ff077e24 */ /* 0x000fe4000f8e00ff */
[----:B------:R-:W-:-:S02]  /*9350*/  IMAD.U32 R10, RZ, RZ, UR6 ;  /* 0x00000006ff0a7e24 */ /* 0x000fc4000f8e00ff */
[----:B------:R-:W-:Y:S02]  /*9360*/  IMAD.U32 R11, RZ, RZ, UR7 ;  /* 0x00000007ff0b7e24 */ /* 0x000fe4000f8e00ff */
[----:B------:R-:W-:Y:S02]  /*9370*/  IMAD.MOV.U32 R8, RZ, RZ, 0x4e ;  /* 0x0000004eff087424 */ /* 0x000fe400078e00ff */
[----:B------:R-:W-:Y:S02]  /*9380*/  IMAD.MOV.U32 R12, RZ, RZ, 0x1 ;  /* 0x00000001ff0c7424 */ /* 0x000fe400078e00ff */
[----:B------:R-:W-:-:S07]  /*9390*/  IMAD.MOV.U32 R13, RZ, RZ, RZ ;  /* 0x000000ffff0d7224 */ /* 0x000fce00078e00ff */
[----:B------:R-:W-:-:S07]  /*93a0*/  LEPC R20, `(.L_x_2117) ;  /* 0x000000001014794e */ /* 0x000fce0000000000 */
[----:B0-----:R-:W-:Y:S05]  /*93b0*/  CALL.ABS.NOINC R2 ;  /* 0x0000000002007343 */ /* 0x001fea0003c00000 */
.L_x_2117:
[----:B------:R-:W-:Y:S01]  /*93c0*/  CS2R R2, SRZ ;  /* 0x0000000000027805 */ /* 0x000fe2000001ff00 */
[----:B------:R-:W-:Y:S06]  /*93d0*/  BRA `(.L_x_2090) ;  /* 0x0000000000147947 */ /* 0x000fec0003800000 */
.L_x_2114:
[----:B------:R-:W2:Y:S02]  /*93e0*/  LDG.E.64 R2, desc[UR36][R4.64] ;  /* 0x0000002404027981 */ /* 0x000ea4000c1e1b00 */
[----:B--2---:R-:W0:Y:S01]  /*93f0*/  I2F.F64.U64 R2, R2 ;  /* 0x0000000200027312 */ /* 0x004e220000301800 */
[----:B------:R-:W-:Y:S05]  /*9400*/  BRA `(.L_x_2090) ;  /* 0x0000000000087947 */ /* 0x000fea0003800000 */
.L_x_2113:
[----:B------:R-:W2:Y:S02]  /*9410*/  LDG.E R2, desc[UR36][R4.64] ;  /* 0x0000002404027981 */ /* 0x000ea4000c1e1900 */
[----:B--2---:R-:W0:Y:S02]  /*9420*/  I2F.F64.U32 R2, R2 ;  /* 0x0000000200027312 */ /* 0x004e240000201800 */
.L_x_2090:
[----:B012345:R-:W-:Y:S01]  /*9430*/  DSETP.GT.AND P0, PT, |R2|, 1, PT ;  /* 0x3ff000000200742a */ /* 0x03ffe20003f04200 */
        /* <DEDUP_REMOVED lines=13> */
.L_x_2119:
[----:B------:R-:W-:Y:S05]  /*9510*/  BSYNC B0 ;  /* 0x0000000000007941 */ /* 0x000fea0003800000 */
.L_x_2118:
        /* <DEDUP_REMOVED lines=80> */
.L_x_2123:
[----:B------:R-:W0:Y:S02]  /*9a20*/  F2I.S64.F64.TRUNC R4, R4 ;  /* 0x0000000400047311 */ /* 0x000e24000030d900 */
[----:B0-----:R-:W-:-:S05]  /*9a30*/  IMAD.MOV.U32 R3, RZ, RZ, R4 ;  /* 0x000000ffff037224 */ /* 0x001fca00078e0004 */
[----:B------:R0:W-:Y:S01]  /*9a40*/  STG.E.U8 desc[UR36][R16.64], R3 ;  /* 0x0000000310007986 */ /* 0x0001e2000c101124 */
[----:B------:R-:W-:Y:S05]  /*9a50*/  BRA `(.L_x_2125) ;  /* 0x0000000c00f87947 */ /* 0x000fea0003800000 */
.L_x_2122:
        /* <DEDUP_REMOVED lines=9> */
.L_x_2127:
[----:B------:R-:W0:Y:S02]  /*9af0*/  F2I.F64.TRUNC R5, R4 ;  /* 0x0000000400057311 */ /* 0x000e24000030d100 */
[----:B0-----:R0:W-:Y:S01]  /*9b00*/  STG.E desc[UR36][R16.64], R5 ;  /* 0x0000000510007986 */ /* 0x0011e2000c101924 */
[----:B------:R-:W-:Y:S05]  /*9b10*/  BRA `(.L_x_2125) ;  /* 0x0000000c00c87947 */ /* 0x000fea0003800000 */
.L_x_2126:
[----:B------:R-:W0:Y:S02]  /*9b20*/  F2I.F64.TRUNC R5, R4 ;  /* 0x0000000400057311 */ /* 0x000e24000030d100 */
[----:B0-----:R0:W-:Y:S01]  /*9b30*/  STG.E.U16 desc[UR36][R16.64], R5 ;  /* 0x0000000510007986 */ /* 0x0011e2000c101524 */
[----:B------:R-:W-:Y:S05]  /*9b40*/  BRA `(.L_x_2125) ;  /* 0x0000000c00bc7947 */ /* 0x000fea0003800000 */
.L_x_2121:
        /* <DEDUP_REMOVED lines=13> */
.L_x_2129:
        /* <DEDUP_REMOVED lines=8> */
.L_x_2128:
        /* <DEDUP_REMOVED lines=14> */
.L_x_2131:
        /* <DEDUP_REMOVED lines=9> */
.L_x_2130:
[----:B------:R0:W-:Y:S01]  /*9e10*/  STG.E.64 desc[UR36][R16.64], R4 ;  /* 0x0000000410007986 */ /* 0x0001e2000c101b24 */
[----:B------:R-:W-:Y:S05]  /*9e20*/  BRA `(.L_x_2125) ;  /* 0x0000000c00047947 */ /* 0x000fea0003800000 */
.L_x_2120:
        /* <DEDUP_REMOVED lines=12> */
.L_x_2134:
[----:B------:R-:W-:-:S05]  /*9ef0*/  CS2R R6, SRZ ;  /* 0x0000000000067805 */ /* 0x000fca000001ff00 */
[----:B------:R0:W-:Y:S01]  /*9f00*/  STG.E.128 desc[UR36][R16.64], R4 ;  /* 0x0000000410007986 */ /* 0x0001e2000c101d24 */
[----:B------:R-:W-:Y:S05]  /*9f10*/  BRA `(.L_x_2125) ;  /* 0x0000000800c87947 */ /* 0x000fea0003800000 */
.L_x_2133:
        /* <DEDUP_REMOVED lines=25> */
.L_x_2138:
[----:B------:R-:W-:Y:S05]  /*a0b0*/  BSYNC B0 ;  /* 0x0000000000007941 */ /* 0x000fea0003800000 */
.L_x_2137:
[----:B------:R-:W-:-:S05]  /*a0c0*/  LOP3.LUT R3, R0, R3, RZ, 0xfc, !PT ;  /* 0x0000000300037212 */ /* 0x000fca00078efcff */
[----:B------:R0:W-:Y:S01]  /*a0d0*/  STG.E.U8 desc[UR36][R16.64], R3 ;  /* 0x0000000310007986 */ /* 0x0001e2000c101124 */
[----:B------:R-:W-:Y:S05]  /*a0e0*/  BRA `(.L_x_2125) ;  /* 0x0000000800547947 */ /* 0x000fea0003800000 */
.L_x_2136:
        /* <DEDUP_REMOVED lines=17> */
.L_x_2140:
[----:B------:R-:W-:Y:S01]  /*a200*/  IMAD.MOV.U32 R0, RZ, RZ, 0x7f ;  /* 0x0000007fff007424 */ /* 0x000fe200078e00ff */
[----:B------:R-:W-:-:S04]  /*a210*/  ISETP.GT.U32.AND P0, PT, R2, 0x7f800000, PT ;  /* 0x7f8000000200780c */ /* 0x000fc80003f04070 */
[----:B------:R-:W-:-:S09]  /*a220*/  SEL R0, R0, 0x7c, P0 ;  /* 0x0000007c00007807 */ /* 0x000fd20000000000 */
.L_x_2141:
[----:B------:R-:W-:Y:S05]  /*a230*/  BSYNC B0 ;  /* 0x0000000000007941 */ /* 0x000fea0003800000 */
.L_x_2139:
[----:B------:R-:W-:-:S04]  /*a240*/  LOP3.LUT R2, R3, 0x80000000, RZ, 0xc0, !PT ;  /* 0x8000000003027812 */ /* 0x000fc800078ec0ff */
[----:B------:R-:W-:-:S04]  /*a250*/  SHF.R.U32.HI R3, RZ, 0x18, R2 ;  /* 0x00000018ff037819 */ /* 0x000fc80000011602 */
[----:B------:R-:W-:-:S05]  /*a260*/  LOP3.LUT R3, R0, R3, RZ, 0xfc, !PT ;  /* 0x0000000300037212 */ /* 0x000fca00078efcff */
[----:B------:R0:W-:Y:S01]  /*a270*/  STG.E.U8 desc[UR36][R16.64], R3 ;  /* 0x0000000310007986 */ /* 0x0001e2000c101124 */
[----:B------:R-:W-:Y:S05]  /*a280*/  BRA `(.L_x_2125) ;  /* 0x0000000400ec7947 */ /* 0x000fea0003800000 */
.L_x_2135:
        /* <DEDUP_REMOVED lines=8> */
.L_x_2132:
        /* <DEDUP_REMOVED lines=11> */
.L_x_2144:
        /* <DEDUP_REMOVED lines=21> */
.L_x_2147:
[----:B------:R-:W-:-:S04]  /*a510*/  LOP3.LUT R2, R3, 0x80000000, RZ, 0xc0, !PT ;  /* 0x8000000003027812 */ /* 0x000fc800078ec0ff */
[----:B------:R-:W-:-:S04]  /*a520*/  SHF.R.U32.HI R3, RZ, 0x18, R2 ;  /* 0x00000018ff037819 */ /* 0x000fc80000011602 */
[----:B------:R-:W-:-:S04]  /*a530*/  LOP3.LUT R0, R0, R3, RZ, 0xfc, !PT ;  /* 0x0000000300007212 */ /* 0x000fc800078efcff */
[----:B------:R-:W-:-:S07]  /*a540*/  PRMT R8, R0, 0x7610, R8 ;  /* 0x0000761000087816 */ /* 0x000fce0000000008 */
.L_x_2146:
[----:B------:R-:W-:Y:S05]  /*a550*/  BSYNC B0 ;  /* 0x0000000000007941 */ /* 0x000fea0003800000 */
.L_x_2145:
[----:B------:R3:W-:Y:S01]  /*a560*/  STG.E.U8 desc[UR36][R16.64], R8 ;  /* 0x0000000810007986 */ /* 0x0007e2000c101124 */
[----:B------:R-:W-:Y:S05]  /*a570*/  BRA `(.L_x_2125) ;  /* 0x0000000400307947 */ /* 0x000fea0003800000 */
.L_x_2143:
        /* <DEDUP_REMOVED lines=21> */
.L_x_2150:
[----:B------:R-:W-:-:S04]  /*a6d0*/  LOP3.LUT R2, R3, 0x80000000, RZ, 0xc0, !PT ;  /* 0x8000000003027812 */ /* 0x000fc800078ec0ff */
[----:B------:R-:W-:-:S04]  /*a6e0*/  SHF.R.U32.HI R3, RZ, 0x18, R2 ;  /* 0x00000018ff037819 */ /* 0x000fc80000011602 */
[----:B------:R-:W-:-:S04]  /*a6f0*/  LOP3.LUT R0, R0, R3, RZ, 0xfc, !PT ;  /* 0x0000000300007212 */ /* 0x000fc800078efcff */
[----:B------:R-:W-:-:S07]  /*a700*/  PRMT R8, R0, 0x7610, R8 ;  /* 0x0000761000087816 */ /* 0x000fce0000000008 */
.L_x_2149:
[----:B------:R-:W-:Y:S05]  /*a710*/  BSYNC B0 ;  /* 0x0000000000007941 */ /* 0x000fea0003800000 */
.L_x_2148:
[----:B------:R0:W-:Y:S01]  /*a720*/  STG.E.U8 desc[UR36][R16.64], R8 ;  /* 0x0000000810007986 */ /* 0x0001e2000c101124 */
[----:B------:R-:W-:Y:S05]  /*a730*/  BRA `(.L_x_2125) ;  /* 0x0000000000c07947 */ /* 0x000fea0003800000 */
.L_x_2142:
        /* <DEDUP_REMOVED lines=26> */
.L_x_2124:
[----:B------:R-:W-:Y:S01]  /*a8e0*/  MOV R0, 0x0 ;  /* 0x0000000000007802 */ /* 0x000fe20000000f00 */
[----:B------:R-:W-:Y:S01]  /*a8f0*/  ULDC.64 UR4, c[0x4][0x128] ;  /* 0x01004a0000047ab9 */ /* 0x000fe20000000a00 */
[----:B------:R-:W-:Y:S01]  /*a900*/  ULDC.64 UR6, c[0x4][0x10] ;  /* 0x0100040000067ab9 */ /* 0x000fe20000000a00 */
[----:B------:R-:W-:Y:S01]  /*a910*/  IMAD.U32 R4, RZ, RZ, UR4 ;  /* 0x00000004ff047e24 */ /* 0x000fe2000f8e00ff */
[----:B------:R0:W1:Y:S01]  /*a920*/  LDC.64 R2, c[0x4][R0] ;  /* 0x0100000000027b82 */ /* 0x0000620000000a00 */
[----:B------:R-:W-:Y:S01]  /*a930*/  IMAD.U32 R5, RZ, RZ, UR5 ;  /* 0x00000005ff057e24 */ /* 0x000fe2000f8e00ff */
[----:B------:R-:W-:Y:S01]  /*a940*/  ULDC.64 UR4, c[0x4][0x130] ;  /* 0x01004c0000047ab9 */ /* 0x000fe20000000a00 */
[----:B------:R-:W-:Y:S01]  /*a950*/  MOV R10, UR6 ;  /* 0x00000006000a7c02 */ /* 0x000fe20008000f00 */
        /* <DEDUP_REMOVED lines=8> */
.L_x_2153:
[----:B------:R-:W-:Y:S05]  /*a9e0*/  BRA `(.L_x_2125) ;  /* 0x0000000000147947 */ /* 0x000fea0003800000 */
.L_x_2152:
[----:B------:R-:W0:Y:S02]  /*a9f0*/  F2I.U64.F64.TRUNC R4, R4 ;  /* 0x0000000400047311 */ /* 0x000e24000030d800 */
[----:B0-----:R0:W-:Y:S01]  /*aa00*/  STG.E.64 desc[UR36][R16.64], R4 ;  /* 0x0000000410007986 */ /* 0x0011e2000c101b24 */
[----:B------:R-:W-:Y:S05]  /*aa10*/  BRA `(.L_x_2125) ;  /* 0x0000000000087947 */ /* 0x000fea0003800000 */
.L_x_2151:
[----:B------:R-:W0:Y:S02]  /*aa20*/  F2I.U32.F64.TRUNC R5, R4 ;  /* 0x0000000400057311 */ /* 0x000e24000030d000 */
[----:B0-----:R2:W-:Y:S02]  /*aa30*/  STG.E desc[UR36][R16.64], R5 ;  /* 0x0000000510007986 */ /* 0x0015e4000c101924 */
.L_x_2125:
[----:B------:R-:W-:-:S07]  /*aa40*/  VIADD R19, R19, 0x80 ;  /* 0x0000008013137836 */ /* 0x000fce0000000000 */
.L_x_2083:
[----:B------:R-:W-:Y:S05]  /*aa50*/  BSYNC B6 ;  /* 0x0000000000067941 */ /* 0x000fea0003800000 */
.L_x_2082:
        /* <DEDUP_REMOVED lines=306> */
.L_x_2154:
        /* <DEDUP_REMOVED lines=21> */
.L_x_2158:
[----:B------:R-:W2:Y:S02]  /*bed0*/  LDG.E.U8 R2, desc[UR36][R4.64] ;  /* 0x0000002404027981 */ /* 0x000ea4000c1e1100 */
[----:B--2---:R-:W0:Y:S01]  /*bee0*/  I2F.F64.U16 R2, R2 ;  /* 0x0000000200027312 */ /* 0x004e220000101800 */
[----:B------:R-:W-:Y:S05]  /*bef0*/  BRA `(.L_x_2160) ;  /* 0x0000000c00707947 */ /* 0x000fea0003800000 */
.L_x_2157:
        /* <DEDUP_REMOVED lines=9> */
.L_x_2162:
[----:B------:R-:W2:Y:S02]  /*bf90*/  LDG.E R2, desc[UR36][R4.64] ;  /* 0x0000002404027981 */ /* 0x000ea4000c1e1900 */
[----:B--2---:R-:W0:Y:S01]  /*bfa0*/  I2F.F64 R2, R2 ;  /* 0x0000000200027312 */ /* 0x004e220000201c00 */
[----:B------:R-:W-:Y:S05]  /*bfb0*/  BRA `(.L_x_2160) ;  /* 0x0000000c00407947 */ /* 0x000fea0003800000 */
.L_x_2161:
[----:B------:R-:W2:Y:S02]  /*bfc0*/  LDG.E.U16 R2, desc[UR36][R4.64] ;  /* 0x0000002404027981 */ /* 0x000ea4000c1e1500 */
[----:B--2---:R-:W0:Y:S01]  /*bfd0*/  I2F.F64.S16 R2, R2 ;  /* 0x0000000200027312 */ /* 0x004e220000101c00 */
[----:B------:R-:W-:Y:S05]  /*bfe0*/  BRA `(.L_x_2160) ;  /* 0x0000000c00347947 */ /* 0x000fea0003800000 */
.L_x_2156:
        /* <DEDUP_REMOVED lines=8> */
[----:B------:R-:W2:Y:S01]  /*c070*/  F2F.F64.F32 R2, R2 ;  /* 0x0000000200027310 */ /* 0x000ea20000201800 */
[----:B------:R-:W-:Y:S05]  /*c080*/  BRA `(.L_x_2160) ;  /* 0x0000000c000c7947 */ /* 0x000fea0003800000 */
.L_x_2164:
[----:B------:R-:W2:Y:S02]  /*c090*/  LDG.E.U16 R0, desc[UR36][R4.64] ;  /* 0x0000002404007981 */ /* 0x000ea4000c1e1500 */
[----:B--2---:R-:W-:-:S05]  /*c0a0*/  HADD2.F32 R0, -RZ, R0.H0_H0 ;  /* 0x20000000ff007230 */ /* 0x004fca0000004100 */
[----:B------:R-:W-:-:S04]  /*c0b0*/  FMUL.FTZ R0, R0, 1 ;  /* 0x3f80000000007820 */ /* 0x000fc80000410000 */
[----:B------:R0:W1:Y:S01]  /*c0c0*/  F2F.F64.F32 R2, R0 ;  /* 0x0000000000027310 */ /* 0x0000620000201800 */
[----:B------:R-:W-:Y:S05]  /*c0d0*/  BRA `(.L_x_2160) ;  /* 0x0000000800f87947 */ /* 0x000fea0003800000 */
.L_x_2163:
        /* <DEDUP_REMOVED lines=10> */
.L_x_2166:
[----:B------:R-:W2:Y:S02]  /*c180*/  LDG.E.U16 R4, desc[UR36][R4.64] ;  /* 0x0000002404047981 */ /* 0x000ea4000c1e1500 */
[----:B--2---:R-:W-:-:S05]  /*c190*/  HADD2.F32 R0, -RZ, R4.H0_H0 ;  /* 0x20000004ff007230 */ /* 0x004fca0000004100 */
[----:B------:R-:W-:-:S04]  /*c1a0*/  FMUL.FTZ R0, R0, 1 ;  /* 0x3f80000000007820 */ /* 0x000fc80000410000 */
[----:B------:R3:W4:Y:S01]  /*c1b0*/  F2F.F64.F32 R2, R0 ;  /* 0x0000000000027310 */ /* 0x0007220000201800 */
[----:B------:R-:W-:Y:S05]  /*c1c0*/  BRA `(.L_x_2160) ;  /* 0x0000000800bc7947 */ /* 0x000fea0003800000 */
.L_x_2165:
[----:B------:R0:W5:Y:S01]  /*c1d0*/  LDG.E.64 R2, desc[UR36][R4.64] ;  /* 0x0000002404027981 */ /* 0x000162000c1e1b00 */
[----:B------:R-:W-:Y:S05]  /*c1e0*/  BRA `(.L_x_2160) ;  /* 0x0000000800b47947 */ /* 0x000fea0003800000 */
.L_x_2155:
        /* <DEDUP_REMOVED lines=9> */
[----:B------:R-:W-:Y:S02]  /*c280*/  MOV R2, RZ ;  /* 0x000000ff00027202 */ /* 0x000fe40000000f00 */
[----:B--2---:R-:W-:-:S04]  /*c290*/  ISETP.NE.AND P0, PT, R4, RZ, PT ;  /* 0x000000ff0400720c */ /* 0x004fc80003f05270 */
[----:B------:R-:W-:Y:S01]  /*c2a0*/  FSEL R3, RZ, 1.875, !P0 ;  /* 0x3ff00000ff037808 */ /* 0x000fe20004000000 */
[----:B------:R-:W-:Y:S08]  /*c2b0*/  BRA `(.L_x_2160) ;  /* 0x0000000800807947 */ /* 0x000ff00003800000 */
.L_x_2169:
[----:B------:R0:W5:Y:S01]  /*c2c0*/  LDG.E.64 R2, desc[UR36][R4.64] ;  /* 0x0000002404027981 */ /* 0x000162000c1e1b00 */
[----:B------:R-:W-:Y:S05]  /*c2d0*/  BRA `(.L_x_2160) ;  /* 0x0000000800787947 */ /* 0x000fea0003800000 */
.L_x_2168:
        /* <DEDUP_REMOVED lines=28> */
.L_x_2171:
        /* <DEDUP_REMOVED lines=15> */
.L_x_2170:
[----:B------:R-:W2:Y:S02]  /*c590*/  LDG.E.U16 R0, desc[UR36][R4.64] ;  /* 0x0000002404007981 */ /* 0x000ea4000c1e1500 */
[----:B--2---:R-:W-:-:S04]  /*c5a0*/  IMAD.U32 R0, R0, 0x10000, RZ ;  /* 0x0001000000007824 */ /* 0x004fc800078e00ff */
[----:B------:R-:W-:-:S04]  /*c5b0*/  FMUL.FTZ R0, R0, 1 ;  /* 0x3f80000000007820 */ /* 0x000fc80000410000 */
[----:B------:R0:W1:Y:S01]  /*c5c0*/  F2F.F64.F32 R2, R0 ;  /* 0x0000000000027310 */ /* 0x0000620000201800 */
[----:B------:R-:W-:Y:S05]  /*c5d0*/  BRA `(.L_x_2160) ;  /* 0x0000000400b87947 */ /* 0x000fea0003800000 */
.L_x_2167:
        /* <DEDUP_REMOVED lines=11> */
.L_x_2174:
        /* <DEDUP_REMOVED lines=21> */
.L_x_2178:
[----:B------:R-:W-:Y:S05]  /*c7e0*/  BSYNC B1 ;  /* 0x0000000000017941 */ /* 0x000fea0003800000 */
.L_x_2177:
[----:B------:R-:W-:Y:S02]  /*c7f0*/  LEA R3, R0, 0x3b800000, 0x17 ;  /* 0x3b80000000037811 */ /* 0x000fe400078eb8ff */
[----:B------:R-:W-:-:S04]  /*c800*/  SHF.L.U32 R0, R2, 0x14, RZ ;  /* 0x0000001402007819 */ /* 0x000fc800000006ff */
[----:B------:R-:W-:-:S07]  /*c810*/  LOP3.LUT R0, R3, R0, R4, 0xfe, !PT ;  /* 0x0000000003007212 */ /* 0x000fce00078efe04 */
.L_x_2176:
[----:B------:R-:W-:Y:S05]  /*c820*/  BSYNC B0 ;  /* 0x0000000000007941 */ /* 0x000fea0003800000 */
.L_x_2175:
[----:B------:R-:W-:-:S04]  /*c830*/  FMUL.FTZ R0, R0, 1 ;  /* 0x3f80000000007820 */ /* 0x000fc80000410000 */
[----:B------:R0:W1:Y:S01]  /*c840*/  F2F.F64.F32 R2, R0 ;  /* 0x0000000000027310 */ /* 0x0000620000201800 */
[----:B------:R-:W-:Y:S05]  /*c850*/  BRA `(.L_x_2160) ;  /* 0x0000000400187947 */ /* 0x000fea0003800000 */
.L_x_2173:
        /* <DEDUP_REMOVED lines=21> */
.L_x_2182:
[----:B------:R-:W-:Y:S05]  /*c9b0*/  BSYNC B1 ;  /* 0x0000000000017941 */ /* 0x000fea0003800000 */
.L_x_2181:
[----:B------:R-:W-:Y:S01]  /*c9c0*/  LEA R3, R0, 0x37800000, 0x17 ;  /* 0x3780000000037811 */ /* 0x000fe200078eb8ff */
[----:B------:R-:W-:-:S05]  /*c9d0*/  IMAD.SHL.U32 R0, R2, 0x200000, RZ ;  /* 0x0020000002007824 */ /* 0x000fca00078e00ff */
[----:B------:R-:W-:-:S07]  /*c9e0*/  LOP3.LUT R0, R3, R0, R4, 0xfe, !PT ;  /* 0x0000000003007212 */ /* 0x000fce00078efe04 */
.L_x_2180:
[----:B------:R-:W-:Y:S05]  /*c9f0*/  BSYNC B0 ;  /* 0x0000000000007941 */ /* 0x000fea0003800000 */
.L_x_2179:
[----:B------:R-:W-:-:S04]  /*ca00*/  FMUL.FTZ R0, R0, 1 ;  /* 0x3f80000000007820 */ /* 0x000fc80000410000 */
[----:B------:R0:W1:Y:S01]  /*ca10*/  F2F.F64.F32 R2, R0 ;  /* 0x0000000000027310 */ /* 0x0000620000201800 */
[----:B------:R-:W-:Y:S05]  /*ca20*/  BRA `(.L_x_2160) ;  /* 0x0000000000a47947 */ /* 0x000fea0003800000 */
.L_x_2172:
        /* <DEDUP_REMOVED lines=14> */
.L_x_2186:
[----:B------:R-:W-:Y:S05]  /*cb10*/  BSYNC B0 ;  /* 0x0000000000007941 */ /* 0x000fea0003800000 */
.L_x_2185:
[----:B------:R-:W-:-:S04]  /*cb20*/  FMUL.FTZ R0, R0, 1 ;  /* 0x3f80000000007820 */ /* 0x000fc80000410000 */
[----:B------:R0:W1:Y:S01]  /*cb30*/  F2F.F64.F32 R2, R0 ;  /* 0x0000000000027310 */ /* 0x0000620000201800 */
[----:B------:R-:W-:Y:S05]  /*cb40*/  BRA `(.L_x_2160) ;  /* 0x00000000005c7947 */ /* 0x000fea0003800000 */
.L_x_2159:
[----:B------:R-:W-:Y:S01]  /*cb50*/  MOV R0, 0x0 ;  /* 0x0000000000007802 */ /* 0x000fe20000000f00 */
[----:B------:R-:W-:Y:S01]  /*cb60*/  ULDC.64 UR4, c[0x4][0x128] ;  /* 0x01004a0000047ab9 */ /* 0x000fe20000000a00 */
[----:B------:R-:W-:Y:S01]  /*cb70*/  ULDC.64 UR6, c[0x4][0x8] ;  /* 0x0100020000067ab9 */ /* 0x000fe20000000a00 */
[----:B------:R-:W-:Y:S01]  /*cb80*/  IMAD.U32 R4, RZ, RZ, UR4 ;  /* 0x00000004ff047e24 */ /* 0x000fe2000f8e00ff */
[----:B------:R0:W1:Y:S01]  /*cb90*/  LDC.64 R2, c[0x4][R0] ;  /* 0x0100000000027b82 */ /* 0x0000620000000a00 */
[----:B------:R-:W-:Y:S01]  /*cba0*/  IMAD.U32 R5, RZ, RZ, UR5 ;  /* 0x00000005ff057e24 */ /* 0x000fe2000f8e00ff */
[----:B------:R-:W-:Y:S01]  /*cbb0*/  ULDC.64 UR4, c[0x4][0x130] ;  /* 0x01004c0000047ab9 */ /* 0x000fe20000000a00 */
[----:B------:R-:W-:Y:S01]  /*cbc0*/  HFMA2.MMA R8, -RZ, RZ, 0, 4.64916229248046875e-06 ;  /* 0x0000004eff087435 */ /* 0x000fe200000001ff */
[----:B------:R-:W-:Y:S02]  /*cbd0*/  IMAD.U32 R6, RZ, RZ, UR4 ;  /* 0x00000004ff067e24 */ /* 0x000fe4000f8e00ff */
[----:B------:R-:W-:-:S02]  /*cbe0*/  IMAD.U32 R7, RZ, RZ, UR5 ;  /* 0x00000005ff077e24 */ /* 0x000fc4000f8e00ff */
[----:B------:R-:W-:Y:S02]  /*cbf0*/  IMAD.U32 R10, RZ, RZ, UR6 ;  /* 0x00000006ff0a7e24 */ /* 0x000fe4000f8e00ff */
[----:B------:R-:W-:Y:S02]  /*cc00*/  IMAD.U32 R11, RZ, RZ, UR7 ;  /* 0x00000007ff0b7e24 */ /* 0x000fe4000f8e00ff */
[----:B------:R-:W-:Y:S02]  /*cc10*/  IMAD.MOV.U32 R12, RZ, RZ, 0x1 ;  /* 0x00000001ff0c7424 */ /* 0x000fe400078e00ff */
[----:B0-----:R-:W-:-:S07]  /*cc20*/  IMAD.MOV.U32 R13, RZ, RZ, RZ ;  /* 0x000000ffff0d7224 */ /* 0x001fce00078e00ff */
[----:B------:R-:W-:-:S07]  /*cc30*/  LEPC R20, `(.L_x_2187) ;  /* 0x000000001014794e */ /* 0x000fce0000000000 */
[----:B-1----:R-:W-:Y:S05]  /*cc40*/  CALL.ABS.NOINC R2 ;  /* 0x0000000002007343 */ /* 0x002fea0003c00000 */
.L_x_2187:
[----:B------:R-:W-:Y:S01]  /*cc50*/  CS2R R2, SRZ ;  /* 0x0000000000027805 */ /* 0x000fe2000001ff00 */
[----:B------:R-:W-:Y:S06]  /*cc60*/  BRA `(.L_x_2160) ;  /* 0x0000000000147947 */ /* 0x000fec0003800000 */
.L_x_2184:
[----:B------:R-:W2:Y:S02]  /*cc70*/  LDG.E.64 R2, desc[UR36][R4.64] ;  /* 0x0000002404027981 */ /* 0x000ea4000c1e1b00 */
[----:B--2---:R-:W0:Y:S01]  /*cc80*/  I2F.F64.U64 R2, R2 ;  /* 0x0000000200027312 */ /* 0x004e220000301800 */
[----:B------:R-:W-:Y:S05]  /*cc90*/  BRA `(.L_x_2160) ;  /* 0x0000000000087947 */ /* 0x000fea0003800000 */
.L_x_2183:
[----:B------:R-:W2:Y:S02]  /*cca0*/  LDG.E R2, desc[UR36][R4.64] ;  /* 0x0000002404027981 */ /* 0x000ea4000c1e1900 */
[----:B--2---:R-:W0:Y:S02]  /*ccb0*/  I2F.F64.U32 R2, R2 ;  /* 0x0000000200027312 */ /* 0x004e240000201800 */
.L_x_2160:
        /* <DEDUP_REMOVED lines=14> */
.L_x_2189:
[----:B------:R-:W-:Y:S05]  /*cda0*/  BSYNC B0 ;  /* 0x0000000000007941 */ /* 0x000fea0003800000 */
.L_x_2188:
        /* <DEDUP_REMOVED lines=78> */
[----:B0-----:R-:W-:Y:S01]  /*d290*/  STG.E.U8 desc[UR36][R16.64], R5 ;  /* 0x0000000510007986 */ /* 0x001fe2000c101124 */
[----:B------:R-:W-:Y:S05]  /*d2a0*/  EXIT ;  /* 0x000000000000794d */ /* 0x000fea0003800000 */
.L_x_2193:
[----:B------:R-:W0:Y:S02]  /*d2b0*/  F2I.S64.F64.TRUNC R4, R4 ;  /* 0x0000000400047311 */ /* 0x000e24000030d900 */
[----:B0-----:R-:W-:-:S05]  /*d2c0*/  IMAD.MOV.U32 R3, RZ, RZ, R4 ;  /* 0x000000ffff037224 */ /* 0x001fca00078e0004 */
[----:B------:R-:W-:Y:S01]  /*d2d0*/  STG.E.U8 desc[UR36][R16.64], R3 ;  /* 0x0000000310007986 */ /* 0x000fe2000c101124 */
[----:B------:R-:W-:Y:S05]  /*d2e0*/  EXIT ;  /* 0x000000000000794d */ /* 0x000fea0003800000 */
.L_x_2192:
[----:B------:R-:W-:-:S13]  /*d2f0*/  ISETP.NE.AND P0, PT, R0, 0x2, PT ;  /* 0x000000020000780c */ /* 0x000fda0003f05270 */
[----:B------:R-:W-:Y:S05]  /*d300*/  @!P0 BRA `(.L_x_2195) ;  /* 0x0000000000288947 */ /* 0x000fea0003800000 */
[----:B------:R-:W-:-:S13]  /*d310*/  ISETP.NE.AND P0, PT, R0, 0x3, PT ;  /* 0x000000030000780c */ /* 0x000fda0003f05270 */
[----:B------:R-:W-:Y:S05]  /*d320*/  @!P0 BRA `(.L_x_2196) ;  /* 0x0000000000148947 */ /* 0x000fea0003800000 */
[----:B------:R-:W-:-:S13]  /*d330*/  ISETP.NE.AND P0, PT, R0, 0x4, PT ;  /* 0x000000040000780c */ /* 0x000fda0003f05270 */
[----:B------:R-:W-:Y:S05]  /*d340*/  @P0 BRA `(.L_x_2194) ;  /* 0x0000000c00880947 */ /* 0x000fea0003800000 */
[----:B------:R-:W0:Y:S02]  /*d350*/  F2I.S64.F64.TRUNC R4, R4 ;  /* 0x0000000400047311 */ /* 0x000e24000030d900 */
[----:B0-----:R-:W-:Y:S01]  /*d360*/  STG.E.64 desc[UR36][R16.64], R4 ;  /* 0x0000000410007986 */ /* 0x001fe2000c101b24 */
[----:B------:R-:W-:Y:S05]  /*d370*/  EXIT ;  /* 0x000000000000794d */ /* 0x000fea0003800000 */
.L_x_2196:
[----:B------:R-:W0:Y:S02]  /*d380*/  F2I.F64.TRUNC R5, R4 ;  /* 0x0000000400057311 */ /* 0x000e24000030d100 */
[----:B0-----:R-:W-:Y:S01]  /*d390*/  STG.E desc[UR36][R16.64], R5 ;  /* 0x0000000510007986 */ /* 0x001fe2000c101924 */
[----:B------:R-:W-:Y:S05]  /*d3a0*/  EXIT ;  /* 0x000000000000794d */ /* 0x000fea0003800000 */
.L_x_2195:
[----:B------:R-:W0:Y:S02]  /*d3b0*/  F2I.F64.TRUNC R5, R4 ;  /* 0x0000000400057311 */ /* 0x000e24000030d100 */
[----:B0-----:R-:W-:Y:S01]  /*d3c0*/  STG.E.U16 desc[UR36][R16.64], R5 ;  /* 0x0000000510007986 */ /* 0x001fe2000c101524 */
[----:B------:R-:W-:Y:S05]  /*d3d0*/  EXIT ;  /* 0x000000000000794d */ /* 0x000fea0003800000 */
.L_x_2191:
        /* <DEDUP_REMOVED lines=11> */
[----:B------:R-:W-:Y:S01]  /*d490*/  STG.E desc[UR36][R16.64], R3 ;  /* 0x0000000310007986 */ /* 0x000fe2000c101924 */
[----:B------:R-:W-:Y:S05]  /*d4a0*/  EXIT ;  /* 0x000000000000794d */ /* 0x000fea0003800000 */
.L_x_2198:
[----:B------:R-:W-:Y:S01]  /*d4b0*/  UMOV UR4, 0xf0000000 ;  /* 0xf000000000047882 */ /* 0x000fe20000000000 */
[----:B------:R-:W-:Y:S01]  /*d4c0*/  UMOV UR5, 0x380fffff ;  /* 0x380fffff00057882 */ /* 0x000fe20000000000 */
[----:B------:R-:W0:Y:S01]  /*d4d0*/  F2F.F32.F64 R0, R4 ;  /* 0x0000000400007310 */ /* 0x000e220000301000 */
[----:B------:R-:W-:-:S14]  /*d4e0*/  DSETP.GEU.AND P0, PT, |R4|, UR4, PT ;  /* 0x0000000404007e2a */ /* 0x000fdc000bf0e200 */
[----:B0-----:R-:W-:-:S05]  /*d4f0*/  @!P0 FMUL R0, R0, 1.175494350822287508e-38 ;  /* 0x0080000000008820 */ /* 0x001fca0000400000 */
[----:B------:R-:W-:-:S05]  /*d500*/  F2FP.F16.F32.PACK_AB R0, RZ, R0 ;  /* 0x00000000ff00723e */ /* 0x000fca00000000ff */
[----:B------:R-:W-:Y:S01]  /*d510*/  STG.E.U16 desc[UR36][R16.64], R0 ;  /* 0x0000000010007986 */ /* 0x000fe2000c101524 */
[----:B------:R-:W-:Y:S05]  /*d520*/  EXIT ;  /* 0x000000000000794d */ /* 0x000fea0003800000 */
.L_x_2197:
        /* <DEDUP_REMOVED lines=12> */
[----:B------:R-:W-:Y:S01]  /*d5f0*/  STG.E.64 desc[UR36][R16.64], R2 ;  /* 0x0000000210007986 */ /* 0x000fe2000c101b24 */
[----:B------:R-:W-:Y:S05]  /*d600*/  EXIT ;  /* 0x000000000000794d */ /* 0x000fea0003800000 */
.L_x_2200:
[----:B------:R-:W-:Y:S01]  /*d610*/  UMOV UR4, 0xf0000000 ;  /* 0xf000000000047882 */ /* 0x000fe20000000000 */
[----:B------:R-:W-:Y:S01]  /*d620*/  UMOV UR5, 0x380fffff ;  /* 0x380fffff00057882 */ /* 0x000fe20000000000 */
[----:B------:R-:W0:Y:S01]  /*d630*/  F2F.F32.F64 R0, R4 ;  /* 0x0000000400007310 */ /* 0x000e220000301000 */
[----:B------:R-:W-:-:S14]  /*d640*/  DSETP.GEU.AND P0, PT, |R4|, UR4, PT ;  /* 0x0000000404007e2a */ /* 0x000fdc000bf0e200 */
[----:B0-----:R-:W-:-:S05]  /*d650*/  @!P0 FMUL R0, R0, 1.175494350822287508e-38 ;  /* 0x0080000000008820 */ /* 0x001fca0000400000 */
[----:B------:R-:W-:-:S04]  /*d660*/  F2FP.F16.F32.PACK_AB R3, RZ, R0 ;  /* 0x00000000ff03723e */ /* 0x000fc800000000ff */
[----:B------:R-:W-:-:S05]  /*d670*/  PRMT R3, R3, 0x5410, RZ ;  /* 0x0000541003037816 */ /* 0x000fca00000000ff */
[----:B------:R-:W-:Y:S01]  /*d680*/  STG.E desc[UR36][R16.64], R3 ;  /* 0x0000000310007986 */ /* 0x000fe2000c101924 */
[----:B------:R-:W-:Y:S05]  /*d690*/  EXIT ;  /* 0x000000000000794d */ /* 0x000fea0003800000 */
.L_x_2199:
[----:B------:R-:W-:Y:S01]  /*d6a0*/  STG.E.64 desc[UR36][R16.64], R4 ;  /* 0x0000000410007986 */ /* 0x000fe2000c101b24 */
[----:B------:R-:W-:Y:S05]  /*d6b0*/  EXIT ;  /* 0x000000000000794d */ /* 0x000fea0003800000 */
.L_x_2190:
        /* <DEDUP_REMOVED lines=10> */
[----:B------:R-:W-:Y:S01]  /*d760*/  STG.E.U8 desc[UR36][R16.64], R3 ;  /* 0x0000000310007986 */ /* 0x000fe2000c101124 */
[----:B------:R-:W-:Y:S05]  /*d770*/  EXIT ;  /* 0x000000000000794d */ /* 0x000fea0003800000 */
.L_x_2203:
[----:B------:R-:W-:-:S05]  /*d780*/  CS2R R6, SRZ ;  /* 0x0000000000067805 */ /* 0x000fca000001ff00 */
[----:B------:R-:W-:Y:S01]  /*d790*/  STG.E.128 desc[UR36][R16.64], R4 ;  /* 0x0000000410007986 */ /* 0x000fe2000c101d24 */
[----:B------:R-:W-:Y:S05]  /*d7a0*/  EXIT ;  /* 0x000000000000794d */ /* 0x000fea0003800000 */
.L_x_2202:
        /* <DEDUP_REMOVED lines=25> */
.L_x_2207:
[----:B------:R-:W-:Y:S05]  /*d940*/  BSYNC B0 ;  /* 0x0000000000007941 */ /* 0x000fea0003800000 */
.L_x_2206:
[----:B------:R-:W-:-:S05]  /*d950*/  LOP3.LUT R3, R0, R3, RZ, 0xfc, !PT ;  /* 0x0000000300037212 */ /* 0x000fca00078efcff */
[----:B------:R-:W-:Y:S01]  /*d960*/  STG.E.U8 desc[UR36][R16.64], R3 ;  /* 0x0000000310007986 */ /* 0x000fe2000c101124 */
[----:B------:R-:W-:Y:S05]  /*d970*/  EXIT ;  /* 0x000000000000794d */ /* 0x000fea0003800000 */
.L_x_2205:
        /* <DEDUP_REMOVED lines=17> */
.L_x_2209:
[----:B------:R-:W-:Y:S01]  /*da90*/  IMAD.MOV.U32 R0, RZ, RZ, 0x7f ;  /* 0x0000007fff007424 */ /* 0x000fe200078e00ff */
[----:B------:R-:W-:-:S04]  /*daa0*/  ISETP.GT.U32.AND P0, PT, R2, 0x7f800000, PT ;  /* 0x7f8000000200780c */ /* 0x000fc80003f04070 */
[----:B------:R-:W-:-:S09]  /*dab0*/  SEL R0, R0, 0x7c, P0 ;  /* 0x0000007c00007807 */ /* 0x000fd20000000000 */
.L_x_2210:
[----:B------:R-:W-:Y:S05]  /*dac0*/  BSYNC B0 ;  /* 0x0000000000007941 */ /* 0x000fea0003800000 */
.L_x_2208:
[----:B------:R-:W-:-:S04]  /*dad0*/  LOP3.LUT R2, R3, 0x80000000, RZ, 0xc0, !PT ;  /* 0x8000000003027812 */ /* 0x000fc800078ec0ff */
[----:B------:R-:W-:-:S04]  /*dae0*/  SHF.R.U32.HI R3, RZ, 0x18, R2 ;  /* 0x00000018ff037819 */ /* 0x000fc80000011602 */
[----:B------:R-:W-:-:S05]  /*daf0*/  LOP3.LUT R3, R0, R3, RZ, 0xfc, !PT ;  /* 0x0000000300037212 */ /* 0x000fca00078efcff */
[----:B------:R-:W-:Y:S01]  /*db00*/  STG.E.U8 desc[UR36][R16.64], R3 ;  /* 0x0000000310007986 */ /* 0x000fe2000c101124 */
[----:B------:R-:W-:Y:S05]  /*db10*/  EXIT ;  /* 0x000000000000794d */ /* 0x000fea0003800000 */
.L_x_2204:
[----:B------:R-:W-:Y:S01]  /*db20*/  UMOV UR4, 0xf0000000 ;  /* 0xf000000000047882 */ /* 0x000fe20000000000 */
[----:B------:R-:W-:Y:S01]  /*db30*/  UMOV UR5, 0x380fffff ;  /* 0x380fffff00057882 */ /* 0x000fe20000000000 */
[----:B------:R-:W0:Y:S01]  /*db40*/  F2F.F32.F64 R0, R4 ;  /* 0x0000000400007310 */ /* 0x000e220000301000 */
[----:B------:R-:W-:-:S14]  /*db50*/  DSETP.GEU.AND P0, PT, |R4|, UR4, PT ;  /* 0x0000000404007e2a */ /* 0x000fdc000bf0e200 */
[----:B0-----:R-:W-:-:S05]  /*db60*/  @!P0 FMUL R0, R0, 1.175494350822287508e-38 ;  /* 0x0080000000008820 */ /* 0x001fca0000400000 */
[----:B------:R-:W-:-:S05]  /*db70*/  F2FP.BF16.F32.PACK_AB R0, RZ, R0 ;  /* 0x00000000ff00723e */ /* 0x000fca00000010ff */
[----:B------:R-:W-:Y:S01]  /*db80*/  STG.E.U16 desc[UR36][R16.64], R0 ;  /* 0x0000000010007986 */ /* 0x000fe2000c101524 */
[----:B------:R-:W-:Y:S05]  /*db90*/  EXIT ;  /* 0x000000000000794d */ /* 0x000fea0003800000 */
.L_x_2201:
        /* <DEDUP_REMOVED lines=9> */
[----:B0-----:R-:W-:Y:S01]  /*dc30*/  STG.E.U16 desc[UR36][R16.64], R5 ;  /* 0x0000000510007986 */ /* 0x001fe2000c101524 */
[----:B------:R-:W-:Y:S05]  /*dc40*/  EXIT ;  /* 0x000000000000794d */ /* 0x000fea0003800000 */
.L_x_2213:
        /* <DEDUP_REMOVED lines=21> */
.L_x_2216:
[----:B------:R-:W-:-:S04]  /*dda0*/  LOP3.LUT R2, R3, 0x80000000, RZ, 0xc0, !PT ;  /* 0x8000000003027812 */ /* 0x000fc800078ec0ff */
[----:B------:R-:W-:-:S04]  /*ddb0*/  SHF.R.U32.HI R3, RZ, 0x18, R2 ;  /* 0x00000018ff037819 */ /* 0x000fc80000011602 */
[----:B------:R-:W-:-:S04]  /*ddc0*/  LOP3.LUT R0, R0, R3, RZ, 0xfc, !PT ;  /* 0x0000000300007212 */ /* 0x000fc800078efcff */
[----:B------:R-:W-:-:S07]  /*ddd0*/  PRMT R8, R0, 0x7610, R8 ;  /* 0x0000761000087816 */ /* 0x000fce0000000008 */
.L_x_2215:
[----:B------:R-:W-:Y:S05]  /*dde0*/  BSYNC B0 ;  /* 0x0000000000007941 */ /* 0x000fea0003800000 */
.L_x_2214:
[----:B------:R-:W-:Y:S01]  /*ddf0*/  STG.E.U8 desc[UR36][R16.64], R8 ;  /* 0x0000000810007986 */ /* 0x000fe2000c101124 */
[----:B------:R-:W-:Y:S05]  /*de00*/  EXIT ;  /* 0x000000000000794d */ /* 0x000fea0003800000 */
.L_x_2212:
[----:B------:R-:W-:Y:S01]  /*de10*/  UMOV UR4, 0xf0000000 ;  /* 0xf000000000047882 */ /* 0x000fe20000000000 */
[----:B------:R-:W-:Y:S01]  /*de20*/  UMOV UR5, 0x380fffff ;  /* 0x380fffff00057882 */ /* 0x000fe20000000000 */
[----:B------:R-:W0:Y:S01]  /*de30*/  F2F.F32.F64 R3, R4 ;  /* 0x0000000400037310 */ /* 0x000e220000301000 */
[----:B------:R-:W-:Y:S01]  /*de40*/  DSETP.GEU.AND P0, PT, |R4|, UR4, PT ;  /* 0x0000000404007e2a */ /* 0x000fe2000bf0e200 */
[----:B------:R-:W-:Y:S01]  /*de50*/  BSSY B0, `(.L_x_2217) ;  /* 0x0000015000007945 */ /* 0x000fe20003800000 */
[----:B------:R-:W-:-:S12]  /*de60*/  MOV R8, 0x80 ;  /* 0x0000008000087802 */ /* 0x000fd80000000f00 */
        /* <DEDUP_REMOVED lines=15> */
.L_x_2219:
[----:B------:R-:W-:-:S04]  /*df60*/  LOP3.LUT R2, R3, 0x80000000, RZ, 0xc0, !PT ;  /* 0x8000000003027812 */ /* 0x000fc800078ec0ff */
[----:B------:R-:W-:-:S04]  /*df70*/  SHF.R.U32.HI R3, RZ, 0x18, R2 ;  /* 0x00000018ff037819 */ /* 0x000fc80000011602 */
[----:B------:R-:W-:-:S04]  /*df80*/  LOP3.LUT R0, R0, R3, RZ, 0xfc, !PT ;  /* 0x0000000300007212 */ /* 0x000fc800078efcff */
[----:B------:R-:W-:-:S07]  /*df90*/  PRMT R8, R0, 0x7610, R8 ;  /* 0x0000761000087816 */ /* 0x000fce0000000008 */
.L_x_2218:
[----:B------:R-:W-:Y:S05]  /*dfa0*/  BSYNC B0 ;  /* 0x0000000000007941 */ /* 0x000fea0003800000 */
.L_x_2217:
[----:B------:R-:W-:Y:S01]  /*dfb0*/  STG.E.U8 desc[UR36][R16.64], R8 ;  /* 0x0000000810007986 */ /* 0x000fe2000c101124 */
[----:B------:R-:W-:Y:S05]  /*dfc0*/  EXIT ;  /* 0x000000000000794d */ /* 0x000fea0003800000 */
.L_x_2211:
        /* <DEDUP_REMOVED lines=26> */
.L_x_2194:
        /* <DEDUP_REMOVED lines=16> */
.L_x_2222:
[----:B------:R-:W-:Y:S05]  /*e270*/  EXIT ;  /* 0x000000000000794d */ /* 0x000fea0003800000 */
.L_x_2221:
[----:B------:R-:W0:Y:S02]  /*e280*/  F2I.U64.F64.TRUNC R4, R4 ;  /* 0x0000000400047311 */ /* 0x000e24000030d800 */
[----:B0-----:R-:W-:Y:S01]  /*e290*/  STG.E.64 desc[UR36][R16.64], R4 ;  /* 0x0000000410007986 */ /* 0x001fe2000c101b24 */
[----:B------:R-:W-:Y:S05]  /*e2a0*/  EXIT ;  /* 0x000000000000794d */ /* 0x000fea0003800000 */
.L_x_2220:
[----:B------:R-:W0:Y:S02]  /*e2b0*/  F2I.U32.F64.TRUNC R5, R4 ;  /* 0x0000000400057311 */ /* 0x000e24000030d000 */
[----:B0-----:R-:W-:Y:S01]  /*e2c0*/  STG.E desc[UR36][R16.64], R5 ;  /* 0x0000000510007986 */ /* 0x001fe2000c101924 */
[----:B------:R-:W-:Y:S05]  /*e2d0*/  EXIT ;  /* 0x000000000000794d */ /* 0x000fea0003800000 */
.L_x_2223:
        /* <DEDUP_REMOVED lines=10> */
.L_x_2732:


//--------------------- .text._ZN2at6native27unrolled_elementwise_kernelIZZZNS0_16atan_kernel_cudaERNS_18TensorIteratorBaseEENKUlvE0_clEvENKUlvE_clEvEUldE_St5arrayIPcLm2EELi4E23TrivialOffsetCalculatorILi1EjESB_NS0_6memory12LoadWithCastILi1EEENSC_13StoreWithCastILi1EEEEEviT_T0_T2_T3_T4_T5_ --------------------------
	.section	.text._ZN2at6native27unrolled_elementwise_kernelIZZZNS0_16atan_kernel_cudaERNS_18TensorIteratorBaseEENKUlvE0_clEvENKUlvE_clEvEUldE_St5arrayIPcLm2EELi4E23TrivialOffsetCalculatorILi1EjESB_NS0_6memory12LoadWithCastILi1EEENSC_13StoreWithCastILi1EEEEEviT_T0_T2_T3_T4_T5_,"ax",@progbits
	.align	128
        .global         _ZN2at6native27unrolled_elementwise_kernelIZZZNS0_16atan_kernel_cudaERNS_18TensorIteratorBaseEENKUlvE0_clEvENKUlvE_clEvEUldE_St5arrayIPcLm2EELi4E23TrivialOffsetCalculatorILi1EjESB_NS0_6memory12LoadWithCastILi1EEENSC_13StoreWithCastILi1EEEEEviT_T0_T2_T3_T4_T5_
        .type           _ZN2at6native27unrolled_elementwise_kernelIZZZNS0_16atan_kernel_cudaERNS_18TensorIteratorBaseEENKUlvE0_clEvENKUlvE_clEvEUldE_St5arrayIPcLm2EELi4E23TrivialOffsetCalculatorILi1EjESB_NS0_6memory12LoadWithCastILi1EEENSC_13StoreWithCastILi1EEEEEviT_T0_T2_T3_T4_T5_,@function
        .size           _ZN2at6native27unrolled_elementwise_kernelIZZZNS0_16atan_kernel_cudaERNS_18TensorIteratorBaseEENKUlvE0_clEvENKUlvE_clEvEUldE_St5arrayIPcLm2EELi4E23TrivialOffsetCalculatorILi1EjESB_NS0_6memory12LoadWithCastILi1EEENSC_13StoreWithCastILi1EEEEEviT_T0_T2_T3_T4_T5_,(.L_x_2733 - _ZN2at6native27unrolled_elementwise_kernelIZZZNS0_16atan_kernel_cudaERNS_18TensorIteratorBaseEENKUlvE0_clEvENKUlvE_clEvEUldE_St5arrayIPcLm2EELi4E23TrivialOffsetCalculatorILi1EjESB_NS0_6memory12LoadWithCastILi1EEENSC_13StoreWithCastILi1EEEEEviT_T0_T2_T3_T4_T5_)
        .other          _ZN2at6native27unrolled_elementwise_kernelIZZZNS0_16atan_kernel_cudaERNS_18TensorIteratorBaseEENKUlvE0_clEvENKUlvE_clEvEUldE_St5arrayIPcLm2EELi4E23TrivialOffsetCalculatorILi1EjESB_NS0_6memory12LoadWithCastILi1EEENSC_13StoreWithCastILi1EEEEEviT_T0_T2_T3_T4_T5_,@"STO_CUDA_ENTRY STV_DEFAULT"
_ZN2at6native27unrolled_elementwise_kernelIZZZNS0_16atan_kernel_cudaERNS_18TensorIteratorBaseEENKUlvE0_clEvENKUlvE_clEvEUldE_St5arrayIPcLm2EELi4E23TrivialOffsetCalculatorILi1EjESB_NS0_6memory12LoadWithCastILi1EEENSC_13StoreWithCastILi1EEEEEviT_T0_T2_T3_T4_T5_:
.text._ZN2at6native27unrolled_elementwise_kernelIZZZNS0_16atan_kernel_cudaERNS_18TensorIteratorBaseEENKUlvE0_clEvENKUlvE_clEvEUldE_St5arrayIPcLm2EELi4E23TrivialOffsetCalculatorILi1EjESB_NS0_6memory12LoadWithCastILi1EEENSC_13StoreWithCastILi1EEEEEviT_T0_T2_T3_T4_T5_:
[----:B------:R-:W0:Y:S01]  /*0000*/  LDC R1, c[0x0][0x28] ;  /* 0x00000a00ff017b82 */ /* 0x000e220000000800 */
[----:B------:R-:W1:Y:S07]  /*0010*/  S2R R18, SR_CTAID.X ;  /* 0x0000000000127919 */ /* 0x000e6e0000002500 */
[----:B------:R-:W1:Y:S01]  /*0020*/  LDC R19, c[0x0][0x210] ;  /* 0x00008400ff137b82 */ /* 0x000e620000000800 */
[----:B------:R-:W-:Y:S01]  /*0030*/  ULDC.64 UR36, c[0x0][0x208] ;  /* 0x0000820000247ab9 */ /* 0x000fe20000000a00 */
[----:B------:R-:W-:Y:S01]  /*0040*/  BSSY B6, `(.L_x_2224) ;  /* 0x00000fe000067945 */ /* 0x000fe20003800000 */
[----:B------:R-:W2:Y:S01]  /*0050*/  S2R R22, SR_TID.X ;  /* 0x0000000000167919 */ /* 0x000ea20000002100 */
[----:B------:R-:W-:-:S02]  /*0060*/  CS2R R28, SRZ ;  /* 0x00000000001c7805 */ /* 0x000fc4000001ff00 */
[----:B------:R-:W-:Y:S02]  /*0070*/  CS2R R26, SRZ ;  /* 0x00000000001a7805 */ /* 0x000fe4000001ff00 */
        /* <DEDUP_REMOVED lines=22> */
[----:B--2---:R0:W1:Y:S01]  /*01e0*/  I2F.F64.S16 R26, R4 ;  /* 0x00000004001a7312 */ /* 0x0040620000101c00 */
[----:B------:R-:W-:Y:S05]  /*01f0*/  BRA `(.L_x_2231) ;  /* 0x0000000c00807947 */ /* 0x000fea0003800000 */
.L_x_2229:
[----:B------:R-:W2:Y:S02]  /*0200*/  LDG.E.U8 R4, desc[UR36][R4.64] ;  /* 0x0000002404047981 */ /* 0x000ea4000c1e1100 */
[----:B--2---:R0:W1:Y:S01]  /*0210*/  I2F.F64.U16 R26, R4 ;  /* 0x00000004001a7312 */ /* 0x0040620000101800 */
[----:B------:R-:W-:Y:S05]  /*0220*/  BRA `(.L_x_2231) ;  /* 0x0000000c00747947 */ /* 0x000fea0003800000 */
.L_x_2228:
        /* <DEDUP_REMOVED lines=9> */
.L_x_2233:
[----:B------:R-:W2:Y:S02]  /*02c0*/  LDG.E R4, desc[UR36][R4.64] ;  /* 0x0000002404047981 */ /* 0x000ea4000c1e1900 */
[----:B--2---:R1:W2:Y:S01]  /*02d0*/  I2F.F64 R26, R4 ;  /* 0x00000004001a7312 */ /* 0x0042a20000201c00 */
[----:B------:R-:W-:Y:S05]  /*02e0*/  BRA `(.L_x_2231) ;  /* 0x0000000c00447947 */ /* 0x000fea0003800000 */
.L_x_2232:
[----:B------:R-:W2:Y:S02]  /*02f0*/  LDG.E.U16 R4, desc[UR36][R4.64] ;  /* 0x0000002404047981 */ /* 0x000ea4000c1e1500 */
[----:B--2---:R3:W4:Y:S01]  /*0300*/  I2F.F64.S16 R26, R4 ;  /* 0x00000004001a7312 */ /* 0x0047220000101c00 */
[----:B------:R-:W-:Y:S05]  /*0310*/  BRA `(.L_x_2231) ;  /* 0x0000000c00387947 */ /* 0x000fea0003800000 */
.L_x_2227:
        /* <DEDUP_REMOVED lines=10> */
.L_x_2235:
[----:B------:R-:W2:Y:S02]  /*03c0*/  LDG.E.U16 R0, desc[UR36][R4.64] ;  /* 0x0000002404007981 */ /* 0x000ea4000c1e1500 */
[----:B--2---:R-:W-:-:S05]  /*03d0*/  HADD2.F32 R0, -RZ, R0.H0_H0 ;  /* 0x20000000ff007230 */ /* 0x004fca0000004100 */
[----:B------:R-:W-:-:S04]  /*03e0*/  FMUL.FTZ R0, R0, 1 ;  /* 0x3f80000000007820 */ /* 0x000fc80000410000 */
[----:B------:R0:W1:Y:S01]  /*03f0*/  F2F.F64.F32 R26, R0 ;  /* 0x00000000001a7310 */ /* 0x0000620000201800 */
[----:B------:R-:W-:Y:S05]  /*0400*/  BRA `(.L_x_2231) ;  /* 0x0000000800fc7947 */ /* 0x000fea0003800000 */
.L_x_2234:
        /* <DEDUP_REMOVED lines=10> */
.L_x_2237:
[----:B------:R-:W2:Y:S02]  /*04b0*/  LDG.E.U16 R4, desc[UR36][R4.64] ;  /* 0x0000002404047981 */ /* 0x000ea4000c1e1500 */
[----:B--2---:R-:W-:-:S05]  /*04c0*/  HADD2.F32 R0, -RZ, R4.H0_H0 ;  /* 0x20000004ff007230 */ /* 0x004fca0000004100 */
[----:B------:R-:W-:-:S04]  /*04d0*/  FMUL.FTZ R0, R0, 1 ;  /* 0x3f80000000007820 */ /* 0x000fc80000410000 */
[----:B------:R0:W1:Y:S01]  /*04e0*/  F2F.F64.F32 R26, R0 ;  /* 0x00000000001a7310 */ /* 0x0000620000201800 */
[----:B------:R-:W-:Y:S05]  /*04f0*/  BRA `(.L_x_2231) ;  /* 0x0000000800c07947 */ /* 0x000fea0003800000 */
.L_x_2236:
[----:B------:R0:W5:Y:S01]  /*0500*/  LDG.E.64 R26, desc[UR36][R4.64] ;  /* 0x00000024041a7981 */ /* 0x000162000c1e1b00 */
[----:B------:R-:W-:Y:S05]  /*0510*/  BRA `(.L_x_2231) ;  /* 0x0000000800b87947 */ /* 0x000fea0003800000 */
.L_x_2226:
        /* <DEDUP_REMOVED lines=13> */
.L_x_2240:
[----:B------:R0:W5:Y:S01]  /*05f0*/  LDG.E.64 R26, desc[UR36][R4.64] ;  /* 0x00000024041a7981 */ /* 0x000162000c1e1b00 */
[----:B------:R-:W-:Y:S05]  /*0600*/  BRA `(.L_x_2231) ;  /* 0x00000008007c7947 */ /* 0x000fea0003800000 */
.L_x_2239:
        /* <DEDUP_REMOVED lines=24> */
[----:B------:R-:W-:-:S05]  /*0790*/  LOP3.LUT R7, R7, 0x80000000, R0, 0xf8, !PT ;  /* 0x8000000007077812 */ /* 0x000fca00078ef800 */
[----:B------:R-:W-:-:S04]  /*07a0*/  FMUL.FTZ R7, R7, 1 ;  /* 0x3f80000007077820 */ /* 0x000fc80000410000 */
[----:B------:R0:W1:Y:S01]  /*07b0*/  F2F.F64.F32 R26, R7 ;  /* 0x00000007001a7310 */ /* 0x0000620000201800 */
[----:B------:R-:W-:Y:S05]  /*07c0*/  BRA `(.L_x_2231) ;  /* 0x00000008000c7947 */ /* 0x000fea0003800000 */
.L_x_2242:
        /* <DEDUP_REMOVED lines=12> */
[----:B------:R-:W-:-:S05]  /*0890*/  LOP3.LUT R0, R3, 0x80000000, R0, 0xf8, !PT ;  /* 0x8000000003007812 */ /* 0x000fca00078ef800 */
[----:B------:R-:W-:-:S04]  /*08a0*/  FMUL.FTZ R0, R0, 1 ;  /* 0x3f80000000007820 */ /* 0x000fc80000410000 */
[----:B------:R0:W1:Y:S01]  /*08b0*/  F2F.F64.F32 R26, R0 ;  /* 0x00000000001a7310 */ /* 0x0000620000201800 */
[----:B------:R-:W-:Y:S05]  /*08c0*/  BRA `(.L_x_2231) ;  /* 0x0000000400cc7947 */ /* 0x000fea0003800000 */
.L_x_2241:
[----:B------:R-:W2:Y:S02]  /*08d0*/  LDG.E.U16 R0, desc[UR36][R4.64] ;  /* 0x0000002404007981 */ /* 0x000ea4000c1e1500 */
[----:B--2---:R-:W-:-:S04]  /*08e0*/  IMAD.U32 R0, R0, 0x10000, RZ ;  /* 0x0001000000007824 */ /* 0x004fc800078e00ff */
[----:B------:R-:W-:-:S04]  /*08f0*/  FMUL.FTZ R0, R0, 1 ;  /* 0x3f80000000007820 */ /* 0x000fc80000410000 */
[----:B------:R0:W1:Y:S01]  /*0900*/  F2F.F64.F32 R26, R0 ;  /* 0x00000000001a7310 */ /* 0x0000620000201800 */
[----:B------:R-:W-:Y:S05]  /*0910*/  BRA `(.L_x_2231) ;  /* 0x0000000400b87947 */ /* 0x000fea0003800000 */
.L_x_2238:
        /* <DEDUP_REMOVED lines=9> */
[----:B--2---:R0:W1:Y:S01]  /*09b0*/  I2F.F64.U16 R26, R4 ;  /* 0x00000004001a7312 */ /* 0x0040620000101800 */
[----:B------:R-:W-:Y:S05]  /*09c0*/  BRA `(.L_x_2231) ;  /* 0x00000004008c7947 */ /* 0x000fea0003800000 */
.L_x_2245:
        /* <DEDUP_REMOVED lines=21> */
.L_x_2249:
[----:B------:R-:W-:Y:S05]  /*0b20*/  BSYNC B1 ;  /* 0x0000000000017941 */ /* 0x000fea0003800000 */
.L_x_2248:
[----:B------:R-:W-:Y:S01]  /*0b30*/  LEA R5, R0, 0x3b800000, 0x17 ;  /* 0x3b80000000057811 */ /* 0x000fe200078eb8ff */
[----:B------:R-:W-:-:S05]  /*0b40*/  IMAD.SHL.U32 R0, R3, 0x100000, RZ ;  /* 0x0010000003007824 */ /* 0x000fca00078e00ff */
[----:B------:R-:W-:-:S07]  /*0b50*/  LOP3.LUT R0, R5, R0, R6, 0xfe, !PT ;  /* 0x0000000005007212 */ /* 0x000fce00078efe06 */
.L_x_2247:
[----:B------:R-:W-:Y:S05]  /*0b60*/  BSYNC B0 ;  /* 0x0000000000007941 */ /* 0x000fea0003800000 */
.L_x_2246:
[----:B------:R-:W-:-:S04]  /*0b70*/  FMUL.FTZ R0, R0, 1 ;  /* 0x3f80000000007820 */ /* 0x000fc80000410000 */
[----:B------:R0:W1:Y:S01]  /*0b80*/  F2F.F64.F32 R26, R0 ;  /* 0x00000000001a7310 */ /* 0x0000620000201800 */
[----:B------:R-:W-:Y:S05]  /*0b90*/  BRA `(.L_x_2231) ;  /* 0x0000000400187947 */ /* 0x000fea0003800000 */
.L_x_2244:
        /* <DEDUP_REMOVED lines=21> */
.L_x_2253:
[----:B------:R-:W-:Y:S05]  /*0cf0*/  BSYNC B1 ;  /* 0x0000000000017941 */ /* 0x000fea0003800000 */
.L_x_2252:
[----:B------:R-:W-:Y:S01]  /*0d00*/  LEA R5, R0, 0x37800000, 0x17 ;  /* 0x3780000000057811 */ /* 0x000fe200078eb8ff */
[----:B------:R-:W-:-:S05]  /*0d10*/  IMAD.SHL.U32 R0, R3, 0x200000, RZ ;  /* 0x0020000003007824 */ /* 0x000fca00078e00ff */
[----:B------:R-:W-:-:S07]  /*0d20*/  LOP3.LUT R0, R5, R0, R6, 0xfe, !PT ;  /* 0x0000000005007212 */ /* 0x000fce00078efe06 */
.L_x_2251:
[----:B------:R-:W-:Y:S05]  /*0d30*/  BSYNC B0 ;  /* 0x0000000000007941 */ /* 0x000fea0003800000 */
.L_x_2250:
[----:B------:R-:W-:-:S04]  /*0d40*/  FMUL.FTZ R0, R0, 1 ;  /* 0x3f80000000007820 */ /* 0x000fc80000410000 */
[----:B------:R0:W1:Y:S01]  /*0d50*/  F2F.F64.F32 R26, R0 ;  /* 0x00000000001a7310 */ /* 0x0000620000201800 */
[----:B------:R-:W-:Y:S05]  /*0d60*/  BRA `(.L_x_2231) ;  /* 0x0000000000a47947 */ /* 0x000fea0003800000 */
.L_x_2243:
        /* <DEDUP_REMOVED lines=14> */
.L_x_2257:
[----:B------:R-:W-:Y:S05]  /*0e50*/  BSYNC B0 ;  /* 0x0000000000007941 */ /* 0x000fea0003800000 */
.L_x_2256:
[----:B------:R-:W-:-:S04]  /*0e60*/  FMUL.FTZ R0, R0, 1 ;  /* 0x3f80000000007820 */ /* 0x000fc80000410000 */
[----:B------:R0:W1:Y:S01]  /*0e70*/  F2F.F64.F32 R26, R0 ;  /* 0x00000000001a7310 */ /* 0x0000620000201800 */
[----:B------:R-:W-:Y:S05]  /*0e80*/  BRA `(.L_x_2231) ;  /* 0x00000000005c7947 */ /* 0x000fea0003800000 */
.L_x_2230:
        /* <DEDUP_REMOVED lines=16> */
.L_x_2258:
[----:B------:R-:W-:Y:S01]  /*0f90*/  CS2R R26, SRZ ;  /* 0x00000000001a7805 */ /* 0x000fe2000001ff00 */
[----:B------:R-:W-:Y:S06]  /*0fa0*/  BRA `(.L_x_2231) ;  /* 0x0000000000147947 */ /* 0x000fec0003800000 */
.L_x_2255:
[----:B------:R-:W2:Y:S02]  /*0fb0*/  LDG.E.64 R26, desc[UR36][R4.64] ;  /* 0x00000024041a7981 */ /* 0x000ea4000c1e1b00 */
[----:B--2---:R-:W0:Y:S01]  /*0fc0*/  I2F.F64.U64 R26, R26 ;  /* 0x0000001a001a7312 */ /* 0x004e220000301800 */
[----:B------:R-:W-:Y:S05]  /*0fd0*/  BRA `(.L_x_2231) ;  /* 0x0000000000087947 */ /* 0x000fea0003800000 */
.L_x_2254:
[----:B------:R-:W2:Y:S02]  /*0fe0*/  LDG.E R4, desc[UR36][R4.64] ;  /* 0x0000002404047981 */ /* 0x000ea4000c1e1900 */
[----:B--2---:R0:W1:Y:S02]  /*0ff0*/  I2F.F64.U32 R26, R4 ;  /* 0x00000004001a7312 */ /* 0x0040640000201800 */
.L_x_2231:
[----:B------:R-:W3:Y:S02]  /*1000*/  S2R R22, SR_TID.X ;  /* 0x0000000000167919 */ /* 0x000ee40000002100 */
[----:B---3--:R-:W-:-:S07]  /*1010*/  VIADD R22, R22, 0x80 ;  /* 0x0000008016167836 */ /* 0x008fce0000000000 */
.L_x_2225:
[----:B------:R-:W-:Y:S05]  /*1020*/  BSYNC B6 ;  /* 0x0000000000067941 */ /* 0x000fea0003800000 */
.L_x_2224:
        /* <DEDUP_REMOVED lines=21> */
[----:B------:R-:W3:Y:S02]  /*1180*/  LDG.E.S8 R4, desc[UR36][R4.64] ;  /* 0x0000002404047981 */ /* 0x000ee4000c1e1300 */
[----:B---3--:R0:W1:Y:S01]  /*1190*/  I2F.F64.S16 R28, R4 ;  /* 0x00000004001c7312 */ /* 0x0080620000101c00 */
[----:B------:R-:W-:Y:S05]  /*11a0*/  BRA `(.L_x_2266) ;  /* 0x0000000c007c7947 */ /* 0x000fea0003800000 */
.L_x_2264:
[----:B------:R-:W3:Y:S02]  /*11b0*/  LDG.E.U8 R4, desc[UR36][R4.64] ;  /* 0x0000002404047981 */ /* 0x000ee4000c1e1100 */
[----:B---3--:R0:W1:Y:S01]  /*11c0*/  I2F.F64.U16 R28, R4 ;  /* 0x00000004001c7312 */ /* 0x0080620000101800 */
[----:B------:R-:W-:Y:S05]  /*11d0*/  BRA `(.L_x_2266) ;  /* 0x0000000c00707947 */ /* 0x000fea0003800000 */
.L_x_2263:
[----:B------:R-:W-:-:S13]  /*11e0*/  ISETP.NE.AND P0, PT, R0, 0x2, PT ;  /* 0x000000020000780c */ /* 0x000fda0003f05270 */
[----:B------:R-:W-:Y:S05]  /*11f0*/  @!P0 BRA `(.L_x_2267) ;  /* 0x0000000000288947 */ /* 0x000fea0003800000 */
[----:B------:R-:W-:-:S13]  /*1200*/  ISETP.NE.AND P0, PT, R0, 0x3, PT ;  /* 0x000000030000780c */ /* 0x000fda0003f05270 */
[----:B------:R-:W-:Y:S05]  /*1210*/  @!P0 BRA `(.L_x_2268) ;  /* 0x0000000000148947 */ /* 0x000fea0003800000 */
[----:B------:R-:W-:-:S13]  /*1220*/  ISETP.NE.AND P0, PT, R0, 0x4, PT ;  /* 0x000000040000780c */ /* 0x000fda0003f05270 */
[----:B------:R-:W-:Y:S05]  /*1230*/  @P0 BRA `(.L_x_2265) ;  /* 0x0000000800fc0947 */ /* 0x000fea0003800000 */
[----:B------:R-:W3:Y:S02]  /*1240*/  LDG.E.64 R28, desc[UR36][R4.64] ;  /* 0x00000024041c7981 */ /* 0x000ee4000c1e1b00 */
[----:B---3--:R-:W0:Y:S01]  /*1250*/  I2F.F64.S64 R28, R28 ;  /* 0x0000001c001c7312 */ /* 0x008e220000301c00 */
[----:B------:R-:W-:Y:S05]  /*1260*/  BRA `(.L_x_2266) ;  /* 0x0000000c004c7947 */ /* 0x000fea0003800000 */
.L_x_2268:
[----:B------:R-:W3:Y:S02]  /*1270*/  LDG.E R4, desc[UR36][R4.64] ;  /* 0x0000002404047981 */ /* 0x000ee4000c1e1900 */
[----:B---3--:R0:W1:Y:S01]  /*1280*/  I2F.F64 R28, R4 ;  /* 0x00000004001c7312 */ /* 0x0080620000201c00 */
[----:B------:R-:W-:Y:S05]  /*1290*/  BRA `(.L_x_2266) ;  /* 0x0000000c00407947 */ /* 0x000fea0003800000 */
.L_x_2267:
[----:B------:R-:W3:Y:S02]  /*12a0*/  LDG.E.U16 R4, desc[UR36][R4.64] ;  /* 0x0000002404047981 */ /* 0x000ee4000c1e1500 */
[----:B---3--:R0:W1:Y:S01]  /*12b0*/  I2F.F64.S16 R28, R4 ;  /* 0x00000004001c7312 */ /* 0x0080620000101c00 */
[----:B------:R-:W-:Y:S05]  /*12c0*/  BRA `(.L_x_2266) ;  /* 0x0000000c00347947 */ /* 0x000fea0003800000 */
.L_x_2262:
[----:B------:R-:W-:-:S13]  /*12d0*/  ISETP.GT.AND P0, PT, R0, 0x6, PT ;  /* 0x000000060000780c */ /* 0x000fda0003f04270 */
[----:B------:R-:W-:Y:S05]  /*12e0*/  @P0 BRA `(.L_x_2269) ;  /* 0x0000000000340947 */ /* 0x000fea0003800000 */
[----:B------:R-:W-:-:S13]  /*12f0*/  ISETP.NE.AND P0, PT, R0, 0x5, PT ;  /* 0x000000050000780c */ /* 0x000fda0003f05270 */
[----:B------:R-:W-:Y:S05]  /*1300*/  @!P0 BRA `(.L_x_2270) ;  /* 0x0000000000188947 */ /* 0x000fea0003800000 */
[----:B------:R-:W-:-:S13]  /*1310*/  ISETP.NE.AND P0, PT, R0, 0x6, PT ;  /* 0x000000060000780c */ /* 0x000fda0003f05270 */
[----:B------:R-:W-:Y:S05]  /*1320*/  @P0 BRA `(.L_x_2265) ;  /* 0x0000000800c00947 */ /* 0x000fea0003800000 */
[----:B------:R-:W3:Y:S02]  /*1330*/  LDG.E R28, desc[UR36][R4.64] ;  /* 0x00000024041c7981 */ /* 0x000ee4000c1e1900 */
[----:B---3--:R-:W-:-:S06]  /*1340*/  FMUL.FTZ R28, R28, 1 ;  /* 0x3f8000001c1c7820 */ /* 0x008fcc0000410000 */
[----:B------:R-:W0:Y:S01]  /*1350*/  F2F.F64.F32 R28, R28 ;  /* 0x0000001c001c7310 */ /* 0x000e220000201800 */
[----:B------:R-:W-:Y:S05]  /*1360*/  BRA `(.L_x_2266) ;  /* 0x0000000c000c7947 */ /* 0x000fea0003800000 */
.L_x_2270:
[----:B------:R-:W3:Y:S02]  /*1370*/  LDG.E.U16 R0, desc[UR36][R4.64] ;  /* 0x0000002404007981 */ /* 0x000ee4000c1e1500 */
[----:B---3--:R-:W-:-:S05]  /*1380*/  HADD2.F32 R0, -RZ, R0.H0_H0 ;  /* 0x20000000ff007230 */ /* 0x008fca0000004100 */
[----:B------:R-:W-:-:S04]  /*1390*/  FMUL.FTZ R0, R0, 1 ;  /* 0x3f80000000007820 */ /* 0x000fc80000410000 */
[----:B------:R0:W1:Y:S01]  /*13a0*/  F2F.F64.F32 R28, R0 ;  /* 0x00000000001c7310 */ /* 0x0000620000201800 */
[----:B------:R-:W-:Y:S05]  /*13b0*/  BRA `(.L_x_2266) ;  /* 0x0000000800f87947 */ /* 0x000fea0003800000 */
.L_x_2269:
[----:B------:R-:W-:-:S13]  /*13c0*/  ISETP.NE.AND P0, PT, R0, 0x7, PT ;  /* 0x000000070000780c */ /* 0x000fda0003f05270 */
[----:B------:R-:W-:Y:S05]  /*13d0*/  @!P0 BRA `(.L_x_2271) ;  /* 0x0000000000348947 */ /* 0x000fea0003800000 */
        /* <DEDUP_REMOVED lines=8> */
.L_x_2272:
[----:B------:R-:W3:Y:S02]  /*1460*/  LDG.E.U16 R4, desc[UR36][R4.64] ;  /* 0x0000002404047981 */ /* 0x000ee4000c1e1500 */
[----:B---3--:R-:W-:-:S05]  /*1470*/  HADD2.F32 R0, -RZ, R4.H0_H0 ;  /* 0x20000004ff007230 */ /* 0x008fca0000004100 */
[----:B------:R-:W-:-:S04]  /*1480*/  FMUL.FTZ R0, R0, 1 ;  /* 0x3f80000000007820 */ /* 0x000fc80000410000 */
[----:B------:R0:W1:Y:S01]  /*1490*/  F2F.F64.F32 R28, R0 ;  /* 0x00000000001c7310 */ /* 0x0000620000201800 */
[----:B------:R-:W-:Y:S05]  /*14a0*/  BRA `(.L_x_2266) ;  /* 0x0000000800bc7947 */ /* 0x000fea0003800000 */
.L_x_2271:
[----:B------:R0:W5:Y:S01]  /*14b0*/  LDG.E.64 R28, desc[UR36][R4.64] ;  /* 0x00000024041c7981 */ /* 0x000162000c1e1b00 */
[----:B------:R-:W-:Y:S05]  /*14c0*/  BRA `(.L_x_2266) ;  /* 0x0000000800b47947 */ /* 0x000fea0003800000 */
.L_x_2261:
        /* <DEDUP_REMOVED lines=8> */
[----:B------:R-:W3:Y:S01]  /*1550*/  LDG.E.U8 R4, desc[UR36][R4.64] ;  /* 0x0000002404047981 */ /* 0x000ee2000c1e1100 */
[----:B------:R-:W-:Y:S01]  /*1560*/  IMAD.MOV.U32 R28, RZ, RZ, RZ ;  /* 0x000000ffff1c7224 */ /* 0x000fe200078e00ff */
[----:B---3--:R-:W-:-:S04]  /*1570*/  ISETP.NE.AND P0, PT, R4, RZ, PT ;  /* 0x000000ff0400720c */ /* 0x008fc80003f05270 */
[----:B------:R-:W-:Y:S01]  /*1580*/  FSEL R29, RZ, 1.875, !P0 ;  /* 0x3ff00000ff1d7808 */ /* 0x000fe20004000000 */
[----:B------:R-:W-:Y:S08]  /*1590*/  BRA `(.L_x_2266) ;  /* 0x0000000800807947 */ /* 0x000ff00003800000 */
.L_x_2275:
[----:B------:R0:W5:Y:S01]  /*15a0*/  LDG.E.64 R28, desc[UR36][R4.64] ;  /* 0x00000024041c7981 */ /* 0x000162000c1e1b00 */
[----:B------:R-:W-:Y:S05]  /*15b0*/  BRA `(.L_x_2266) ;  /* 0x0000000800787947 */ /* 0x000fea0003800000 */
.L_x_2274:
[----:B------:R-:W-:-:S13]  /*15c0*/  ISETP.NE.AND P0, PT, R0, 0xf, PT ;  /* 0x0000000f0000780c */ /* 0x000fda0003f05270 */
[----:B------:R-:W-:Y:S05]  /*15d0*/  @!P0 BRA `(.L_x_2276) ;  /* 0x0000000000a48947 */ /* 0x000fea0003800000 */
[----:B------:R-:W-:-:S13]  /*15e0*/  ISETP.NE.AND P0, PT, R0, 0x17, PT ;  /* 0x000000170000780c */ /* 0x000fda0003f05270 */
[----:B------:R-:W-:Y:S05]  /*15f0*/  @!P0 BRA `(.L_x_2277) ;  /* 0x0000000000608947 */ /* 0x000fea0003800000 */
[----:B------:R-:W-:-:S13]  /*1600*/  ISETP.NE.AND P0, PT, R0, 0x18, PT ;  /* 0x000000180000780c */ /* 0x000fda0003f05270 */
[----:B------:R-:W-:Y:S05]  /*1610*/  @P0 BRA `(.L_x_2265) ;  /* 0x0000000800040947 */ /* 0x000fea0003800000 */
[----:B------:R-:W3:Y:S01]  /*1620*/  LDG.E.U8 R0, desc[UR36][R4.64] ;  /* 0x0000002404007981 */ /* 0x000ee2000c1e1100 */
[----:B------:R-:W-:Y:S02]  /*1630*/  IMAD.MOV.U32 R9, RZ, RZ, -0x800000 ;  /* 0xff800000ff097424 */ /* 0x000fe400078e00ff */
[----:B---3--:R-:W-:-:S05]  /*1640*/  IMAD.SHL.U32 R0, R0, 0x1000000, RZ ;  /* 0x0100000000007824 */ /* 0x008fca00078e00ff */
        /* <DEDUP_REMOVED lines=19> */
.L_x_2277:
[----:B------:R-:W3:Y:S02]  /*1780*/  LDG.E.U8 R4, desc[UR36][R4.64] ;  /* 0x0000002404047981 */ /* 0x000ee4000c1e1100 */
[----:B---3--:R-:W-:-:S05]  /*1790*/  IMAD.SHL.U32 R0, R4, 0x2000000, RZ ;  /* 0x0200000004007824 */ /* 0x008fca00078e00ff */
        /* <DEDUP_REMOVED lines=11> */
[----:B------:R3:W0:Y:S01]  /*1850*/  F2F.F64.F32 R28, R0 ;  /* 0x00000000001c7310 */ /* 0x0006220000201800 */
[----:B------:R-:W-:Y:S05]  /*1860*/  BRA `(.L_x_2266) ;  /* 0x0000000400cc7947 */ /* 0x000fea0003800000 */
.L_x_2276:
[----:B------:R-:W3:Y:S02]  /*1870*/  LDG.E.U16 R0, desc[UR36][R4.64] ;  /* 0x0000002404007981 */ /* 0x000ee4000c1e1500 */
[----:B---3--:R-:W-:-:S04]  /*1880*/  IMAD.U32 R0, R0, 0x10000, RZ ;  /* 0x0001000000007824 */ /* 0x008fc800078e00ff */
[----:B------:R-:W-:-:S04]  /*1890*/  FMUL.FTZ R0, R0, 1 ;  /* 0x3f80000000007820 */ /* 0x000fc80000410000 */
[----:B------:R0:W1:Y:S01]  /*18a0*/  F2F.F64.F32 R28, R0 ;  /* 0x00000000001c7310 */ /* 0x0000620000201800 */
[----:B------:R-:W-:Y:S05]  /*18b0*/  BRA `(.L_x_2266) ;  /* 0x0000000400b87947 */ /* 0x000fea0003800000 */
.L_x_2273:
        /* <DEDUP_REMOVED lines=8> */
[----:B------:R-:W3:Y:S02]  /*1940*/  LDG.E.U16 R4, desc[UR36][R4.64] ;  /* 0x0000002404047981 */ /* 0x000ee4000c1e1500 */
[----:B---3--:R0:W1:Y:S01]  /*1950*/  I2F.F64.U16 R28, R4 ;  /* 0x00000004001c7312 */ /* 0x0080620000101800 */
[----:B------:R-:W-:Y:S05]  /*1960*/  BRA `(.L_x_2266) ;  /* 0x00000004008c7947 */ /* 0x000fea0003800000 */
.L_x_2280:
[----:B------:R-:W3:Y:S01]  /*1970*/  LDG.E.U8 R3, desc[UR36][R4.64] ;  /* 0x0000002404037981 */ /* 0x000ee2000c1e1100 */
[----:B------:R-:W-:Y:S01]  /*1980*/  BSSY B0, `(.L_x_2281) ;  /* 0x0000018000007945 */ /* 0x000fe20003800000 */
[----:B------:R-:W-:Y:S01]  /*1990*/  IMAD.MOV.U32 R0, RZ, RZ, RZ ;  /* 0x000000ffff007224 */ /* 0x000fe200078e00ff */
[----:B---3--:R-:W-:-:S13]  /*19a0*/  ISETP.NE.AND P0, PT, R3, RZ, PT ;  /* 0x000000ff0300720c */ /* 0x008fda0003f05270 */
        /* <DEDUP_REMOVED lines=17> */
.L_x_2284:
[----:B------:R-:W-:Y:S05]  /*1ac0*/  BSYNC B1 ;  /* 0x0000000000017941 */ /* 0x000fea0003800000 */
.L_x_2283:
[----:B------:R-:W-:Y:S01]  /*1ad0*/  LEA R5, R0, 0x3b800000, 0x17 ;  /* 0x3b80000000057811 */ /* 0x000fe200078eb8ff */
[----:B------:R-:W-:-:S05]  /*1ae0*/  IMAD.SHL.U32 R0, R3, 0x100000, RZ ;  /* 0x0010000003007824 */ /* 0x000fca00078e00ff */
[----:B------:R-:W-:-:S07]  /*1af0*/  LOP3.LUT R0, R5, R0, R6, 0xfe, !PT ;  /* 0x0000000005007212 */ /* 0x000fce00078efe06 */
.L_x_2282:
[----:B------:R-:W-:Y:S05]  /*1b00*/  BSYNC B0 ;  /* 0x0000000000007941 */ /* 0x000fea0003800000 */
.L_x_2281:
[----:B------:R-:W-:-:S04]  /*1b10*/  FMUL.FTZ R0, R0, 1 ;  /* 0x3f80000000007820 */ /* 0x000fc80000410000 */
[----:B------:R0:W1:Y:S01]  /*1b20*/  F2F.F64.F32 R28, R0 ;  /* 0x00000000001c7310 */ /* 0x0000620000201800 */
[----:B------:R-:W-:Y:S05]  /*1b30*/  BRA `(.L_x_2266) ;  /* 0x0000000400187947 */ /* 0x000fea0003800000 */
.L_x_2279:
        /* <DEDUP_REMOVED lines=21> */
.L_x_2288:
[----:B------:R-:W-:Y:S05]  /*1c90*/  BSYNC B1 ;  /* 0x0000000000017941 */ /* 0x000fea0003800000 */
.L_x_2287:
[----:B------:R-:W-:Y:S01]  /*1ca0*/  LEA R5, R0, 0x37800000, 0x17 ;  /* 0x3780000000057811 */ /* 0x000fe200078eb8ff */
[----:B------:R-:W-:-:S05]  /*1cb0*/  IMAD.SHL.U32 R0, R3, 0x200000, RZ ;  /* 0x0020000003007824 */ /* 0x000fca00078e00ff */
[----:B------:R-:W-:-:S07]  /*1cc0*/  LOP3.LUT R0, R5, R0, R6, 0xfe, !PT ;  /* 0x0000000005007212 */ /* 0x000fce00078efe06 */
.L_x_2286:
[----:B------:R-:W-:Y:S05]  /*1cd0*/  BSYNC B0 ;  /* 0x0000000000007941 */ /* 0x000fea0003800000 */
.L_x_2285:
[----:B------:R-:W-:-:S04]  /*1ce0*/  FMUL.FTZ R0, R0, 1 ;  /* 0x3f80000000007820 */ /* 0x000fc80000410000 */
[----:B------:R0:W1:Y:S01]  /*1cf0*/  F2F.F64.F32 R28, R0 ;  /* 0x00000000001c7310 */ /* 0x0000620000201800 */
[----:B------:R-:W-:Y:S05]  /*1d00*/  BRA `(.L_x_2266) ;  /* 0x0000000000a47947 */ /* 0x000fea0003800000 */
.L_x_2278:
[----:B------:R-:W-:-:S13]  /*1d10*/  ISETP.NE.AND P0, PT, R0, 0x1c, PT ;  /* 0x0000001c0000780c */ /* 0x000fda0003f05270 */
[----:B------:R-:W-:Y:S05]  /*1d20*/  @!P0 BRA `(.L_x_2289) ;  /* 0x0000000000948947 */ /* 0x000fea0003800000 */
[----:B------:R-:W-:-:S13]  /*1d30*/  ISETP.NE.AND P0, PT, R0, 0x1d, PT ;  /* 0x0000001d0000780c */ /* 0x000fda0003f05270 */
[----:B------:R-:W-:Y:S05]  /*1d40*/  @!P0 BRA `(.L_x_2290) ;  /* 0x0000000000808947 */ /* 0x000fea0003800000 */
[----:B------:R-:W-:-:S13]  /*1d50*/  ISETP.NE.AND P0, PT, R0, 0x2c, PT ;  /* 0x0000002c0000780c */ /* 0x000fda0003f05270 */
[----:B------:R-:W-:Y:S05]  /*1d60*/  @P0 BRA `(.L_x_2265) ;  /* 0x0000000000300947 */ /* 0x000fea0003800000 */
[----:B------:R-:W3:Y:S01]  /*1d70*/  LDG.E.U8 R4, desc[UR36][R4.64] ;  /* 0x0000002404047981 */ /* 0x000ee2000c1e1100 */
[----:B------:R-:W-:Y:S01]  /*1d80*/  BSSY B0, `(.L_x_2291) ;  /* 0x0000007000007945 */ /* 0x000fe20003800000 */
[----:B------:R-:W-:Y:S01]  /*1d90*/  IMAD.MOV.U32 R0, RZ, RZ, 0x400000 ;  /* 0x00400000ff007424 */ /* 0x000fe200078e00ff */
[----:B---3--:R-:W-:-:S13]  /*1da0*/  ISETP.NE.AND P0, PT, R4, RZ, PT ;  /* 0x000000ff0400720c */ /* 0x008fda0003f05270 */
[----:B------:R-:W-:Y:S05]  /*1db0*/  @!P0 BRA `(.L_x_2292) ;  /* 0x00000000000c8947 */ /* 0x000fea0003800000 */
[----:B------:R-:W-:-:S13]  /*1dc0*/  ISETP.NE.AND P0, PT, R4, 0xff, PT ;  /* 0x000000ff0400780c */ /* 0x000fda0003f05270 */
[----:B------:R-:W-:Y:S02]  /*1dd0*/  @!P0 IMAD.MOV.U32 R0, RZ, RZ, 0x7f800001 ;  /* 0x7f800001ff008424 */ /* 0x000fe400078e00ff */
[----:B------:R-:W-:-:S07]  /*1de0*/  @P0 IMAD.SHL.U32 R0, R4, 0x800000, RZ ;  /* 0x0080000004000824 */ /* 0x000fce00078e00ff */
.L_x_2292:
[----:B------:R-:W-:Y:S05]  /*1df0*/  BSYNC B0 ;  /* 0x0000000000007941 */ /* 0x000fea0003800000 */
.L_x_2291:
[----:B------:R-:W-:-:S04]  /*1e00*/  FMUL.FTZ R0, R0, 1 ;  /* 0x3f80000000007820 */ /* 0x000fc80000410000 */
[----:B------:R0:W1:Y:S01]  /*1e10*/  F2F.F64.F32 R28, R0 ;  /* 0x00000000001c7310 */ /* 0x0000620000201800 */
[----:B------:R-:W-:Y:S05]  /*1e20*/  BRA `(.L_x_2266) ;  /* 0x00000000005c7947 */ /* 0x000fea0003800000 */
.L_x_2265:
        /* <DEDUP_REMOVED lines=16> */
.L_x_2293:
[----:B------:R-:W-:Y:S01]  /*1f30*/  CS2R R28, SRZ ;  /* 0x00000000001c7805 */ /* 0x000fe2000001ff00 */
[----:B------:R-:W-:Y:S06]  /*1f40*/  BRA `(.L_x_2266) ;  /* 0x0000000000147947 */ /* 0x000fec0003800000 */
.L_x_2290:
[----:B------:R-:W3:Y:S02]  /*1f50*/  LDG.E.64 R28, desc[UR36][R4.64] ;  /* 0x00000024041c7981 */ /* 0x000ee4000c1e1b00 */
[----:B---3--:R-:W0:Y:S01]  /*1f60*/  I2F.F64.U64 R28, R28 ;  /* 0x0000001c001c7312 */ /* 0x008e220000301800 */
[----:B------:R-:W-:Y:S05]  /*1f70*/  BRA `(.L_x_2266) ;  /* 0x0000000000087947 */ /* 0x000fea0003800000 */
.L_x_2289:
[----:B------:R-:W3:Y:S02]  /*1f80*/  LDG.E R4, desc[UR36][R4.64] ;  /* 0x0000002404047981 */ /* 0x000ee4000c1e1900 */
[----:B---3--:R0:W1:Y:S02]  /*1f90*/  I2F.F64.U32 R28, R4 ;  /* 0x00000004001c7312 */ /* 0x0080640000201800 */
.L_x_2266:
[----:B------:R-:W-:-:S07]  /*1fa0*/  VIADD R22, R22, 0x80 ;  /* 0x0000008016167836 */ /* 0x000fce0000000000 */
.L_x_2260:
[----:B------:R-:W-:Y:S05]  /*1fb0*/  BSYNC B6 ;  /* 0x0000000000067941 */ /* 0x000fea0003800000 */
.L_x_2259:
[----:B------:R-:W-:Y:S01]  /*1fc0*/  ISETP.GE.AND P0, PT, R22, R19, PT ;  /* 0x000000131600720c */ /* 0x000fe20003f06270 */
[----:B------:R-:W-:Y:S01]  /*1fd0*/  BSSY B6, `(.L_x_2294) ;  /* 0x00000f9000067945 */ /* 0x000fe20003800000 */
[----:B------:R-:W-:Y:S02]  /*1fe0*/  CS2R R16, SRZ ;  /* 0x0000000000107805 */ /* 0x000fe4000001ff00 */
[----:B------:R-:W-:-:S09]  /*1ff0*/  CS2R R24, SRZ ;  /* 0x0000000000187805 */ /* 0x000fd2000001ff00 */
[----:B------:R-:W-:Y:S05]  /*2000*/  @P0 BRA `(.L_x_2295) ;  /* 0x0000000c00d40947 */ /* 0x000fea0003800000 */
[----:B01----:R-:W0:Y:S01]  /*2010*/  LDC.64 R4, c[0x0][0x220] ;  /* 0x00008800ff047b82 */ /* 0x003e220000000a00 */
[----:B---3--:R-:W-:Y:S01]  /*2020*/  IMAD R0, R18, 0x200, R22 ;  /* 0x0000020012007824 */ /* 0x008fe200078e0216 */
        /* <DEDUP_REMOVED lines=19> */
.L_x_2299:
[----:B------:R-:W3:Y:S02]  /*2160*/  LDG.E.U8 R4, desc[UR36][R4.64] ;  /* 0x0000002404047981 */ /* 0x000ee4000c1e1100 */
[----:B---3--:R0:W1:Y:S01]  /*2170*/  I2F.F64.U16 R24, R4 ;  /* 0x0000000400187312 */ /* 0x0080620000101800 */
[----:B------:R-:W-:Y:S05]  /*2180*/  BRA `(.L_x_2301) ;  /* 0x0000000c00707947 */ /* 0x000fea0003800000 */
.L_x_2298:
        /* <DEDUP_REMOVED lines=9> */
.L_x_2303:
[----:B------:R-:W3:Y:S02]  /*2220*/  LDG.E R4, desc[UR36][R4.64] ;  /* 0x0000002404047981 */ /* 0x000ee4000c1e1900 */
[----:B---3--:R0:W1:Y:S01]  /*2230*/  I2F.F64 R24, R4 ;  /* 0x0000000400187312 */ /* 0x0080620000201c00 */
[----:B------:R-:W-:Y:S05]  /*2240*/  BRA `(.L_x_2301) ;  /* 0x0000000c00407947 */ /* 0x000fea0003800000 */
.L_x_2302:
[----:B------:R-:W3:Y:S02]  /*2250*/  LDG.E.U16 R4, desc[UR36][R4.64] ;  /* 0x0000002404047981 */ /* 0x000ee4000c1e1500 */
[----:B---3--:R0:W1:Y:S01]  /*2260*/  I2F.F64.S16 R24, R4 ;  /* 0x0000000400187312 */ /* 0x0080620000101c00 */
[----:B------:R-:W-:Y:S05]  /*2270*/  BRA `(.L_x_2301) ;  /* 0x0000000c00347947 */ /* 0x000fea0003800000 */
.L_x_2297:
        /* <DEDUP_REMOVED lines=10> */
.L_x_2305:
[----:B------:R-:W3:Y:S02]  /*2320*/  LDG.E.U16 R0, desc[UR36][R4.64] ;  /* 0x0000002404007981 */ /* 0x000ee4000c1e1500 */
[----:B---3--:R-:W-:-:S05]  /*2330*/  HADD2.F32 R0, -RZ, R0.H0_H0 ;  /* 0x20000000ff007230 */ /* 0x008fca0000004100 */
[----:B------:R-:W-:-:S04]  /*2340*/  FMUL.FTZ R0, R0, 1 ;  /* 0x3f80000000007820 */ /* 0x000fc80000410000 */
[----:B------:R0:W1:Y:S01]  /*2350*/  F2F.F64.F32 R24, R0 ;  /* 0x0000000000187310 */ /* 0x0000620000201800 */
[----:B------:R-:W-:Y:S05]  /*2360*/  BRA `(.L_x_2301) ;  /* 0x0000000800f87947 */ /* 0x000fea0003800000 */
.L_x_2304:
        /* <DEDUP_REMOVED lines=10> */
.L_x_2307:
[----:B------:R-:W3:Y:S02]  /*2410*/  LDG.E.U16 R4, desc[UR36][R4.64] ;  /* 0x0000002404047981 */ /* 0x000ee4000c1e1500 */
[----:B---3--:R-:W-:-:S05]  /*2420*/  HADD2.F32 R0, -RZ, R4.H0_H0 ;  /* 0x20000004ff007230 */ /* 0x008fca0000004100 */
[----:B------:R-:W-:-:S04]  /*2430*/  FMUL.FTZ R0, R0, 1 ;  /* 0x3f80000000007820 */ /* 0x000fc80000410000 */
[----:B------:R0:W1:Y:S01]  /*2440*/  F2F.F64.F32 R24, R0 ;  /* 0x0000000000187310 */ /* 0x0000620000201800 */
[----:B------:R-:W-:Y:S05]  /*2450*/  BRA `(.L_x_2301) ;  /* 0x0000000800bc7947 */ /* 0x000fea0003800000 */
.L_x_2306:
[----:B------:R0:W5:Y:S01]  /*2460*/  LDG.E.64 R24, desc[UR36][R4.64] ;  /* 0x0000002404187981 */ /* 0x000162000c1e1b00 */
[----:B------:R-:W-:Y:S05]  /*2470*/  BRA `(.L_x_2301) ;  /* 0x0000000800b47947 */ /* 0x000fea0003800000 */
.L_x_2296:
        /* <DEDUP_REMOVED lines=13> */
.L_x_2310:
[----:B------:R0:W5:Y:S01]  /*2550*/  LDG.E.64 R24, desc[UR36][R4.64] ;  /* 0x0000002404187981 */ /* 0x000162000c1e1b00 */
[----:B------:R-:W-:Y:S05]  /*2560*/  BRA `(.L_x_2301) ;  /* 0x0000000800787947 */ /* 0x000fea0003800000 */
.L_x_2309:
        /* <DEDUP_REMOVED lines=28> */
.L_x_2312:
        /* <DEDUP_REMOVED lines=15> */
.L_x_2311:
[----:B------:R-:W3:Y:S02]  /*2820*/  LDG.E.U16 R0, desc[UR36][R4.64] ;  /* 0x0000002404007981 */ /* 0x000ee4000c1e1500 */
[----:B---3--:R-:W-:-:S04]  /*2830*/  IMAD.U32 R0, R0, 0x10000, RZ ;  /* 0x0001000000007824 */ /* 0x008fc800078e00ff */
[----:B------:R-:W-:-:S04]  /*2840*/  FMUL.FTZ R0, R0, 1 ;  /* 0x3f80000000007820 */ /* 0x000fc80000410000 */
[----:B------:R0:W1:Y:S01]  /*2850*/  F2F.F64.F32 R24, R0 ;  /* 0x0000000000187310 */ /* 0x0000620000201800 */
[----:B------:R-:W-:Y:S05]  /*2860*/  BRA `(.L_x_2301) ;  /* 0x0000000400b87947 */ /* 0x000fea0003800000 */
.L_x_2308:
        /* <DEDUP_REMOVED lines=11> */
.L_x_2315:
        /* <DEDUP_REMOVED lines=21> */
.L_x_2319:
[----:B------:R-:W-:Y:S05]  /*2a70*/  BSYNC B1 ;  /* 0x0000000000017941 */ /* 0x000fea0003800000 */
.L_x_2318:
[----:B------:R-:W-:Y:S01]  /*2a80*/  LEA R5, R0, 0x3b800000, 0x17 ;  /* 0x3b80000000057811 */ /* 0x000fe200078eb8ff */
[----:B------:R-:W-:-:S05]  /*2a90*/  IMAD.SHL.U32 R0, R3, 0x100000, RZ ;  /* 0x0010000003007824 */ /* 0x000fca00078e00ff */
[----:B------:R-:W-:-:S07]  /*2aa0*/  LOP3.LUT R0, R5, R0, R6, 0xfe, !PT ;  /* 0x0000000005007212 */ /* 0x000fce00078efe06 */
.L_x_2317:
[----:B------:R-:W-:Y:S05]  /*2ab0*/  BSYNC B0 ;  /* 0x0000000000007941 */ /* 0x000fea0003800000 */
.L_x_2316:
[----:B------:R-:W-:-:S04]  /*2ac0*/  FMUL.FTZ R0, R0, 1 ;  /* 0x3f80000000007820 */ /* 0x000fc80000410000 */
[----:B------:R3:W0:Y:S01]  /*2ad0*/  F2F.F64.F32 R24, R0 ;  /* 0x0000000000187310 */ /* 0x0006220000201800 */
[----:B------:R-:W-:Y:S05]  /*2ae0*/  BRA `(.L_x_2301) ;  /* 0x0000000400187947 */ /* 0x000fea0003800000 */
.L_x_2314:
        /* <DEDUP_REMOVED lines=21> */
.L_x_2323:
[----:B------:R-:W-:Y:S05]  /*2c40*/  BSYNC B1 ;  /* 0x0000000000017941 */ /* 0x000fea0003800000 */
.L_x_2322:
[----:B------:R-:W-:Y:S01]  /*2c50*/  LEA R5, R0, 0x37800000, 0x17 ;  /* 0x3780000000057811 */ /* 0x000fe200078eb8ff */
[----:B------:R-:W-:-:S05]  /*2c60*/  IMAD.SHL.U32 R0, R3, 0x200000, RZ ;  /* 0x0020000003007824 */ /* 0x000fca00078e00ff */
[----:B------:R-:W-:-:S07]  /*2c70*/  LOP3.LUT R0, R5, R0, R6, 0xfe, !PT ;  /* 0x0000000005007212 */ /* 0x000fce00078efe06 */
.L_x_2321:
[----:B------:R-:W-:Y:S05]  /*2c80*/  BSYNC B0 ;  /* 0x0000000000007941 */ /* 0x000fea0003800000 */
.L_x_2320:
[----:B------:R-:W-:-:S04]  /*2c90*/  FMUL.FTZ R0, R0, 1 ;  /* 0x3f80000000007820 */ /* 0x000fc80000410000 */
[----:B------:R0:W1:Y:S01]  /*2ca0*/  F2F.F64.F32 R24, R0 ;  /* 0x0000000000187310 */ /* 0x0000620000201800 */
[----:B------:R-:W-:Y:S05]  /*2cb0*/  BRA `(.L_x_2301) ;  /* 0x0000000000a47947 */ /* 0x000fea0003800000 */
.L_x_2313:
        /* <DEDUP_REMOVED lines=14> */
.L_x_2327:
[----:B------:R-:W-:Y:S05]  /*2da0*/  BSYNC B0 ;  /* 0x0000000000007941 */ /* 0x000fea0003800000 */
.L_x_2326:
[----:B------:R-:W-:-:S04]  /*2db0*/  FMUL.FTZ R0, R0, 1 ;  /* 0x3f80000000007820 */ /* 0x000fc80000410000 */
[----:B------:R0:W1:Y:S01]  /*2dc0*/  F2F.F64.F32 R24, R0 ;  /* 0x0000000000187310 */ /* 0x0000620000201800 */
[----:B------:R-:W-:Y:S05]  /*2dd0*/  BRA `(.L_x_2301) ;  /* 0x00000000005c7947 */ /* 0x000fea0003800000 */
.L_x_2300:
        /* <DEDUP_REMOVED lines=16> */
.L_x_2328:
[----:B------:R-:W-:Y:S01]  /*2ee0*/  CS2R R24, SRZ ;  /* 0x0000000000187805 */ /* 0x000fe2000001ff00 */
[----:B------:R-:W-:Y:S06]  /*2ef0*/  BRA `(.L_x_2301) ;  /* 0x0000000000147947 */ /* 0x000fec0003800000 */
.L_x_2325:
[----:B------:R-:W3:Y:S02]  /*2f00*/  LDG.E.64 R24, desc[UR36][R4.64] ;  /* 0x0000002404187981 */ /* 0x000ee4000c1e1b00 */
[----:B---3--:R-:W0:Y:S01]  /*2f10*/  I2F.F64.U64 R24, R24 ;  /* 0x0000001800187312 */ /* 0x008e220000301800 */
[----:B------:R-:W-:Y:S05]  /*2f20*/  BRA `(.L_x_2301) ;  /* 0x0000000000087947 */ /* 0x000fea0003800000 */
.L_x_2324:
[----:B------:R-:W3:Y:S02]  /*2f30*/  LDG.E R4, desc[UR36][R4.64] ;  /* 0x0000002404047981 */ /* 0x000ee4000c1e1900 */
[----:B---3--:R0:W1:Y:S02]  /*2f40*/  I2F.F64.U32 R24, R4 ;  /* 0x0000000400187312 */ /* 0x0080640000201800 */
.L_x_2301:
[----:B------:R-:W-:-:S07]  /*2f50*/  VIADD R22, R22, 0x80 ;  /* 0x0000008016167836 */ /* 0x000fce0000000000 */
.L_x_2295:
[----:B------:R-:W-:Y:S05]  /*2f60*/  BSYNC B6 ;  /* 0x0000000000067941 */ /* 0x000fea0003800000 */
.L_x_2294:
[----:B------:R-:W-:Y:S01]  /*2f70*/  ISETP.GE.AND P0, PT, R22, R19, PT ;  /* 0x000000131600720c */ /* 0x000fe20003f06270 */
[----:B------:R-:W-:-:S12]  /*2f80*/  BSSY B6, `(.L_x_2329) ;  /* 0x00000f4000067945 */ /* 0x000fd80003800000 */
[----:B------:R-:W-:Y:S05]  /*2f90*/  @P0 BRA `(.L_x_2330) ;  /* 0x0000000c00c80947 */ /* 0x000fea0003800000 */
[----:B01----:R-:W0:Y:S01]  /*2fa0*/  LDC.64 R4, c[0x0][0x220] ;  /* 0x00008800ff047b82 */ /* 0x003e220000000a00 */
        /* <DEDUP_REMOVED lines=19> */
.L_x_2334:
[----:B------:R-:W3:Y:S02]  /*30e0*/  LDG.E.U8 R4, desc[UR36][R4.64] ;  /* 0x0000002404047981 */ /* 0x000ee4000c1e1100 */
[----:B---3--:R0:W1:Y:S01]  /*30f0*/  I2F.F64.U16 R16, R4 ;  /* 0x0000000400107312 */ /* 0x0080620000101800 */
[----:B------:R-:W-:Y:S05]  /*3100*/  BRA `(.L_x_2330) ;  /* 0x0000000c006c7947 */ /* 0x000fea0003800000 */
.L_x_2333:
        /* <DEDUP_REMOVED lines=9> */
.L_x_2337:
[----:B------:R-:W3:Y:S02]  /*31a0*/  LDG.E R4, desc[UR36][R4.64] ;  /* 0x0000002404047981 */ /* 0x000ee4000c1e1900 */
[----:B---3--:R0:W1:Y:S01]  /*31b0*/  I2F.F64 R16, R4 ;  /* 0x0000000400107312 */ /* 0x0080620000201c00 */
[----:B------:R-:W-:Y:S05]  /*31c0*/  BRA `(.L_x_2330) ;  /* 0x0000000c003c7947 */ /* 0x000fea0003800000 */
.L_x_2336:
[----:B------:R-:W3:Y:S02]  /*31d0*/  LDG.E.U16 R4, desc[UR36][R4.64] ;  /* 0x0000002404047981 */ /* 0x000ee4000c1e1500 */
[----:B---3--:R0:W1:Y:S01]  /*31e0*/  I2F.F64.S16 R16, R4 ;  /* 0x0000000400107312 */ /* 0x0080620000101c00 */
[----:B------:R-:W-:Y:S05]  /*31f0*/  BRA `(.L_x_2330) ;  /* 0x0000000c00307947 */ /* 0x000fea0003800000 */
.L_x_2332:
        /* <DEDUP_REMOVED lines=10> */
.L_x_2339:
[----:B------:R-:W3:Y:S02]  /*32a0*/  LDG.E.U16 R0, desc[UR36][R4.64] ;  /* 0x0000002404007981 */ /* 0x000ee4000c1e1500 */
[----:B---3--:R-:W-:-:S05]  /*32b0*/  HADD2.F32 R0, -RZ, R0.H0_H0 ;  /* 0x20000000ff007230 */ /* 0x008fca0000004100 */
[----:B------:R-:W-:-:S04]  /*32c0*/  FMUL.FTZ R0, R0, 1 ;  /* 0x3f80000000007820 */ /* 0x000fc80000410000 */
[----:B------:R0:W1:Y:S01]  /*32d0*/  F2F.F64.F32 R16, R0 ;  /* 0x0000000000107310 */ /* 0x0000620000201800 */
[----:B------:R-:W-:Y:S05]  /*32e0*/  BRA `(.L_x_2330) ;  /* 0x0000000800f47947 */ /* 0x000fea0003800000 */
.L_x_2338:
        /* <DEDUP_REMOVED lines=10> */
.L_x_2341:
[----:B------:R-:W3:Y:S02]  /*3390*/  LDG.E.U16 R4, desc[UR36][R4.64] ;  /* 0x0000002404047981 */ /* 0x000ee4000c1e1500 */
[----:B---3--:R-:W-:-:S05]  /*33a0*/  HADD2.F32 R0, -RZ, R4.H0_H0 ;  /* 0x20000004ff007230 */ /* 0x008fca0000004100 */
[----:B------:R-:W-:-:S04]  /*33b0*/  FMUL.FTZ R0, R0, 1 ;  /* 0x3f80000000007820 */ /* 0x000fc80000410000 */
[----:B------:R0:W1:Y:S01]  /*33c0*/  F2F.F64.F32 R16, R0 ;  /* 0x0000000000107310 */ /* 0x0000620000201800 */
[----:B------:R-:W-:Y:S05]  /*33d0*/  BRA `(.L_x_2330) ;  /* 0x0000000800b87947 */ /* 0x000fea0003800000 */
.L_x_2340:
[----:B------:R0:W5:Y:S01]  /*33e0*/  LDG.E.64 R16, desc[UR36][R4.64] ;  /* 0x0000002404107981 */ /* 0x000162000c1e1b00 */
[----:B------:R-:W-:Y:S05]  /*33f0*/  BRA `(.L_x_2330) ;  /* 0x0000000800b07947 */ /* 0x000fea0003800000 */
.L_x_2331:
        /* <DEDUP_REMOVED lines=13> */
.L_x_2344:
[----:B------:R0:W5:Y:S01]  /*34d0*/  LDG.E.64 R16, desc[UR36][R4.64] ;  /* 0x0000002404107981 */ /* 0x000162000c1e1b00 */
[----:B------:R-:W-:Y:S05]  /*34e0*/  BRA `(.L_x_2330) ;  /* 0x0000000800747947 */ /* 0x000fea0003800000 */
.L_x_2343:
        /* <DEDUP_REMOVED lines=25> */
[----:B------:R-:W-:-:S04]  /*3680*/  FMUL.FTZ R3, R3, 1 ;  /* 0x3f80000003037820 */ /* 0x000fc80000410000 */
[----:B------:R0:W1:Y:S01]  /*3690*/  F2F.F64.F32 R16, R3 ;  /* 0x0000000300107310 */ /* 0x0000620000201800 */
[----:B------:R-:W-:Y:S05]  /*36a0*/  BRA `(.L_x_2330) ;  /* 0x0000000800047947 */ /* 0x000fea0003800000 */
.L_x_2346:
[----:B------:R-:W3:Y:S02]  /*36b0*/  LDG.E.U8 R3, desc[UR36][R4.64] ;  /* 0x0000002404037981 */ /* 0x000ee4000c1e1100 */
[----:B---3--:R-:W-:-:S05]  /*36c0*/  IMAD.SHL.U32 R0, R3, 0x2000000, RZ ;  /* 0x0200000003007824 */ /* 0x008fca00078e00ff */
        /* <DEDUP_REMOVED lines=10> */
[----:B------:R-:W-:-:S04]  /*3770*/  FMUL.FTZ R2, R2, 1 ;  /* 0x3f80000002027820 */ /* 0x000fc80000410000 */
[----:B------:R0:W1:Y:S01]  /*3780*/  F2F.F64.F32 R16, R2 ;  /* 0x0000000200107310 */ /* 0x0000620000201800 */
[----:B------:R-:W-:Y:S05]  /*3790*/  BRA `(.L_x_2330) ;  /* 0x0000000400c87947 */ /* 0x000fea0003800000 */
.L_x_2345:
[----:B------:R-:W3:Y:S02]  /*37a0*/  LDG.E.U16 R0, desc[UR36][R4.64] ;  /* 0x0000002404007981 */ /* 0x000ee4000c1e1500 */
[----:B---3--:R-:W-:-:S04]  /*37b0*/  IMAD.U32 R0, R0, 0x10000, RZ ;  /* 0x0001000000007824 */ /* 0x008fc800078e00ff */
[----:B------:R-:W-:-:S04]  /*37c0*/  FMUL.FTZ R0, R0, 1 ;  /* 0x3f80000000007820 */ /* 0x000fc80000410000 */
[----:B------:R0:W1:Y:S01]  /*37d0*/  F2F.F64.F32 R16, R0 ;  /* 0x0000000000107310 */ /* 0x0000620000201800 */
[----:B------:R-:W-:Y:S05]  /*37e0*/  BRA `(.L_x_2330) ;  /* 0x0000000400b47947 */ /* 0x000fea0003800000 */
.L_x_2342:
        /* <DEDUP_REMOVED lines=11> */
.L_x_2349:
        /* <DEDUP_REMOVED lines=21> */
.L_x_2353:
[----:B------:R-:W-:Y:S05]  /*39f0*/  BSYNC B1 ;  /* 0x0000000000017941 */ /* 0x000fea0003800000 */
.L_x_2352:
[----:B------:R-:W-:Y:S01]  /*3a00*/  LEA R3, R0, 0x3b800000, 0x17 ;  /* 0x3b80000000037811 */ /* 0x000fe200078eb8ff */
[----:B------:R-:W-:-:S05]  /*3a10*/  IMAD.SHL.U32 R0, R2, 0x100000, RZ ;  /* 0x0010000002007824 */ /* 0x000fca00078e00ff */
[----:B------:R-:W-:-:S07]  /*3a20*/  LOP3.LUT R0, R3, R0, R4, 0xfe, !PT ;  /* 0x0000000003007212 */ /* 0x000fce00078efe04 */
.L_x_2351:
[----:B------:R-:W-:Y:S05]  /*3a30*/  BSYNC B0 ;  /* 0x0000000000007941 */ /* 0x000fea0003800000 */
.L_x_2350:
[----:B------:R-:W-:-:S04]  /*3a40*/  FMUL.FTZ R0, R0, 1 ;  /* 0x3f80000000007820 */ /* 0x000fc80000410000 */
[----:B------:R0:W1:Y:S01]  /*3a50*/  F2F.F64.F32 R16, R0 ;  /* 0x0000000000107310 */ /* 0x0000620000201800 */
[----:B------:R-:W-:Y:S05]  /*3a60*/  BRA `(.L_x_2330) ;  /* 0x0000000400147947 */ /* 0x000fea0003800000 */
.L_x_2348:
        /* <DEDUP_REMOVED lines=21> */
.L_x_2357:
[----:B------:R-:W-:Y:S05]  /*3bc0*/  BSYNC B1 ;  /* 0x0000000000017941 */ /* 0x000fea0003800000 */
.L_x_2356:
[----:B------:R-:W-:Y:S01]  /*3bd0*/  LEA R3, R0, 0x37800000, 0x17 ;  /* 0x3780000000037811 */ /* 0x000fe200078eb8ff */
[----:B------:R-:W-:-:S05]  /*3be0*/  IMAD.SHL.U32 R0, R2, 0x200000, RZ ;  /* 0x0020000002007824 */ /* 0x000fca00078e00ff */
[----:B------:R-:W-:-:S07]  /*3bf0*/  LOP3.LUT R0, R3, R0, R4, 0xfe, !PT ;  /* 0x0000000003007212 */ /* 0x000fce00078efe04 */
.L_x_2355:
[----:B------:R-:W-:Y:S05]  /*3c00*/  BSYNC B0 ;  /* 0x0000000000007941 */ /* 0x000fea0003800000 */
.L_x_2354:
[----:B------:R-:W-:-:S04]  /*3c10*/  FMUL.FTZ R0, R0, 1 ;  /* 0x3f80000000007820 */ /* 0x000fc80000410000 */
[----:B------:R0:W1:Y:S01]  /*3c20*/  F2F.F64.F32 R16, R0 ;  /* 0x0000000000107310 */ /* 0x0000620000201800 */
[----:B------:R-:W-:Y:S05]  /*3c30*/  BRA `(.L_x_2330) ;  /* 0x0000000000a07947 */ /* 0x000fea0003800000 */
.L_x_2347:
        /* <DEDUP_REMOVED lines=14> */
.L_x_2361:
[----:B------:R-:W-:Y:S05]  /*3d20*/  BSYNC B0 ;  /* 0x0000000000007941 */ /* 0x000fea0003800000 */
.L_x_2360:
[----:B------:R-:W-:-:S04]  /*3d30*/  FMUL.FTZ R0, R0, 1 ;  /* 0x3f80000000007820 */ /* 0x000fc80000410000 */
[----:B------:R0:W1:Y:S01]  /*3d40*/  F2F.F64.F32 R16, R0 ;  /* 0x0000000000107310 */ /* 0x0000620000201800 */
[----:B------:R-:W-:Y:S05]  /*3d50*/  BRA `(.L_x_2330) ;  /* 0x0000000000587947 */ /* 0x000fea0003800000 */
.L_x_2335:
        /* <DEDUP_REMOVED lines=16> */
.L_x_2362:
[----:B------:R-:W-:Y:S05]  /*3e60*/  BRA `(.L_x_2330) ;  /* 0x0000000000147947 */ /* 0x000fea0003800000 */
.L_x_2359:
[----:B------:R-:W3:Y:S02]  /*3e70*/  LDG.E.64 R16, desc[UR36][R4.64] ;  /* 0x0000002404107981 */ /* 0x000ee4000c1e1b00 */
[----:B---3--:R-:W0:Y:S01]  /*3e80*/  I2F.F64.U64 R16, R16 ;  /* 0x0000001000107312 */ /* 0x008e220000301800 */
[----:B------:R-:W-:Y:S05]  /*3e90*/  BRA `(.L_x_2330) ;  /* 0x0000000000087947 */ /* 0x000fea0003800000 */
.L_x_2358:
[----:B------:R-:W3:Y:S02]  /*3ea0*/  LDG.E R4, desc[UR36][R4.64] ;  /* 0x0000002404047981 */ /* 0x000ee4000c1e1900 */
[----:B---3--:R0:W1:Y:S02]  /*3eb0*/  I2F.F64.U32 R16, R4 ;  /* 0x0000000400107312 */ /* 0x0080640000201800 */
.L_x_2330:
[----:B------:R-:W-:Y:S05]  /*3ec0*/  BSYNC B6 ;  /* 0x0000000000067941 */ /* 0x000fea0003800000 */
.L_x_2329:
[----:B------:R-:W2:Y:S01]  /*3ed0*/  S2R R22, SR_TID.X ;  /* 0x0000000000167919 */ /* 0x000ea20000002100 */
[----:B------:R-:W-:Y:S01]  /*3ee0*/  BSSY B0, `(.L_x_2363) ;  /* 0x0000053000007945 */ /* 0x000fe20003800000 */
[----:B--2---:R-:W-:-:S13]  /*3ef0*/  ISETP.GE.AND P0, PT, R22, R19, PT ;  /* 0x000000131600720c */ /* 0x004fda0003f06270 */
[----:B------:R-:W-:Y:S05]  /*3f00*/  @P0 BRA `(.L_x_2364) ;  /* 0x0000000400400947 */ /* 0x000fea0003800000 */
[----:B01--45:R-:W-:Y:S01]  /*3f10*/  DSETP.GT.AND P1, PT, |R26|, 1, PT ;  /* 0x3ff000001a00742a */ /* 0x033fe20003f24200 */
        /* <DEDUP_REMOVED lines=13> */
.L_x_2366:
[----:B------:R-:W-:Y:S05]  /*3ff0*/  BSYNC B1 ;  /* 0x0000000000017941 */ /* 0x000fea0003800000 */
.L_x_2365:
[----:B------:R-:W-:Y:S01]  /*4000*/  DMUL R4, R2, R2 ;  /* 0x0000000202047228 */ /* 0x000fe20000000000 */
[----:B------:R-:W-:Y:S01]  /*4010*/  IMAD.MOV.U32 R6, RZ, RZ, -0x2449a4b7 ;  /* 0xdbb65b49ff067424 */ /* 0x000fe200078e00ff */
[----:B------:R-:W-:Y:S01]  /*4020*/  UMOV UR4, 0x2a25ff7e ;  /* 0x2a25ff7e00047882 */ /* 0x000fe20000000000 */
[----:B------:R-:W-:Y:S01]  /*4030*/  IMAD.MOV.U32 R7, RZ, RZ, 0x3f2d3b63 ;  /* 0x3f2d3b63ff077424 */ /* 0x000fe200078e00ff */
[----:B------:R-:W-:-:S05]  /*4040*/  UMOV UR5, 0x3ef53e1d ;  /* 0x3ef53e1d00057882 */ /* 0x000fca0000000000 */
        /* <DEDUP_REMOVED lines=59> */
[----:B------:R-:W-:-:S07]  /*4400*/  LOP3.LUT R5, R5, 0x80000000, R27, 0xb8, !PT ;  /* 0x8000000005057812 */ /* 0x000fce00078eb81b */
.L_x_2364:
[----:B------:R-:W-:Y:S05]  /*4410*/  BSYNC B0 ;  /* 0x0000000000007941 */ /* 0x000fea0003800000 */
.L_x_2363:
[----:B01--45:R-:W-:Y:S01]  /*4420*/  VIADD R26, R22, 0x80 ;  /* 0x00000080161a7836 */ /* 0x033fe20000000000 */
[----:B------:R-:W-:Y:S04]  /*4430*/  BSSY B0, `(.L_x_2367) ;  /* 0x0000053000007945 */ /* 0x000fe80003800000 */
[----:B------:R-:W-:-:S13]  /*4440*/  ISETP.GE.AND P1, PT, R26, R19, PT ;  /* 0x000000131a00720c */ /* 0x000fda0003f26270 */
[----:B------:R-:W-:Y:S05]  /*4450*/  @P1 BRA `(.L_x_2368) ;  /* 0x0000000400401947 */ /* 0x000fea0003800000 */
[----:B------:R-:W-:Y:S01]  /*4460*/  DSETP.GT.AND P1, PT, |R28|, 1, PT ;  /* 0x3ff000001c00742a */ /* 0x000fe20003f24200 */
        /* <DEDUP_REMOVED lines=13> */
.L_x_2370:
[----:B------:R-:W-:Y:S05]  /*4540*/  BSYNC B1 ;  /* 0x0000000000017941 */ /* 0x000fea0003800000 */
.L_x_2369:
        /* <DEDUP_REMOVED lines=65> */
.L_x_2368:
[----:B------:R-:W-:Y:S05]  /*4960*/  BSYNC B0 ;  /* 0x0000000000007941 */ /* 0x000fea0003800000 */
.L_x_2367:
[----:B---3--:R-:W-:Y:S01]  /*4970*/  VIADD R0, R22, 0x100 ;  /* 0x0000010016007836 */ /* 0x008fe20000000000 */
        /* <DEDUP_REMOVED lines=17> */
.L_x_2374:
[----:B------:R-:W-:Y:S05]  /*4a90*/  BSYNC B1 ;  /* 0x0000000000017941 */ /* 0x000fea0003800000 */
.L_x_2373:
        /* <DEDUP_REMOVED lines=65> */
.L_x_2372:
[----:B------:R-:W-:Y:S05]  /*4eb0*/  BSYNC B0 ;  /* 0x0000000000007941 */ /* 0x000fea0003800000 */
.L_x_2371:
[----:B------:R-:W-:Y:S01]  /*4ec0*/  VIADD R0, R22, 0x180 ;  /* 0x0000018016007836 */ /* 0x000fe20000000000 */
        /* <DEDUP_REMOVED lines=17> */
.L_x_2378:
[----:B------:R-:W-:Y:S05]  /*4fe0*/  BSYNC B1 ;  /* 0x0000000000017941 */ /* 0x000fea0003800000 */
.L_x_2377:
        /* <DEDUP_REMOVED lines=65> */
.L_x_2376:
[----:B------:R-:W-:Y:S05]  /*5400*/  BSYNC B0 ;  /* 0x0000000000007941 */ /* 0x000fea0003800000 */
.L_x_2375:
[----:B------:R-:W0:Y:S01]  /*5410*/  LDC.U8 R2, c[0x0][0x234] ;  /* 0x00008d00ff027b82 */ /* 0x000e220000000000 */
[----:B------:R-:W-:Y:S04]  /*5420*/  BSSY B6, `(.L_x_2379) ;  /* 0x000012c000067945 */ /* 0x000fe80003800000 */
[----:B------:R-:W-:Y:S05]  /*5430*/  @P0 BRA `(.L_x_2380) ;  /* 0x0000001000a80947 */ /* 0x000fea0003800000 */
[----:B------:R-:W1:Y:S01]  /*5440*/  LDC.64 R8, c[0x0][0x218] ;  /* 0x00008600ff087b82 */ /* 0x000e620000000a00 */
[----:B0-----:R-:W-:Y:S01]  /*5450*/  PRMT R0, R2, 0x9910, RZ ;  /* 0x0000991002007816 */ /* 0x001fe200000000ff */
[----:B------:R-:W-:Y:S01]  /*5460*/  IMAD R22, R18, 0x200, R22 ;  /* 0x0000020012167824 */ /* 0x000fe200078e0216 */
[----:B------:R-:W-:Y:S02]  /*5470*/  ULDC UR4, c[0x0][0x238] ;  /* 0x00008e0000047ab9 */ /* 0x000fe40000000800 */
[----:B------:R-:W-:Y:S01]  /*5480*/  ISETP.GT.AND P0, PT, R0, 0x9, PT ;  /* 0x000000090000780c */ /* 0x000fe20003f04270 */
[----:B------:R-:W-:-:S05]  /*5490*/  IMAD R3, R22, UR4, RZ ;  /* 0x0000000416037c24 */ /* 0x000fca000f8e02ff */
[----:B-1----:R-:W-:-:S05]  /*54a0*/  IADD3 R8, P1, R3, R8, RZ ;  /* 0x0000000803087210 */ /* 0x002fca0007f3e0ff */
        /* <DEDUP_REMOVED lines=10> */
[----:B------:R-:W0:Y:S01]  /*5550*/  F2I.F64.TRUNC R5, R4 ;  /* 0x0000000400057311 */ /* 0x000e22000030d100 */
[----:B------:R-:W-:Y:S01]  /*5560*/  IMAD.MOV.U32 R22, RZ, RZ, R26 ;  /* 0x000000ffff167224 */ /* 0x000fe200078e001a */
[----:B0-----:R0:W-:Y:S01]  /*5570*/  STG.E.U8 desc[UR36][R8.64], R5 ;  /* 0x0000000508007986 */ /* 0x0011e2000c101124 */
[----:B------:R-:W-:Y:S05]  /*5580*/  BRA `(.L_x_2380) ;  /* 0x0000001000547947 */ /* 0x000fea0003800000 */
.L_x_2384:
[----:B------:R-:W0:Y:S01]  /*5590*/  F2I.S64.F64.TRUNC R4, R4 ;  /* 0x0000000400047311 */ /* 0x000e22000030d900 */
[----:B------:R-:W-:Y:S02]  /*55a0*/  IMAD.MOV.U32 R22, RZ, RZ, R26 ;  /* 0x000000ffff167224 */ /* 0x000fe400078e001a */
[----:B0-----:R-:W-:-:S05]  /*55b0*/  IMAD.MOV.U32 R3, RZ, RZ, R4 ;  /* 0x000000ffff037224 */ /* 0x001fca00078e0004 */
[----:B------:R0:W-:Y:S01]  /*55c0*/  STG.E.U8 desc[UR36][R8.64], R3 ;  /* 0x0000000308007986 */ /* 0x0001e2000c101124 */
[----:B------:R-:W-:Y:S05]  /*55d0*/  BRA `(.L_x_2380) ;  /* 0x0000001000407947 */ /* 0x000fea0003800000 */
.L_x_2383:
[----:B------:R-:W-:-:S13]  /*55e0*/  ISETP.NE.AND P0, PT, R0, 0x2, PT ;  /* 0x000000020000780c */ /* 0x000fda0003f05270 */
[----:B------:R-:W-:Y:S05]  /*55f0*/  @!P0 BRA `(.L_x_2386) ;  /* 0x0000000000308947 */ /* 0x000fea0003800000 */
[----:B------:R-:W-:-:S13]  /*5600*/  ISETP.NE.AND P0, PT, R0, 0x3, PT ;  /* 0x000000030000780c */ /* 0x000fda0003f05270 */
[----:B------:R-:W-:Y:S05]  /*5610*/  @!P0 BRA `(.L_x_2387) ;  /* 0x0000000000188947 */ /* 0x000fea0003800000 */
[----:B------:R-:W-:-:S13]  /*5620*/  ISETP.NE.AND P0, PT, R0, 0x4, PT ;  /* 0x000000040000780c */ /* 0x000fda0003f05270 */
[----:B------:R-:W-:Y:S05]  /*5630*/  @P0 BRA `(.L_x_2385) ;  /* 0x0000000c00c40947 */ /* 0x000fea0003800000 */
[----:B------:R-:W0:Y:S01]  /*5640*/  F2I.S64.F64.TRUNC R4, R4 ;  /* 0x0000000400047311 */ /* 0x000e22000030d900 */
[----:B------:R-:W-:Y:S01]  /*5650*/  IMAD.MOV.U32 R22, RZ, RZ, R26 ;  /* 0x000000ffff167224 */ /* 0x000fe200078e001a */
[----:B0-----:R0:W-:Y:S01]  /*5660*/  STG.E.64 desc[UR36][R8.64], R4 ;  /* 0x0000000408007986 */ /* 0x0011e2000c101b24 */
[----:B------:R-:W-:Y:S05]  /*5670*/  BRA `(.L_x_2380) ;  /* 0x0000001000187947 */ /* 0x000fea0003800000 */
.L_x_2387:
[----:B------:R-:W0:Y:S01]  /*5680*/  F2I.F64.TRUNC R5, R4 ;  /* 0x0000000400057311 */ /* 0x000e22000030d100 */
[----:B------:R-:W-:Y:S01]  /*5690*/  IMAD.MOV.U32 R22, RZ, RZ, R26 ;  /* 0x000000ffff167224 */ /* 0x000fe200078e001a */
[----:B0-----:R0:W-:Y:S01]  /*56a0*/  STG.E desc[UR36][R8.64], R5 ;  /* 0x0000000508007986 */ /* 0x0011e2000c101924 */
[----:B------:R-:W-:Y:S05]  /*56b0*/  BRA `(.L_x_2380) ;  /* 0x0000001000087947 */ /* 0x000fea0003800000 */
.L_x_2386:
[----:B------:R-:W0:Y:S01]  /*56c0*/  F2I.F64.TRUNC R5, R4 ;  /* 0x0000000400057311 */ /* 0x000e22000030d100 */
[----:B------:R-:W-:Y:S01]  /*56d0*/  IMAD.MOV.U32 R22, RZ, RZ, R26 ;  /* 0x000000ffff167224 */ /* 0x000fe200078e001a */
[----:B0-----:R0:W-:Y:S01]  /*56e0*/  STG.E.U16 desc[UR36][R8.64], R5 ;  /* 0x0000000508007986 */ /* 0x0011e2000c101524 */
[----:B------:R-:W-:Y:S05]  /*56f0*/  BRA `(.L_x_2380) ;  /* 0x0000000c00f87947 */ /* 0x000fea0003800000 */
.L_x_2382:
        /* <DEDUP_REMOVED lines=10> */
[----:B------:R-:W-:-:S13]  /*57a0*/  IMAD.MOV.U32 R22, RZ, RZ, R26 ;  /* 0x000000ffff167224 */ /* 0x000fda00078e001a */
[----:B0-----:R-:W-:-:S05]  /*57b0*/  @!P0 FMUL R3, R3, 1.175494350822287508e-38 ;  /* 0x0080000003038820 */ /* 0x001fca0000400000 */
[----:B------:R0:W-:Y:S01]  /*57c0*/  STG.E desc[UR36][R8.64], R3 ;  /* 0x0000000308007986 */ /* 0x0001e2000c101924 */
[----:B------:R-:W-:Y:S05]  /*57d0*/  BRA `(.L_x_2380) ;  /* 0x0000000c00c07947 */ /* 0x000fea0003800000 */
.L_x_2389:
[----:B------:R-:W-:Y:S01]  /*57e0*/  UMOV UR4, 0xf0000000 ;  /* 0xf000000000047882 */ /* 0x000fe20000000000 */
[----:B------:R-:W-:Y:S01]  /*57f0*/  UMOV UR5, 0x380fffff ;  /* 0x380fffff00057882 */ /* 0x000fe20000000000 */
[----:B------:R-:W0:Y:S01]  /*5800*/  F2F.F32.F64 R0, R4 ;  /* 0x0000000400007310 */ /* 0x000e220000301000 */
[----:B------:R-:W-:Y:S01]  /*5810*/  DSETP.GEU.AND P0, PT, |R4|, UR4, PT ;  /* 0x0000000404007e2a */ /* 0x000fe2000bf0e200 */
[----:B------:R-:W-:-:S13]  /*5820*/  IMAD.MOV.U32 R22, RZ, RZ, R26 ;  /* 0x000000ffff167224 */ /* 0x000fda00078e001a */
[----:B0-----:R-:W-:-:S05]  /*5830*/  @!P0 FMUL R0, R0, 1.175494350822287508e-38 ;  /* 0x0080000000008820 */ /* 0x001fca0000400000 */
[----:B------:R-:W-:-:S05]  /*5840*/  F2FP.F16.F32.PACK_AB R0, RZ, R0 ;  /* 0x00000000ff00723e */ /* 0x000fca00000000ff */
[----:B------:R0:W-:Y:S01]  /*5850*/  STG.E.U16 desc[UR36][R8.64], R0 ;  /* 0x0000000008007986 */ /* 0x0001e2000c101524 */
[----:B------:R-:W-:Y:S05]  /*5860*/  BRA `(.L_x_2380) ;  /* 0x0000000c009c7947 */ /* 0x000fea0003800000 */
.L_x_2388:
        /* <DEDUP_REMOVED lines=10> */
[----:B------:R-:W-:Y:S02]  /*5910*/  IMAD.MOV.U32 R7, RZ, RZ, RZ ;  /* 0x000000ffff077224 */ /* 0x000fe400078e00ff */
[----:B------:R-:W-:-:S11]  /*5920*/  IMAD.MOV.U32 R22, RZ, RZ, R26 ;  /* 0x000000ffff167224 */ /* 0x000fd600078e001a */
[----:B0-----:R-:W-:-:S05]  /*5930*/  @!P0 FMUL R6, R6, 1.175494350822287508e-38 ;  /* 0x0080000006068820 */ /* 0x001fca0000400000 */
[----:B------:R0:W-:Y:S01]  /*5940*/  STG.E.64 desc[UR36][R8.64], R6 ;  /* 0x0000000608007986 */ /* 0x0001e2000c101b24 */
[----:B------:R-:W-:Y:S05]  /*5950*/  BRA `(.L_x_2380) ;  /* 0x0000000c00607947 */ /* 0x000fea0003800000 */
.L_x_2391:
[----:B------:R-:W-:Y:S01]  /*5960*/  UMOV UR4, 0xf0000000 ;  /* 0xf000000000047882 */ /* 0x000fe20000000000 */
[----:B------:R-:W-:Y:S01]  /*5970*/  UMOV UR5, 0x380fffff ;  /* 0x380fffff00057882 */ /* 0x000fe20000000000 */
[----:B------:R-:W0:Y:S01]  /*5980*/  F2F.F32.F64 R0, R4 ;  /* 0x0000000400007310 */ /* 0x000e220000301000 */
[----:B------:R-:W-:Y:S01]  /*5990*/  DSETP.GEU.AND P0, PT, |R4|, UR4, PT ;  /* 0x0000000404007e2a */ /* 0x000fe2000bf0e200 */
[----:B------:R-:W-:-:S13]  /*59a0*/  IMAD.MOV.U32 R22, RZ, RZ, R26 ;  /* 0x000000ffff167224 */ /* 0x000fda00078e001a */
[----:B0-----:R-:W-:-:S05]  /*59b0*/  @!P0 FMUL R0, R0, 1.175494350822287508e-38 ;  /* 0x0080000000008820 */ /* 0x001fca0000400000 */
[----:B------:R-:W-:-:S04]  /*59c0*/  F2FP.F16.F32.PACK_AB R3, RZ, R0 ;  /* 0x00000000ff03723e */ /* 0x000fc800000000ff */
[----:B------:R-:W-:-:S05]  /*59d0*/  PRMT R3, R3, 0x5410, RZ ;  /* 0x0000541003037816 */ /* 0x000fca00000000ff */
[----:B------:R0:W-:Y:S01]  /*59e0*/  STG.E desc[UR36][R8.64], R3 ;  /* 0x0000000308007986 */ /* 0x0001e2000c101924 */
[----:B------:R-:W-:Y:S05]  /*59f0*/  BRA `(.L_x_2380) ;  /* 0x0000000c00387947 */ /* 0x000fea0003800000 */
.L_x_2390:
[----:B------:R0:W-:Y:S01]  /*5a00*/  STG.E.64 desc[UR36][R8.64], R4 ;  /* 0x0000000408007986 */ /* 0x0001e2000c101b24 */
[----:B------:R-:W-:Y:S01]  /*5a10*/  IMAD.MOV.U32 R22, RZ, RZ, R26 ;  /* 0x000000ffff167224 */ /* 0x000fe200078e001a */
[----:B------:R-:W-:Y:S06]  /*5a20*/  BRA `(.L_x_2380) ;  /* 0x0000000c002c7947 */ /* 0x000fec0003800000 */
.L_x_2381:
        /* <DEDUP_REMOVED lines=8> */
[----:B------:R-:W-:Y:S01]  /*5ab0*/  DSETP.NEU.AND P0, PT, R4, RZ, PT ;  /* 0x000000ff0400722a */ /* 0x000fe20003f0d000 */
[----:B------:R-:W-:-:S05]  /*5ac0*/  IMAD.MOV.U32 R22, RZ, RZ, R26 ;  /* 0x000000ffff167224 */ /* 0x000fca00078e001a */
[----:B------:R-:W-:-:S05]  /*5ad0*/  SEL R3, RZ, 0x1, !P0 ;  /* 0x00000001ff037807 */ /* 0x000fca0004000000 */
[----:B------:R0:W-:Y:S01]  /*5ae0*/  STG.E.U8 desc[UR36][R8.64], R3 ;  /* 0x0000000308007986 */ /* 0x0001e2000c101124 */
[----:B------:R-:W-:Y:S05]  /*5af0*/  BRA `(.L_x_2380) ;  /* 0x0000000800f87947 */ /* 0x000fea0003800000 */
.L_x_2394:
[----:B------:R-:W-:Y:S01]  /*5b00*/  CS2R R6, SRZ ;  /* 0x0000000000067805 */ /* 0x000fe2000001ff00 */
[----:B------:R-:W-:-:S04]  /*5b10*/  IMAD.MOV.U32 R22, RZ, RZ, R26 ;  /* 0x000000ffff167224 */ /* 0x000fc800078e001a */
[----:B------:R0:W-:Y:S01]  /*5b20*/  STG.E.128 desc[UR36][R8.64], R4 ;  /* 0x0000000408007986 */ /* 0x0001e2000c101d24 */
[----:B------:R-:W-:Y:S05]  /*5b30*/  BRA `(.L_x_2380) ;  /* 0x0000000800e87947 */ /* 0x000fea0003800000 */
.L_x_2393:
        /* <DEDUP_REMOVED lines=25> */
.L_x_2398:
[----:B------:R-:W-:Y:S05]  /*5cd0*/  BSYNC B0 ;  /* 0x0000000000007941 */ /* 0x000fea0003800000 */
.L_x_2397:
[----:B------:R-:W-:Y:S01]  /*5ce0*/  LOP3.LUT R7, R0, R7, RZ, 0xfc, !PT ;  /* 0x0000000700077212 */ /* 0x000fe200078efcff */
[----:B------:R-:W-:-:S04]  /*5cf0*/  IMAD.MOV.U32 R22, RZ, RZ, R26 ;  /* 0x000000ffff167224 */ /* 0x000fc800078e001a */
[----:B------:R0:W-:Y:S01]  /*5d00*/  STG.E.U8 desc[UR36][R8.64], R7 ;  /* 0x0000000708007986 */ /* 0x0001e2000c101124 */
[----:B------:R-:W-:Y:S05]  /*5d10*/  BRA `(.L_x_2380) ;  /* 0x0000000800707947 */ /* 0x000fea0003800000 */
.L_x_2396:
        /* <DEDUP_REMOVED lines=17> */
.L_x_2400:
[----:B------:R-:W-:Y:S01]  /*5e30*/  IMAD.MOV.U32 R0, RZ, RZ, 0x7f ;  /* 0x0000007fff007424 */ /* 0x000fe200078e00ff */
[----:B------:R-:W-:-:S04]  /*5e40*/  ISETP.GT.U32.AND P0, PT, R3, 0x7f800000, PT ;  /* 0x7f8000000300780c */ /* 0x000fc80003f04070 */
[----:B------:R-:W-:-:S09]  /*5e50*/  SEL R0, R0, 0x7c, P0 ;  /* 0x0000007c00007807 */ /* 0x000fd20000000000 */
.L_x_2401:
[----:B------:R-:W-:Y:S05]  /*5e60*/  BSYNC B0 ;  /* 0x0000000000007941 */ /* 0x000fea0003800000 */
.L_x_2399:
[----:B------:R-:W-:Y:S01]  /*5e70*/  LOP3.LUT R3, R7, 0x80000000, RZ, 0xc0, !PT ;  /* 0x8000000007037812 */ /* 0x000fe200078ec0ff */
[----:B------:R-:W-:-:S03]  /*5e80*/  IMAD.MOV.U32 R22, RZ, RZ, R26 ;  /* 0x000000ffff167224 */ /* 0x000fc600078e001a */
[----:B------:R-:W-:-:S04]  /*5e90*/  SHF.R.U32.HI R3, RZ, 0x18, R3 ;  /* 0x00000018ff037819 */ /* 0x000fc80000011603 */
[----:B------:R-:W-:-:S05]  /*5ea0*/  LOP3.LUT R3, R0, R3, RZ, 0xfc, !PT ;  /* 0x0000000300037212 */ /* 0x000fca00078efcff */
[----:B------:R0:W-:Y:S01]  /*5eb0*/  STG.E.U8 desc[UR36][R8.64], R3 ;  /* 0x0000000308007986 */ /* 0x0001e2000c101124 */
[----:B------:R-:W-:Y:S05]  /*5ec0*/  BRA `(.L_x_2380) ;  /* 0x0000000800047947 */ /* 0x000fea0003800000 */
.L_x_2395:
[----:B------:R-:W-:Y:S01]  /*5ed0*/  UMOV UR4, 0xf0000000 ;  /* 0xf000000000047882 */ /* 0x000fe20000000000 */
[----:B------:R-:W-:Y:S01]  /*5ee0*/  UMOV UR5, 0x380fffff ;  /* 0x380fffff00057882 */ /* 0x000fe20000000000 */
[----:B------:R-:W0:Y:S01]  /*5ef0*/  F2F.F32.F64 R0, R4 ;  /* 0x0000000400007310 */ /* 0x000e220000301000 */
[----:B------:R-:W-:Y:S01]  /*5f00*/  DSETP.GEU.AND P0, PT, |R4|, UR4, PT ;  /* 0x0000000404007e2a */ /* 0x000fe2000bf0e200 */
[----:B------:R-:W-:-:S13]  /*5f10*/  IMAD.MOV.U32 R22, RZ, RZ, R26 ;  /* 0x000000ffff167224 */ /* 0x000fda00078e001a */
[----:B0-----:R-:W-:-:S05]  /*5f20*/  @!P0 FMUL R0, R0, 1.175494350822287508e-38 ;  /* 0x0080000000008820 */ /* 0x001fca0000400000 */
[----:B------:R-:W-:-:S05]  /*5f30*/  F2FP.BF16.F32.PACK_AB R0, RZ, R0 ;  /* 0x00000000ff00723e */ /* 0x000fca00000010ff */
[----:B------:R0:W-:Y:S01]  /*5f40*/  STG.E.U16 desc[UR36][R8.64], R0 ;  /* 0x0000000008007986 */ /* 0x0001e2000c101524 */
[----:B------:R-:W-:Y:S05]  /*5f50*/  BRA `(.L_x_2380) ;  /* 0x0000000400e07947 */ /* 0x000fea0003800000 */
.L_x_2392:
        /* <DEDUP_REMOVED lines=8> */
[----:B------:R-:W0:Y:S01]  /*5fe0*/  F2I.U32.F64.TRUNC R5, R4 ;  /* 0x0000000400057311 */ /* 0x000e22000030d000 */
[----:B------:R-:W-:Y:S01]  /*5ff0*/  IMAD.MOV.U32 R22, RZ, RZ, R26 ;  /* 0x000000ffff167224 */ /* 0x000fe200078e001a */
[----:B0-----:R0:W-:Y:S01]  /*6000*/  STG.E.U16 desc[UR36][R8.64], R5 ;  /* 0x0000000508007986 */ /* 0x0011e2000c101524 */
[----:B------:R-:W-:Y:S05]  /*6010*/  BRA `(.L_x_2380) ;  /* 0x0000000400b07947 */ /* 0x000fea0003800000 */
.L_x_2404:
        /* <DEDUP_REMOVED lines=21> */
.L_x_2407:
[----:B------:R-:W-:-:S04]  /*6170*/  LOP3.LUT R0, R7, 0x80000000, RZ, 0xc0, !PT ;  /* 0x8000000007007812 */ /* 0x000fc800078ec0ff */
[----:B------:R-:W-:-:S04]  /*6180*/  SHF.R.U32.HI R0, RZ, 0x18, R0 ;  /* 0x00000018ff007819 */ /* 0x000fc80000011600 */
[----:B------:R-:W-:-:S07]  /*6190*/  LOP3.LUT R0, R3, R0, RZ, 0xfc, !PT ;  /* 0x0000000003007212 */ /* 0x000fce00078efcff */
.L_x_2406:
[----:B------:R-:W-:Y:S05]  /*61a0*/  BSYNC B0 ;  /* 0x0000000000007941 */ /* 0x000fea0003800000 */
.L_x_2405:
[----:B------:R4:W-:Y:S01]  /*61b0*/  STG.E.U8 desc[UR36][R8.64], R0 ;  /* 0x0000000008007986 */ /* 0x0009e2000c101124 */
[----:B------:R-:W-:Y:S01]  /*61c0*/  IMAD.MOV.U32 R22, RZ, RZ, R26 ;  /* 0x000000ffff167224 */ /* 0x000fe200078e001a */
[----:B------:R-:W-:Y:S06]  /*61d0*/  BRA `(.L_x_2380) ;  /* 0x0000000400407947 */ /* 0x000fec0003800000 */
.L_x_2403:
        /* <DEDUP_REMOVED lines=21> */
.L_x_2410:
[----:B------:R-:W-:-:S04]  /*6330*/  LOP3.LUT R0, R7, 0x80000000, RZ, 0xc0, !PT ;  /* 0x8000000007007812 */ /* 0x000fc800078ec0ff */
[----:B------:R-:W-:-:S04]  /*6340*/  SHF.R.U32.HI R0, RZ, 0x18, R0 ;  /* 0x00000018ff007819 */ /* 0x000fc80000011600 */
[----:B------:R-:W-:-:S07]  /*6350*/  LOP3.LUT R0, R3, R0, RZ, 0xfc, !PT ;  /* 0x0000000003007212 */ /* 0x000fce00078efcff */
.L_x_2409:
[----:B------:R-:W-:Y:S05]  /*6360*/  BSYNC B0 ;  /* 0x0000000000007941 */ /* 0x000fea0003800000 */
.L_x_2408:
[----:B------:R0:W-:Y:S01]  /*6370*/  STG.E.U8 desc[UR36][R8.64], R0 ;  /* 0x0000000008007986 */ /* 0x0001e2000c101124 */
[----:B------:R-:W-:Y:S01]  /*6380*/  IMAD.MOV.U32 R22, RZ, RZ, R26 ;  /* 0x000000ffff167224 */ /* 0x000fe200078e001a */
[----:B------:R-:W-:Y:S06]  /*6390*/  BRA `(.L_x_2380) ;  /* 0x0000000000d07947 */ /* 0x000fec0003800000 */
.L_x_2402:
        /* <DEDUP_REMOVED lines=27> */
.L_x_2385:
        /* <DEDUP_REMOVED lines=16> */
.L_x_2413:
[----:B------:R-:W-:Y:S01]  /*6650*/  IMAD.MOV.U32 R22, RZ, RZ, R26 ;  /* 0x000000ffff167224 */ /* 0x000fe200078e001a */
[----:B------:R-:W-:Y:S06]  /*6660*/  BRA `(.L_x_2380) ;  /* 0x00000000001c7947 */ /* 0x000fec0003800000 */
.L_x_2412:
[----:B------:R-:W0:Y:S01]  /*6670*/  F2I.U64.F64.TRUNC R4, R4 ;  /* 0x0000000400047311 */ /* 0x000e22000030d800 */
[----:B------:R-:W-:Y:S01]  /*6680*/  IMAD.MOV.U32 R22, RZ, RZ, R26 ;  /* 0x000000ffff167224 */ /* 0x000fe200078e001a */
[----:B0-----:R3:W-:Y:S01]  /*6690*/  STG.E.64 desc[UR36][R8.64], R4 ;  /* 0x0000000408007986 */ /* 0x0017e2000c101b24 */
[----:B------:R-:W-:Y:S05]  /*66a0*/  BRA `(.L_x_2380) ;  /* 0x00000000000c7947 */ /* 0x000fea0003800000 */
.L_x_2411:
[----:B------:R-:W0:Y:S01]  /*66b0*/  F2I.U32.F64.TRUNC R5, R4 ;  /* 0x0000000400057311 */ /* 0x000e22000030d000 */
[----:B------:R-:W-:Y:S01]  /*66c0*/  IMAD.MOV.U32 R22, RZ, RZ, R26 ;  /* 0x000000ffff167224 */ /* 0x000fe200078e001a */
[----:B0-----:R1:W-:Y:S06]  /*66d0*/  STG.E desc[UR36][R8.64], R5 ;  /* 0x0000000508007986 */ /* 0x0013ec000c101924 */
.L_x_2380:
[----:B------:R-:W-:Y:S05]  /*66e0*/  BSYNC B6 ;  /* 0x0000000000067941 */ /* 0x000fea0003800000 */
.L_x_2379:
[----:B------:R-:W-:Y:S01]  /*66f0*/  ISETP.GE.AND P0, PT, R22, R19, PT ;  /* 0x000000131600720c */ /* 0x000fe20003f06270 */
[----:B------:R-:W-:-:S12]  /*6700*/  BSSY B6, `(.L_x_2414) ;  /* 0x0000230000067945 */ /* 0x000fd80003800000 */
[----:B------:R-:W-:Y:S05]  /*6710*/  @P0 BRA `(.L_x_2415) ;  /* 0x0000002000b80947 */ /* 0x000fea0003800000 */
[----:B01-3--:R-:W0:Y:S01]  /*6720*/  LDC.64 R4, c[0x0][0x218] ;  /* 0x00008600ff047b82 */ /* 0x00be220000000a00 */
[----:B----4-:R-:W-:Y:S01]  /*6730*/  IMAD R0, R18, 0x200, R22 ;  /* 0x0000020012007824 */ /* 0x010fe200078e0216 */
[----:B------:R-:W-:Y:S01]  /*6740*/  PRMT R6, R2, 0x9910, RZ ;  /* 0x0000991002067816 */ /* 0x000fe200000000ff */
[----:B------:R-:W-:Y:S02]  /*6750*/  ULDC UR4, c[0x0][0x238] ;  /* 0x00008e0000047ab9 */ /* 0x000fe40000000800 */
[----:B--2---:R-:W-:Y:S02]  /*6760*/  IMAD R3, R0, UR4, RZ ;  /* 0x0000000400037c24 */ /* 0x004fe4000f8e02ff */
        /* <DEDUP_REMOVED lines=16> */
.L_x_2419:
[----:B------:R-:W0:Y:S02]  /*6870*/  F2I.S64.F64.TRUNC R28, R28 ;  /* 0x0000001c001c7311 */ /* 0x000e24000030d900 */
[----:B0-----:R-:W-:-:S05]  /*6880*/  IMAD.MOV.U32 R3, RZ, RZ, R28 ;  /* 0x000000ffff037224 */ /* 0x001fca00078e001c */
[----:B------:R0:W-:Y:S01]  /*6890*/  STG.E.U8 desc[UR36][R4.64], R3 ;  /* 0x0000000304007986 */ /* 0x0001e2000c101124 */
[----:B------:R-:W-:Y:S05]  /*68a0*/  BRA `(.L_x_2421) ;  /* 0x0000000c00f07947 */ /* 0x000fea0003800000 */
.L_x_2418:
        /* <DEDUP_REMOVED lines=9> */
.L_x_2423:
[----:B------:R-:W0:Y:S02]  /*6940*/  F2I.F64.TRUNC R29, R28 ;  /* 0x0000001c001d7311 */ /* 0x000e24000030d100 */
[----:B0-----:R0:W-:Y:S01]  /*6950*/  STG.E desc[UR36][R4.64], R29 ;  /* 0x0000001d04007986 */ /* 0x0011e2000c101924 */
[----:B------:R-:W-:Y:S05]  /*6960*/  BRA `(.L_x_2421) ;  /* 0x0000000c00c07947 */ /* 0x000fea0003800000 */
.L_x_2422:
[----:B------:R-:W0:Y:S02]  /*6970*/  F2I.F64.TRUNC R29, R28 ;  /* 0x0000001c001d7311 */ /* 0x000e24000030d100 */
[----:B0-----:R0:W-:Y:S01]  /*6980*/  STG.E.U16 desc[UR36][R4.64], R29 ;  /* 0x0000001d04007986 */ /* 0x0011e2000c101524 */
[----:B------:R-:W-:Y:S05]  /*6990*/  BRA `(.L_x_2421) ;  /* 0x0000000c00b47947 */ /* 0x000fea0003800000 */
.L_x_2417:
        /* <DEDUP_REMOVED lines=13> */
.L_x_2425:
        /* <DEDUP_REMOVED lines=8> */
.L_x_2424:
        /* <DEDUP_REMOVED lines=14> */
.L_x_2427:
        /* <DEDUP_REMOVED lines=9> */
.L_x_2426:
[----:B------:R0:W-:Y:S01]  /*6c60*/  STG.E.64 desc[UR36][R4.64], R28 ;  /* 0x0000001c04007986 */ /* 0x0001e2000c101b24 */
[----:B------:R-:W-:Y:S05]  /*6c70*/  BRA `(.L_x_2421) ;  /* 0x0000000800fc7947 */ /* 0x000fea0003800000 */
.L_x_2416:
        /* <DEDUP_REMOVED lines=12> */
.L_x_2430:
[----:B------:R-:W-:-:S05]  /*6d40*/  CS2R R30, SRZ ;  /* 0x00000000001e7805 */ /* 0x000fca000001ff00 */
[----:B------:R0:W-:Y:S01]  /*6d50*/  STG.E.128 desc[UR36][R4.64], R28 ;  /* 0x0000001c04007986 */ /* 0x0001e2000c101d24 */
[----:B------:R-:W-:Y:S05]  /*6d60*/  BRA `(.L_x_2421) ;  /* 0x0000000800c07947 */ /* 0x000fea0003800000 */
.L_x_2429:
        /* <DEDUP_REMOVED lines=25> */
.L_x_2434:
[----:B------:R-:W-:Y:S05]  /*6f00*/  BSYNC B0 ;  /* 0x0000000000007941 */ /* 0x000fea0003800000 */
.L_x_2433:
[----:B------:R-:W-:-:S05]  /*6f10*/  LOP3.LUT R7, R0, R7, RZ, 0xfc, !PT ;  /* 0x0000000700077212 */ /* 0x000fca00078efcff */
[----:B------:R0:W-:Y:S01]  /*6f20*/  STG.E.U8 desc[UR36][R4.64], R7 ;  /* 0x0000000704007986 */ /* 0x0001e2000c101124 */
[----:B------:R-:W-:Y:S05]  /*6f30*/  BRA `(.L_x_2421) ;  /* 0x00000008004c7947 */ /* 0x000fea0003800000 */
.L_x_2432:
        /* <DEDUP_REMOVED lines=17> */
.L_x_2436:
[----:B------:R-:W-:Y:S01]  /*7050*/  IMAD.MOV.U32 R0, RZ, RZ, 0x7f ;  /* 0x0000007fff007424 */ /* 0x000fe200078e00ff */
[----:B------:R-:W-:-:S04]  /*7060*/  ISETP.GT.U32.AND P0, PT, R3, 0x7f800000, PT ;  /* 0x7f8000000300780c */ /* 0x000fc80003f04070 */
[----:B------:R-:W-:-:S09]  /*7070*/  SEL R0, R0, 0x7c, P0 ;  /* 0x0000007c00007807 */ /* 0x000fd20000000000 */
.L_x_2437:
[----:B------:R-:W-:Y:S05]  /*7080*/  BSYNC B0 ;  /* 0x0000000000007941 */ /* 0x000fea0003800000 */
.L_x_2435:
[----:B------:R-:W-:-:S04]  /*7090*/  LOP3.LUT R3, R7, 0x80000000, RZ, 0xc0, !PT ;  /* 0x8000000007037812 */ /* 0x000fc800078ec0ff */
[----:B------:R-:W-:-:S04]  /*70a0*/  SHF.R.U32.HI R3, RZ, 0x18, R3 ;  /* 0x00000018ff037819 */ /* 0x000fc80000011603 */
[----:B------:R-:W-:-:S05]  /*70b0*/  LOP3.LUT R3, R0, R3, RZ, 0xfc, !PT ;  /* 0x0000000300037212 */ /* 0x000fca00078efcff */
[----:B------:R0:W-:Y:S01]  /*70c0*/  STG.E.U8 desc[UR36][R4.64], R3 ;  /* 0x0000000304007986 */ /* 0x0001e2000c101124 */
[----:B------:R-:W-:Y:S05]  /*70d0*/  BRA `(.L_x_2421) ;  /* 0x0000000400e47947 */ /* 0x000fea0003800000 */
.L_x_2431:
        /* <DEDUP_REMOVED lines=8> */
.L_x_2428:
        /* <DEDUP_REMOVED lines=11> */
.L_x_2440:
        /* <DEDUP_REMOVED lines=21> */
.L_x_2443:
[----:B------:R-:W-:-:S04]  /*7360*/  LOP3.LUT R0, R7, 0x80000000, RZ, 0xc0, !PT ;  /* 0x8000000007007812 */ /* 0x000fc800078ec0ff */
[----:B------:R-:W-:-:S04]  /*7370*/  SHF.R.U32.HI R0, RZ, 0x18, R0 ;  /* 0x00000018ff007819 */ /* 0x000fc80000011600 */
[----:B------:R-:W-:-:S07]  /*7380*/  LOP3.LUT R0, R3, R0, RZ, 0xfc, !PT ;  /* 0x0000000003007212 */ /* 0x000fce00078efcff */
.L_x_2442:
[----:B------:R-:W-:Y:S05]  /*7390*/  BSYNC B0 ;  /* 0x0000000000007941 */ /* 0x000fea0003800000 */
.L_x_2441:
[----:B------:R3:W-:Y:S01]  /*73a0*/  STG.E.U8 desc[UR36][R4.64], R0 ;  /* 0x0000000004007986 */ /* 0x0007e2000c101124 */
[----:B------:R-:W-:Y:S05]  /*73b0*/  BRA `(.L_x_2421) ;  /* 0x00000004002c7947 */ /* 0x000fea0003800000 */
.L_x_2439:
        /* <DEDUP_REMOVED lines=21> */
.L_x_2446:
[----:B------:R-:W-:-:S04]  /*7510*/  LOP3.LUT R0, R7, 0x80000000, RZ, 0xc0, !PT ;  /* 0x8000000007007812 */ /* 0x000fc800078ec0ff */
[----:B------:R-:W-:-:S04]  /*7520*/  SHF.R.U32.HI R0, RZ, 0x18, R0 ;  /* 0x00000018ff007819 */ /* 0x000fc80000011600 */
[----:B------:R-:W-:-:S07]  /*7530*/  LOP3.LUT R0, R3, R0, RZ, 0xfc, !PT ;  /* 0x0000000003007212 */ /* 0x000fce00078efcff */
.L_x_2445:
[----:B------:R-:W-:Y:S05]  /*7540*/  BSYNC B0 ;  /* 0x0000000000007941 */ /* 0x000fea0003800000 */
.L_x_2444:
[----:B------:R0:W-:Y:S01]  /*7550*/  STG.E.U8 desc[UR36][R4.64], R0 ;  /* 0x0000000004007986 */ /* 0x0001e2000c101124 */
[----:B------:R-:W-:Y:S05]  /*7560*/  BRA `(.L_x_2421) ;  /* 0x0000000000c07947 */ /* 0x000fea0003800000 */
.L_x_2438:
        /* <DEDUP_REMOVED lines=26> */
.L_x_2420:
        /* <DEDUP_REMOVED lines=16> */
.L_x_2449:
[----:B------:R-:W-:Y:S05]  /*7810*/  BRA `(.L_x_2421) ;  /* 0x0000000000147947 */ /* 0x000fea0003800000 */
.L_x_2448:
[----:B------:R-:W0:Y:S02]  /*7820*/  F2I.U64.F64.TRUNC R28, R28 ;  /* 0x0000001c001c7311 */ /* 0x000e24000030d800 */
[----:B0-----:R2:W-:Y:S01]  /*7830*/  STG.E.64 desc[UR36][R4.64], R28 ;  /* 0x0000001c04007986 */ /* 0x0015e2000c101b24 */
[----:B------:R-:W-:Y:S05]  /*7840*/  BRA `(.L_x_2421) ;  /* 0x0000000000087947 */ /* 0x000fea0003800000 */
.L_x_2447:
[----:B------:R-:W0:Y:S02]  /*7850*/  F2I.U32.F64.TRUNC R29, R28 ;  /* 0x0000001c001d7311 */ /* 0x000e24000030d000 */
[----:B0-----:R0:W-:Y:S02]  /*7860*/  STG.E desc[UR36][R4.64], R29 ;  /* 0x0000001d04007986 */ /* 0x0011e4000c101924 */
.L_x_2421:
        /* <DEDUP_REMOVED lines=24> */
.L_x_2453:
[----:B------:R-:W0:Y:S02]  /*79f0*/  F2I.S64.F64.TRUNC R24, R24 ;  /* 0x0000001800187311 */ /* 0x000e24000030d900 */
[----:B0-----:R-:W-:-:S05]  /*7a00*/  IMAD.MOV.U32 R3, RZ, RZ, R24 ;  /* 0x000000ffff037224 */ /* 0x001fca00078e0018 */
[----:B------:R3:W-:Y:S01]  /*7a10*/  STG.E.U8 desc[UR36][R4.64], R3 ;  /* 0x0000000304007986 */ /* 0x0007e2000c101124 */
[----:B------:R-:W-:Y:S05]  /*7a20*/  BRA `(.L_x_2455) ;  /* 0x0000000c00f07947 */ /* 0x000fea0003800000 */
.L_x_2452:
        /* <DEDUP_REMOVED lines=9> */
.L_x_2457:
[----:B------:R-:W0:Y:S02]  /*7ac0*/  F2I.F64.TRUNC R25, R24 ;  /* 0x0000001800197311 */ /* 0x000e24000030d100 */
[----:B0-----:R2:W-:Y:S01]  /*7ad0*/  STG.E desc[UR36][R4.64], R25 ;  /* 0x0000001904007986 */ /* 0x0015e2000c101924 */
[----:B------:R-:W-:Y:S05]  /*7ae0*/  BRA `(.L_x_2455) ;  /* 0x0000000c00c07947 */ /* 0x000fea0003800000 */
.L_x_2456:
[----:B------:R-:W0:Y:S02]  /*7af0*/  F2I.F64.TRUNC R25, R24 ;  /* 0x0000001800197311 */ /* 0x000e24000030d100 */
[----:B0-----:R0:W-:Y:S01]  /*7b00*/  STG.E.U16 desc[UR36][R4.64], R25 ;  /* 0x0000001904007986 */ /* 0x0011e2000c101524 */
[----:B------:R-:W-:Y:S05]  /*7b10*/  BRA `(.L_x_2455) ;  /* 0x0000000c00b47947 */ /* 0x000fea0003800000 */
.L_x_2451:
        /* <DEDUP_REMOVED lines=13> */
.L_x_2459:
        /* <DEDUP_REMOVED lines=8> */
.L_x_2458:
        /* <DEDUP_REMOVED lines=14> */
.L_x_2461:
        /* <DEDUP_REMOVED lines=9> */
.L_x_2460:
[----:B------:R0:W-:Y:S01]  /*7de0*/  STG.E.64 desc[UR36][R4.64], R24 ;  /* 0x0000001804007986 */ /* 0x0001e2000c101b24 */
[----:B------:R-:W-:Y:S05]  /*7df0*/  BRA `(.L_x_2455) ;  /* 0x0000000800fc7947 */ /* 0x000fea0003800000 */
.L_x_2450:
        /* <DEDUP_REMOVED lines=12> */
.L_x_2464:
[----:B------:R-:W-:-:S05]  /*7ec0*/  CS2R R26, SRZ ;  /* 0x00000000001a7805 */ /* 0x000fca000001ff00 */
[----:B------:R0:W-:Y:S01]  /*7ed0*/  STG.E.128 desc[UR36][R4.64], R24 ;  /* 0x0000001804007986 */ /* 0x0001e2000c101d24 */
[----:B------:R-:W-:Y:S05]  /*7ee0*/  BRA `(.L_x_2455) ;  /* 0x0000000800c07947 */ /* 0x000fea0003800000 */
.L_x_2463:
        /* <DEDUP_REMOVED lines=25> */
.L_x_2468:
[----:B------:R-:W-:Y:S05]  /*8080*/  BSYNC B0 ;  /* 0x0000000000007941 */ /* 0x000fea0003800000 */
.L_x_2467:
[----:B------:R-:W-:-:S05]  /*8090*/  LOP3.LUT R7, R0, R7, RZ, 0xfc, !PT ;  /* 0x0000000700077212 */ /* 0x000fca00078efcff */
[----:B------:R0:W-:Y:S01]  /*80a0*/  STG.E.U8 desc[UR36][R4.64], R7 ;  /* 0x0000000704007986 */ /* 0x0001e2000c101124 */
[----:B------:R-:W-:Y:S05]  /*80b0*/  BRA `(.L_x_2455) ;  /* 0x00000008004c7947 */ /* 0x000fea0003800000 */
.L_x_2466:
        /* <DEDUP_REMOVED lines=17> */
.L_x_2470:
[----:B------:R-:W-:Y:S01]  /*81d0*/  IMAD.MOV.U32 R0, RZ, RZ, 0x7f ;  /* 0x0000007fff007424 */ /* 0x000fe200078e00ff */
[----:B------:R-:W-:-:S04]  /*81e0*/  ISETP.GT.U32.AND P0, PT, R3, 0x7f800000, PT ;  /* 0x7f8000000300780c */ /* 0x000fc80003f04070 */
[----:B------:R-:W-:-:S09]  /*81f0*/  SEL R0, R0, 0x7c, P0 ;  /* 0x0000007c00007807 */ /* 0x000fd20000000000 */
.L_x_2471:
[----:B------:R-:W-:Y:S05]  /*8200*/  BSYNC B0 ;  /* 0x0000000000007941 */ /* 0x000fea0003800000 */
.L_x_2469:
[----:B------:R-:W-:-:S04]  /*8210*/  LOP3.LUT R3, R7, 0x80000000, RZ, 0xc0, !PT ;  /* 0x8000000007037812 */ /* 0x000fc800078ec0ff */
[----:B------:R-:W-:-:S04]  /*8220*/  SHF.R.U32.HI R3, RZ, 0x18, R3 ;  /* 0x00000018ff037819 */ /* 0x000fc80000011603 */
[----:B------:R-:W-:-:S05]  /*8230*/  LOP3.LUT R3, R0, R3, RZ, 0xfc, !PT ;  /* 0x0000000300037212 */ /* 0x000fca00078efcff */
[----:B------:R0:W-:Y:S01]  /*8240*/  STG.E.U8 desc[UR36][R4.64], R3 ;  /* 0x0000000304007986 */ /* 0x0001e2000c101124 */
[----:B------:R-:W-:Y:S05]  /*8250*/  BRA `(.L_x_2455) ;  /* 0x0000000400e47947 */ /* 0x000fea0003800000 */
.L_x_2465:
        /* <DEDUP_REMOVED lines=8> */
.L_x_2462:
        /* <DEDUP_REMOVED lines=11> */
.L_x_2474:
        /* <DEDUP_REMOVED lines=21> */
.L_x_2477:
[----:B------:R-:W-:-:S04]  /*84e0*/  LOP3.LUT R0, R7, 0x80000000, RZ, 0xc0, !PT ;  /* 0x8000000007007812 */ /* 0x000fc800078ec0ff */
[----:B------:R-:W-:-:S04]  /*84f0*/  SHF.R.U32.HI R0, RZ, 0x18, R0 ;  /* 0x00000018ff007819 */ /* 0x000fc80000011600 */
[----:B------:R-:W-:-:S07]  /*8500*/  LOP3.LUT R0, R3, R0, RZ, 0xfc, !PT ;  /* 0x0000000003007212 */ /* 0x000fce00078efcff */
.L_x_2476:
[----:B------:R-:W-:Y:S05]  /*8510*/  BSYNC B0 ;  /* 0x0000000000007941 */ /* 0x000fea0003800000 */
.L_x_2475:
[----:B------:R0:W-:Y:S01]  /*8520*/  STG.E.U8 desc[UR36][R4.64], R0 ;  /* 0x0000000004007986 */ /* 0x0001e2000c101124 */
[----:B------:R-:W-:Y:S05]  /*8530*/  BRA `(.L_x_2455) ;  /* 0x00000004002c7947 */ /* 0x000fea0003800000 */
.L_x_2473:
        /* <DEDUP_REMOVED lines=21> */
.L_x_2480:
[----:B------:R-:W-:-:S04]  /*8690*/  LOP3.LUT R0, R7, 0x80000000, RZ, 0xc0, !PT ;  /* 0x8000000007007812 */ /* 0x000fc800078ec0ff */
[----:B------:R-:W-:-:S04]  /*86a0*/  SHF.R.U32.HI R0, RZ, 0x18, R0 ;  /* 0x00000018ff007819 */ /* 0x000fc80000011600 */
[----:B------:R-:W-:-:S07]  /*86b0*/  LOP3.LUT R0, R3, R0, RZ, 0xfc, !PT ;  /* 0x0000000003007212 */ /* 0x000fce00078efcff */
.L_x_2479:
[----:B------:R-:W-:Y:S05]  /*86c0*/  BSYNC B0 ;  /* 0x0000000000007941 */ /* 0x000fea0003800000 */
.L_x_2478:
[----:B------:R0:W-:Y:S01]  /*86d0*/  STG.E.U8 desc[UR36][R4.64], R0 ;  /* 0x0000000004007986 */ /* 0x0001e2000c101124 */
[----:B------:R-:W-:Y:S05]  /*86e0*/  BRA `(.L_x_2455) ;  /* 0x0000000000c07947 */ /* 0x000fea0003800000 */
.L_x_2472:
        /* <DEDUP_REMOVED lines=26> */
.L_x_2454:
        /* <DEDUP_REMOVED lines=16> */
.L_x_2483:
[----:B------:R-:W-:Y:S05]  /*8990*/  BRA `(.L_x_2455) ;  /* 0x0000000000147947 */ /* 0x000fea0003800000 */
.L_x_2482:
[----:B------:R-:W0:Y:S02]  /*89a0*/  F2I.U64.F64.TRUNC R24, R24 ;  /* 0x0000001800187311 */ /* 0x000e24000030d800 */
[----:B0-----:R0:W-:Y:S01]  /*89b0*/  STG.E.64 desc[UR36][R4.64], R24 ;  /* 0x0000001804007986 */ /* 0x0011e2000c101b24 */
[----:B------:R-:W-:Y:S05]  /*89c0*/  BRA `(.L_x_2455) ;  /* 0x0000000000087947 */ /* 0x000fea0003800000 */
.L_x_2481:
[----:B------:R-:W0:Y:S02]  /*89d0*/  F2I.U32.F64.TRUNC R25, R24 ;  /* 0x0000001800197311 */ /* 0x000e24000030d000 */
[----:B0-----:R0:W-:Y:S02]  /*89e0*/  STG.E desc[UR36][R4.64], R25 ;  /* 0x0000001904007986 */ /* 0x0011e4000c101924 */
.L_x_2455:
[----:B------:R-:W-:-:S07]  /*89f0*/  VIADD R22, R22, 0x80 ;  /* 0x0000008016167836 */ /* 0x000fce0000000000 */
.L_x_2415:
[----:B------:R-:W-:Y:S05]  /*8a00*/  BSYNC B6 ;  /* 0x0000000000067941 */ /* 0x000fea0003800000 */
.L_x_2414:
        /* <DEDUP_REMOVED lines=22> */
.L_x_2487:
[----:B------:R-:W0:Y:S02]  /*8b70*/  F2I.S64.F64.TRUNC R16, R16 ;  /* 0x0000001000107311 */ /* 0x000e24000030d900 */
[----:B0-----:R-:W-:-:S05]  /*8b80*/  IMAD.MOV.U32 R3, RZ, RZ, R16 ;  /* 0x000000ffff037224 */ /* 0x001fca00078e0010 */
[----:B------:R-:W-:Y:S01]  /*8b90*/  STG.E.U8 desc[UR36][R4.64], R3 ;  /* 0x0000000304007986 */ /* 0x000fe2000c101124 */
[----:B------:R-:W-:Y:S05]  /*8ba0*/  EXIT ;  /* 0x000000000000794d */ /* 0x000fea0003800000 */
.L_x_2486:
        /* <DEDUP_REMOVED lines=9> */
.L_x_2490:
[----:B------:R-:W0:Y:S02]  /*8c40*/  F2I.F64.TRUNC R17, R16 ;  /* 0x0000001000117311 */ /* 0x000e24000030d100 */
[----:B0-----:R-:W-:Y:S01]  /*8c50*/  STG.E desc[UR36][R4.64], R17 ;  /* 0x0000001104007986 */ /* 0x001fe2000c101924 */
[----:B------:R-:W-:Y:S05]  /*8c60*/  EXIT ;  /* 0x000000000000794d */ /* 0x000fea0003800000 */
.L_x_2489:
[----:B------:R-:W0:Y:S02]  /*8c70*/  F2I.F64.TRUNC R17, R16 ;  /* 0x0000001000117311 */ /* 0x000e24000030d100 */
[----:B0-----:R-:W-:Y:S01]  /*8c80*/  STG.E.U16 desc[UR36][R4.64], R17 ;  /* 0x0000001104007986 */ /* 0x001fe2000c101524 */
[----:B------:R-:W-:Y:S05]  /*8c90*/  EXIT ;  /* 0x000000000000794d */ /* 0x000fea0003800000 */
.L_x_2485:
        /* <DEDUP_REMOVED lines=13> */
.L_x_2492:
        /* <DEDUP_REMOVED lines=8> */
.L_x_2491:
        /* <DEDUP_REMOVED lines=14> */
.L_x_2494:
        /* <DEDUP_REMOVED lines=9> */
.L_x_2493:
[----:B------:R-:W-:Y:S01]  /*8f60*/  STG.E.64 desc[UR36][R4.64], R16 ;  /* 0x0000001004007986 */ /* 0x000fe2000c101b24 */
[----:B------:R-:W-:Y:S05]  /*8f70*/  EXIT ;  /* 0x000000000000794d */ /* 0x000fea0003800000 */
.L_x_2484:
        /* <DEDUP_REMOVED lines=12> */
.L_x_2497:
[----:B------:R-:W-:-:S05]  /*9040*/  CS2R R18, SRZ ;  /* 0x0000000000127805 */ /* 0x000fca000001ff00 */
[----:B------:R-:W-:Y:S01]  /*9050*/  STG.E.128 desc[UR36][R4.64], R16 ;  /* 0x0000001004007986 */ /* 0x000fe2000c101d24 */
[----:B------:R-:W-:Y:S05]  /*9060*/  EXIT ;  /* 0x000000000000794d */ /* 0x000fea0003800000 */
.L_x_2496:
        /* <DEDUP_REMOVED lines=25> */
.L_x_2501:
[----:B------:R-:W-:Y:S05]  /*9200*/  BSYNC B0 ;  /* 0x0000000000007941 */ /* 0x000fea0003800000 */
.L_x_2500:
[----:B------:R-:W-:-:S05]  /*9210*/  LOP3.LUT R3, R0, R3, RZ, 0xfc, !PT ;  /* 0x0000000300037212 */ /* 0x000fca00078efcff */
[----:B------:R-:W-:Y:S01]  /*9220*/  STG.E.U8 desc[UR36][R4.64], R3 ;  /* 0x0000000304007986 */ /* 0x000fe2000c101124 */
[----:B------:R-:W-:Y:S05]  /*9230*/  EXIT ;  /* 0x000000000000794d */ /* 0x000fea0003800000 */
.L_x_2499:
        /* <DEDUP_REMOVED lines=17> */
.L_x_2503:
[----:B------:R-:W-:Y:S01]  /*9350*/  IMAD.MOV.U32 R0, RZ, RZ, 0x7f ;  /* 0x0000007fff007424 */ /* 0x000fe200078e00ff */
[----:B------:R-:W-:-:S04]  /*9360*/  ISETP.GT.U32.AND P0, PT, R2, 0x7f800000, PT ;  /* 0x7f8000000200780c */ /* 0x000fc80003f04070 */
[----:B------:R-:W-:-:S09]  /*9370*/  SEL R0, R0, 0x7c, P0 ;  /* 0x0000007c00007807 */ /* 0x000fd20000000000 */
.L_x_2504:
[----:B------:R-:W-:Y:S05]  /*9380*/  BSYNC B0 ;  /* 0x0000000000007941 */ /* 0x000fea0003800000 */
.L_x_2502:
[----:B------:R-:W-:-:S04]  /*9390*/  LOP3.LUT R2, R3, 0x80000000, RZ, 0xc0, !PT ;  /* 0x8000000003027812 */ /* 0x000fc800078ec0ff */
[----:B------:R-:W-:-:S04]  /*93a0*/  SHF.R.U32.HI R3, RZ, 0x18, R2 ;  /* 0x00000018ff037819 */ /* 0x000fc80000011602 */
[----:B------:R-:W-:-:S05]  /*93b0*/  LOP3.LUT R3, R0, R3, RZ, 0xfc, !PT ;  /* 0x0000000300037212 */ /* 0x000fca00078efcff */
[----:B------:R-:W-:Y:S01]  /*93c0*/  STG.E.U8 desc[UR36][R4.64], R3 ;  /* 0x0000000304007986 */ /* 0x000fe2000c101124 */
[----:B------:R-:W-:Y:S05]  /*93d0*/  EXIT ;  /* 0x000000000000794d */ /* 0x000fea0003800000 */
.L_x_2498:
        /* <DEDUP_REMOVED lines=8> */
.L_x_2495:
        /* <DEDUP_REMOVED lines=11> */
.L_x_2507:
        /* <DEDUP_REMOVED lines=21> */
.L_x_2510:
[----:B------:R-:W-:-:S04]  /*9660*/  LOP3.LUT R2, R7, 0x80000000, RZ, 0xc0, !PT ;  /* 0x8000000007027812 */ /* 0x000fc800078ec0ff */
[----:B------:R-:W-:-:S04]  /*9670*/  SHF.R.U32.HI R3, RZ, 0x18, R2 ;  /* 0x00000018ff037819 */ /* 0x000fc80000011602 */
[----:B------:R-:W-:-:S04]  /*9680*/  LOP3.LUT R0, R0, R3, RZ, 0xfc, !PT ;  /* 0x0000000300007212 */ /* 0x000fc800078efcff */
[----:B------:R-:W-:-:S07]  /*9690*/  PRMT R2, R0, 0x7610, R2 ;  /* 0x0000761000027816 */ /* 0x000fce0000000002 */
.L_x_2509:
[----:B------:R-:W-:Y:S05]  /*96a0*/  BSYNC B0 ;  /* 0x0000000000007941 */ /* 0x000fea0003800000 */
.L_x_2508:
[----:B------:R-:W-:Y:S01]  /*96b0*/  STG.E.U8 desc[UR36][R4.64], R2 ;  /* 0x0000000204007986 */ /* 0x000fe2000c101124 */
[----:B------:R-:W-:Y:S05]  /*96c0*/  EXIT ;  /* 0x000000000000794d */ /* 0x000fea0003800000 */
.L_x_2506:
        /* <DEDUP_REMOVED lines=21> */
.L_x_2513:
[----:B------:R-:W-:-:S04]  /*9820*/  LOP3.LUT R2, R7, 0x80000000, RZ, 0xc0, !PT ;  /* 0x8000000007027812 */ /* 0x000fc800078ec0ff */
[----:B------:R-:W-:-:S04]  /*9830*/  SHF.R.U32.HI R3, RZ, 0x18, R2 ;  /* 0x00000018ff037819 */ /* 0x000fc80000011602 */
[----:B------:R-:W-:-:S04]  /*9840*/  LOP3.LUT R0, R0, R3, RZ, 0xfc, !PT ;  /* 0x0000000300007212 */ /* 0x000fc800078efcff */
[----:B------:R-:W-:-:S07]  /*9850*/  PRMT R2, R0, 0x7610, R2 ;  /* 0x0000761000027816 */ /* 0x000fce0000000002 */
.L_x_2512:
[----:B------:R-:W-:Y:S05]  /*9860*/  BSYNC B0 ;  /* 0x0000000000007941 */ /* 0x000fea0003800000 */
.L_x_2511:
[----:B------:R-:W-:Y:S01]  /*9870*/  STG.E.U8 desc[UR36][R4.64], R2 ;  /* 0x0000000204007986 */ /* 0x000fe2000c101124 */
[----:B------:R-:W-:Y:S05]  /*9880*/  EXIT ;  /* 0x000000000000794d */ /* 0x000fea0003800000 */
.L_x_2505:
        /* <DEDUP_REMOVED lines=26> */
.L_x_2488:
        /* <DEDUP_REMOVED lines=16> */
.L_x_2516:
[----:B------:R-:W-:Y:S05]  /*9b30*/  EXIT ;  /* 0x000000000000794d */ /* 0x000fea0003800000 */
.L_x_2515:
[----:B------:R-:W0:Y:S02]  /*9b40*/  F2I.U64.F64.TRUNC R16, R16 ;  /* 0x0000001000107311 */ /* 0x000e24000030d800 */
[----:B0-----:R-:W-:Y:S01]  /*9b50*/  STG.E.64 desc[UR36][R4.64], R16 ;  /* 0x0000001004007986 */ /* 0x001fe2000c101b24 */
[----:B------:R-:W-:Y:S05]  /*9b60*/  EXIT ;  /* 0x000000000000794d */ /* 0x000fea0003800000 */
.L_x_2514:
[----:B------:R-:W0:Y:S02]  /*9b70*/  F2I.U32.F64.TRUNC R17, R16 ;  /* 0x0000001000117311 */ /* 0x000e24000030d000 */
[----:B0-----:R-:W-:Y:S01]  /*9b80*/  STG.E desc[UR36][R4.64], R17 ;  /* 0x0000001104007986 */ /* 0x001fe2000c101924 */
[----:B------:R-:W-:Y:S05]  /*9b90*/  EXIT ;  /* 0x000000000000794d */ /* 0x000fea0003800000 */
.L_x_2517:
        /* <DEDUP_REMOVED lines=14> */
.L_x_2733:


//--------------------- .text._ZN2at6native18elementwise_kernelILi128ELi2EZNS0_22gpu_kernel_impl_nocastIZZZNS0_16atan_kernel_cudaERNS_18TensorIteratorBaseEENKUlvE0_clEvENKUlvE_clEvEUldE_EEvS4_RKT_EUliE_EEviT1_ --------------------------
	.section	.text._ZN2at6native18elementwise_kernelILi128ELi2EZNS0_22gpu_kernel_impl_nocastIZZZNS0_16atan_kernel_cudaERNS_18TensorIteratorBaseEENKUlvE0_clEvENKUlvE_clEvEUldE_EEvS4_RKT_EUliE_EEviT1_,"ax",@progbits
	.align	128
        .global         _ZN2at6native18elementwise_kernelILi128ELi2EZNS0_22gpu_kernel_impl_nocastIZZZNS0_16atan_kernel_cudaERNS_18TensorIteratorBaseEENKUlvE0_clEvENKUlvE_clEvEUldE_EEvS4_RKT_EUliE_EEviT1_
        .type           _ZN2at6native18elementwise_kernelILi128ELi2EZNS0_22gpu_kernel_impl_nocastIZZZNS0_16atan_kernel_cudaERNS_18TensorIteratorBaseEENKUlvE0_clEvENKUlvE_clEvEUldE_EEvS4_RKT_EUliE_EEviT1_,@function
        .size           _ZN2at6native18elementwise_kernelILi128ELi2EZNS0_22gpu_kernel_impl_nocastIZZZNS0_16atan_kernel_cudaERNS_18TensorIteratorBaseEENKUlvE0_clEvENKUlvE_clEvEUldE_EEvS4_RKT_EUliE_EEviT1_,(.L_x_2734 - _ZN2at6native18elementwise_kernelILi128ELi2EZNS0_22gpu_kernel_impl_nocastIZZZNS0_16atan_kernel_cudaERNS_18TensorIteratorBaseEENKUlvE0_clEvENKUlvE_clEvEUldE_EEvS4_RKT_EUliE_EEviT1_)
        .other          _ZN2at6native18elementwise_kernelILi128ELi2EZNS0_22gpu_kernel_impl_nocastIZZZNS0_16atan_kernel_cudaERNS_18TensorIteratorBaseEENKUlvE0_clEvENKUlvE_clEvEUldE_EEvS4_RKT_EUliE_EEviT1_,@"STO_CUDA_ENTRY STV_DEFAULT"
_ZN2at6native18elementwise_kernelILi128ELi2EZNS0_22gpu_kernel_impl_nocastIZZZNS0_16atan_kernel_cudaERNS_18TensorIteratorBaseEENKUlvE0_clEvENKUlvE_clEvEUldE_EEvS4_RKT_EUliE_EEviT1_:
.text._ZN2at6native18elementwise_kernelILi128ELi2EZNS0_22gpu_kernel_impl_nocastIZZZNS0_16atan_kernel_cudaERNS_18TensorIteratorBaseEENKUlvE0_clEvENKUlvE_clEvEUldE_EEvS4_RKT_EUliE_EEviT1_:
        /* <DEDUP_REMOVED lines=311> */
.L_x_2520:
[----:B------:R-:W-:Y:S02]  /*1370*/  ULDC.64 UR8, c[0x0][0x418] ;  /* 0x0001060000087ab9 */ /* 0x000fe40000000a00 */
[----:B------:R-:W-:-:S05]  /*1380*/  IADD3 R4, P0, R0, UR8, RZ ;  /* 0x0000000800047c10 */ /* 0x000fca000ff1e0ff */
[----:B------:R-:W-:Y:S01]  /*1390*/  IMAD.X R5, RZ, RZ, UR9, P0 ;  /* 0x00000009ff057e24 */ /* 0x000fe200080e06ff */
[----:B------:R-:W-:-:S05]  /*13a0*/  ULDC.64 UR8, c[0x0][0x410] ;  /* 0x0001040000087ab9 */ /* 0x000fca0000000a00 */
[----:B------:R-:W2:Y:S01]  /*13b0*/  LDG.E.64 R4, desc[UR4][R4.64] ;  /* 0x0000000404047981 */ /* 0x000ea2000c1e1b00 */
[----:B------:R-:W-:Y:S01]  /*13c0*/  IADD3 R6, P1, R7, UR8, RZ ;  /* 0x0000000807067c10 */ /* 0x000fe2000ff3e0ff */
[----:B------:R-:W-:Y:S03]  /*13d0*/  BSSY B1, `(.L_x_2521) ;  /* 0x000000f000017945 */ /* 0x000fe60003800000 */
[----:B------:R-:W-:Y:S01]  /*13e0*/  IADD3.X R7, RZ, UR9, RZ, P1, !PT ;  /* 0x00000009ff077c10 */ /* 0x000fe20008ffe4ff */
[----:B--2---:R-:W-:Y:S02]  /*13f0*/  DSETP.GT.AND P0, PT, |R4|, 1, PT ;  /* 0x3ff000000400742a */ /* 0x004fe40003f04200 */
[----:B------:R-:W-:-:S10]  /*1400*/  DADD R12, -RZ, |R4| ;  /* 0x00000000ff0c7229 */ /* 0x000fd40000000504 */
[----:B------:R-:W-:Y:S02]  /*1410*/  MOV R8, R12 ;  /* 0x0000000c00087202 */ /* 0x000fe40000000f00 */
[----:B------:R-:W-:Y:S01]  /*1420*/  MOV R9, R13 ;  /* 0x0000000d00097202 */ /* 0x000fe20000000f00 */
[----:B------:R-:W-:Y:S06]  /*1430*/  @!P0 BRA `(.L_x_2522) ;  /* 0x0000000000208947 */ /* 0x000fec0003800000 */
[----:B------:R-:W0:Y:S01]  /*1440*/  MUFU.RCP64H R9, R13 ;  /* 0x0000000d00097308 */ /* 0x000e220000001800 */
[----:B------:R-:W-:Y:S01]  /*1450*/  MOV R8, RZ ;  /* 0x000000ff00087202 */ /* 0x000fe20000000f00 */
[----:B------:R-:W-:-:S05]  /*1460*/  DSETP.NEU.AND P1, PT, |R4|, +INF , PT ;  /* 0x7ff000000400742a */ /* 0x000fca0003f2d200 */
[----:B0-----:R-:W-:-:S08]  /*1470*/  DFMA R10, -|R4|, R8, 1 ;  /* 0x3ff00000040a742b */ /* 0x001fd00000000308 */
[----:B------:R-:W-:-:S08]  /*1480*/  DFMA R10, R10, R10, R10 ;  /* 0x0000000a0a0a722b */ /* 0x000fd0000000000a */
[----:B------:R-:W-:-:S10]  /*1490*/  DFMA R10, R8, R10, R8 ;  /* 0x0000000a080a722b */ /* 0x000fd40000000008 */
[----:B------:R-:W-:Y:S02]  /*14a0*/  FSEL R8, R10, RZ, P1 ;  /* 0x000000ff0a087208 */ /* 0x000fe40000800000 */
[----:B------:R-:W-:-:S07]  /*14b0*/  FSEL R9, R11, RZ, P1 ;  /* 0x000000ff0b097208 */ /* 0x000fce0000800000 */
.L_x_2522:
[----:B------:R-:W-:Y:S05]  /*14c0*/  BSYNC B1 ;  /* 0x0000000000017941 */ /* 0x000fea0003800000 */
.L_x_2521:
[----:B------:R-:W-:Y:S01]  /*14d0*/  DMUL R10, R8, R8 ;  /* 0x00000008080a7228 */ /* 0x000fe20000000000 */
[----:B------:R-:W-:Y:S01]  /*14e0*/  MOV R12, 0xdbb65b49 ;  /* 0xdbb65b49000c7802 */ /* 0x000fe20000000f00 */
[----:B------:R-:W-:Y:S01]  /*14f0*/  IMAD.MOV.U32 R13, RZ, RZ, 0x3f2d3b63 ;  /* 0x3f2d3b63ff0d7424 */ /* 0x000fe200078e00ff */
[----:B------:R-:W-:Y:S01]  /*1500*/  UMOV UR8, 0x2a25ff7e ;  /* 0x2a25ff7e00087882 */ /* 0x000fe20000000000 */
[----:B------:R-:W-:Y:S01]  /*1510*/  UMOV UR9, 0x3ef53e1d ;  /* 0x3ef53e1d00097882 */ /* 0x000fe20000000000 */
[----:B------:R-:W-:-:S03]  /*1520*/  IADD3 R3, R3, 0x80, RZ ;  /* 0x0000008003037810 */ /* 0x000fc60007ffe0ff */
        /* <DEDUP_REMOVED lines=59> */
[----:B------:R-:W-:-:S05]  /*18e0*/  LOP3.LUT R9, R4, 0x80000000, R5, 0xb8, !PT ;  /* 0x8000000004097812 */ /* 0x000fca00078eb805 */
[----:B------:R0:W-:Y:S02]  /*18f0*/  STG.E.64 desc[UR4][R6.64], R8 ;  /* 0x0000000806007986 */ /* 0x0001e4000c101b04 */
.L_x_2519:
[----:B------:R-:W-:Y:S05]  /*1900*/  BSYNC B0 ;  /* 0x0000000000007941 */ /* 0x000fea0003800000 */
.L_x_2518:
        /* <DEDUP_REMOVED lines=9> */
[----:B------:R-:W-:-:S03]  /*19a0*/  ISETP.NE.AND P0, PT, R4, 0x1, PT ;  /* 0x000000010400780c */ /* 0x000fc60003f05270 */
        /* <DEDUP_REMOVED lines=282> */
[C---:B------:R-:W-:Y:S01]  /*2b50*/  IADD3 R9, -R7.reuse, RZ, RZ ;  /* 0x000000ff07097210 */ /* 0x040fe20007ffe1ff */
[----:B------:R-:W1:Y:S08]  /*2b60*/  @P0 LDC R13, c[0x0][0x33c] ;  /* 0x0000cf00ff0d0b82 */ /* 0x000e700000000800 */
[----:B------:R-:W2:Y:S01]  /*2b70*/  @P0 LDC.64 R14, c[0x0][0x408] ;  /* 0x00010200ff0e0b82 */ /* 0x000ea20000000a00 */
[----:B0-----:R-:W-:-:S05]  /*2b80*/  @P0 IMAD.HI.U32 R2, R7, R10, R6 ;  /* 0x0000000a07020227 */ /* 0x001fca00078e0006 */
[----:B------:R-:W-:Y:S01]  /*2b90*/  @P0 SHF.R.U32.HI R4, RZ, R11, R2 ;  /* 0x0000000bff040219 */ /* 0x000fe20000011602 */
[----:B------:R-:W-:-:S03]  /*2ba0*/  IMAD R2, R9, UR8, R3 ;  /* 0x0000000809027c24 */ /* 0x000fc6000f8e0203 */
[----:B------:R-:W-:Y:S01]  /*2bb0*/  @P0 IADD3 R6, -R4, RZ, RZ ;  /* 0x000000ff04060210 */ /* 0x000fe20007ffe1ff */
[C---:B------:R-:W-:Y:S02]  /*2bc0*/  IMAD R5, R2.reuse, UR6, R5 ;  /* 0x0000000602057c24 */ /* 0x040fe4000f8e0205 */
[----:B------:R-:W-:Y:S02]  /*2bd0*/  IMAD R0, R2, UR7, R0 ;  /* 0x0000000702007c24 */ /* 0x000fe4000f8e0200 */
[----:B-1----:R-:W-:-:S04]  /*2be0*/  @P0 IMAD R6, R13, R6, R7 ;  /* 0x000000060d060224 */ /* 0x002fc800078e0207 */
[C---:B--2---:R-:W-:Y:S02]  /*2bf0*/  @P0 IMAD R5, R6.reuse, R14, R5 ;  /* 0x0000000e06050224 */ /* 0x044fe400078e0205 */
[----:B------:R-:W-:-:S07]  /*2c00*/  @P0 IMAD R0, R6, R15, R0 ;  /* 0x0000000f06000224 */ /* 0x000fce00078e0200 */
.L_x_2523:
        /* <DEDUP_REMOVED lines=10> */
[----:B0-----:R-:W-:Y:S02]  /*2cb0*/  MOV R6, R10 ;  /* 0x0000000a00067202 */ /* 0x001fe40000000f00 */
        /* <DEDUP_REMOVED lines=10> */
.L_x_2525:
[----:B------:R-:W-:Y:S05]  /*2d60*/  BSYNC B0 ;  /* 0x0000000000007941 */ /* 0x000fea0003800000 */
.L_x_2524:
[----:B------:R-:W-:Y:S02]  /*2d70*/  DMUL R8, R6, R6 ;  /* 0x0000000606087228 */ /* 0x000fe40000000000 */
[----:B------:R-:W-:Y:S01]  /*2d80*/  HFMA2.MMA R11, -RZ, RZ, 1.7939453125, 0.92333984375 ;  /* 0x3f2d3b63ff0b7435 */ /* 0x000fe200000001ff */
[----:B------:R-:W-:Y:S01]  /*2d90*/  MOV R10, 0xdbb65b49 ;  /* 0xdbb65b49000a7802 */ /* 0x000fe20000000f00 */
[----:B------:R-:W-:Y:S01]  /*2da0*/  UMOV UR6, 0x2a25ff7e ;  /* 0x2a25ff7e00067882 */ /* 0x000fe20000000000 */
        /* <DEDUP_REMOVED lines=61> */
[----:B------:R-:W-:Y:S01]  /*3180*/  STG.E.64 desc[UR4][R4.64], R6 ;  /* 0x0000000604007986 */ /* 0x000fe2000c101b04 */
[----:B------:R-:W-:Y:S05]  /*3190*/  EXIT ;  /* 0x000000000000794d */ /* 0x000fea0003800000 */
.L_x_2526:
        /* <DEDUP_REMOVED lines=14> */
.L_x_2734:


//--------------------- .text._ZN2at6native27unrolled_elementwise_kernelIZZZNS0_16atan_kernel_cudaERNS_18TensorIteratorBaseEENKUlvE0_clEvENKUlvE_clEvEUldE_St5arrayIPcLm2EELi4E23TrivialOffsetCalculatorILi1EjESB_NS0_6memory15LoadWithoutCastENSC_16StoreWithoutCastEEEviT_T0_T2_T3_T4_T5_ --------------------------
	.section	.text._ZN2at6native27unrolled_elementwise_kernelIZZZNS0_16atan_kernel_cudaERNS_18TensorIteratorBaseEENKUlvE0_clEvENKUlvE_clEvEUldE_St5arrayIPcLm2EELi4E23TrivialOffsetCalculatorILi1EjESB_NS0_6memory15LoadWithoutCastENSC_16StoreWithoutCastEEEviT_T0_T2_T3_T4_T5_,"ax",@progbits
	.align	128
        .global         _ZN2at6native27unrolled_elementwise_kernelIZZZNS0_16atan_kernel_cudaERNS_18TensorIteratorBaseEENKUlvE0_clEvENKUlvE_clEvEUldE_St5arrayIPcLm2EELi4E23TrivialOffsetCalculatorILi1EjESB_NS0_6memory15LoadWithoutCastENSC_16StoreWithoutCastEEEviT_T0_T2_T3_T4_T5_
        .type           _ZN2at6native27unrolled_elementwise_kernelIZZZNS0_16atan_kernel_cudaERNS_18TensorIteratorBaseEENKUlvE0_clEvENKUlvE_clEvEUldE_St5arrayIPcLm2EELi4E23TrivialOffsetCalculatorILi1EjESB_NS0_6memory15LoadWithoutCastENSC_16StoreWithoutCastEEEviT_T0_T2_T3_T4_T5_,@function
        .size           _ZN2at6native27unrolled_elementwise_kernelIZZZNS0_16atan_kernel_cudaERNS_18TensorIteratorBaseEENKUlvE0_clEvENKUlvE_clEvEUldE_St5arrayIPcLm2EELi4E23TrivialOffsetCalculatorILi1EjESB_NS0_6memory15LoadWithoutCastENSC_16StoreWithoutCastEEEviT_T0_T2_T3_T4_T5_,(.L_x_2735 - _ZN2at6native27unrolled_elementwise_kernelIZZZNS0_16atan_kernel_cudaERNS_18TensorIteratorBaseEENKUlvE0_clEvENKUlvE_clEvEUldE_St5arrayIPcLm2EELi4E23TrivialOffsetCalculatorILi1EjESB_NS0_6memory15LoadWithoutCastENSC_16StoreWithoutCastEEEviT_T0_T2_T3_T4_T5_)
        .other          _ZN2at6native27unrolled_elementwise_kernelIZZZNS0_16atan_kernel_cudaERNS_18TensorIteratorBaseEENKUlvE0_clEvENKUlvE_clEvEUldE_St5arrayIPcLm2EELi4E23TrivialOffsetCalculatorILi1EjESB_NS0_6memory15LoadWithoutCastENSC_16StoreWithoutCastEEEviT_T0_T2_T3_T4_T5_,@"STO_CUDA_ENTRY STV_DEFAULT"
_ZN2at6native27unrolled_elementwise_kernelIZZZNS0_16atan_kernel_cudaERNS_18TensorIteratorBaseEENKUlvE0_clEvENKUlvE_clEvEUldE_St5arrayIPcLm2EELi4E23TrivialOffsetCalculatorILi1EjESB_NS0_6memory15LoadWithoutCastENSC_16StoreWithoutCastEEEviT_T0_T2_T3_T4_T5_:
.text._ZN2at6native27unrolled_elementwise_kernelIZZZNS0_16atan_kernel_cudaERNS_18TensorIteratorBaseEENKUlvE0_clEvENKUlvE_clEvEUldE_St5arrayIPcLm2EELi4E23TrivialOffsetCalculatorILi1EjESB_NS0_6memory15LoadWithoutCastENSC_16StoreWithoutCastEEEviT_T0_T2_T3_T4_T5_:
[----:B------:R-:W-:Y:S01]  /*0000*/  LDC R1, c[0x0][0x28] ;  /* 0x00000a00ff017b82 */ /* 0x000fe20000000800 */
[----:B------:R-:W0:Y:S07]  /*0010*/  S2R R9, SR_CTAID.X ;  /* 0x0000000000097919 */ /* 0x000e2e0000002500 */
[----:B------:R-:W0:Y:S01]  /*0020*/  LDC R0, c[0x0][0x210] ;  /* 0x00008400ff007b82 */ /* 0x000e220000000800 */
[----:B------:R-:W-:Y:S01]  /*0030*/  ULDC.64 UR4, c[0x0][0x208] ;  /* 0x0000820000047ab9 */ /* 0x000fe20000000a00 */
[----:B------:R-:W1:Y:S01]  /*0040*/  S2R R6, SR_TID.X ;  /* 0x0000000000067919 */ /* 0x000e620000002100 */
[----:B0-----:R-:W-:-:S02]  /*0050*/  IMAD R7, R9, -0x200, R0 ;  /* 0xfffffe0009077824 */ /* 0x001fc400078e0200 */
[----:B-1----:R-:W-:-:S03]  /*0060*/  IMAD.MOV.U32 R0, RZ, RZ, R6 ;  /* 0x000000ffff007224 */ /* 0x002fc600078e0006 */
[----:B------:R-:W-:-:S13]  /*0070*/  ISETP.GE.AND P0, PT, R6, R7, PT ;  /* 0x000000070600720c */ /* 0x000fda0003f06270 */
[----:B------:R-:W-:Y:S01]  /*0080*/  @!P0 IMAD R11, R9, 0x200, R0 ;  /* 0x00000200090b8824 */ /* 0x000fe200078e0200 */
[----:B------:R-:W0:Y:S01]  /*0090*/  @!P0 LDC.64 R16, c[0x0][0x220] ;  /* 0x00008800ff108b82 */ /* 0x000e220000000a00 */
[----:B------:R-:W-:-:S05]  /*00a0*/  @!P0 VIADD R0, R0, 0x80 ;  /* 0x0000008000008836 */ /* 0x000fca0000000000 */
[----:B------:R-:W-:-:S13]  /*00b0*/  ISETP.GE.AND P1, PT, R0, R7, PT ;  /* 0x000000070000720c */ /* 0x000fda0003f26270 */
[----:B------:R-:W-:Y:S01]  /*00c0*/  @!P1 IMAD R13, R9, 0x200, R0 ;  /* 0x00000200090d9824 */ /* 0x000fe200078e0200 */
[----:B------:R-:W-:Y:S01]  /*00d0*/  @!P1 IADD3 R0, R0, 0x80, RZ ;  /* 0x0000008000009810 */ /* 0x000fe20007ffe0ff */
[----:B------:R-:W1:Y:S03]  /*00e0*/  @!P1 LDC.64 R14, c[0x0][0x220] ;  /* 0x00008800ff0e9b82 */ /* 0x000e660000000a00 */
[----:B------:R-:W-:Y:S01]  /*00f0*/  ISETP.GE.AND P3, PT, R0, R7, PT ;  /* 0x000000070000720c */ /* 0x000fe20003f66270 */
[----:B0-----:R-:W-:Y:S01]  /*0100*/  @!P0 IMAD.WIDE.U32 R16, R11, 0x8, R16 ;  /* 0x000000080b108825 */ /* 0x001fe200078e0010 */
[----:B------:R-:W-:-:S06]  /*0110*/  CS2R R10, SRZ ;  /* 0x00000000000a7805 */ /* 0x000fcc000001ff00 */
[----:B------:R0:W5:Y:S05]  /*0120*/  @!P0 LDG.E.64 R10, desc[UR4][R16.64] ;  /* 0x00000004100a8981 */ /* 0x00016a000c1e1b00 */
[----:B------:R-:W-:Y:S01]  /*0130*/  @!P3 IMAD R21, R9, 0x200, R0 ;  /* 0x000002000915b824 */ /* 0x000fe200078e0200 */
[----:B------:R-:W2:Y:S01]  /*0140*/  @!P3 LDC.64 R4, c[0x0][0x220] ;  /* 0x00008800ff04bb82 */ /* 0x000ea20000000a00 */
[----:B------:R-:W-:-:S05]  /*0150*/  @!P3 VIADD R0, R0, 0x80 ;  /* 0x000000800000b836 */ /* 0x000fca0000000000 */
[----:B------:R-:W-:Y:S01]  /*0160*/  ISETP.GE.AND P2, PT, R0, R7, PT ;  /* 0x000000070000720c */ /* 0x000fe20003f46270 */
[----:B-1----:R-:W-:Y:S01]  /*0170*/  @!P1 IMAD.WIDE.U32 R14, R13, 0x8, R14 ;  /* 0x000000080d0e9825 */ /* 0x002fe200078e000e */
[----:B------:R-:W-:-:S06]  /*0180*/  CS2R R12, SRZ ;  /* 0x00000000000c7805 */ /* 0x000fcc000001ff00 */
[----:B------:R0:W5:Y:S05]  /*0190*/  @!P1 LDG.E.64 R12, desc[UR4][R14.64] ;  /* 0x000000040e0c9981 */ /* 0x00016a000c1e1b00 */
[----:B------:R-:W1:Y:S01]  /*01a0*/  @!P2 LDC.64 R2, c[0x0][0x220] ;  /* 0x00008800ff02ab82 */ /* 0x000e620000000a00 */
[----:B------:R-:W-:Y:S02]  /*01b0*/  @!P2 IMAD R19, R9, 0x200, R0 ;  /* 0x000002000913a824 */ /* 0x000fe400078e0200 */
[----:B--2---:R-:W-:Y:S01]  /*01c0*/  @!P3 IMAD.WIDE.U32 R20, R21, 0x8, R4 ;  /* 0x000000081514b825 */ /* 0x004fe200078e0004 */
[----:B------:R-:W-:-:S06]  /*01d0*/  CS2R R4, SRZ ;  /* 0x0000000000047805 */ /* 0x000fcc000001ff00 */
[----:B------:R0:W5:Y:S01]  /*01e0*/  @!P3 LDG.E.64 R4, desc[UR4][R20.64] ;  /* 0x000000041404b981 */ /* 0x000162000c1e1b00 */
[----:B-1----:R-:W-:Y:S01]  /*01f0*/  @!P2 IMAD.WIDE.U32 R18, R19, 0x8, R2 ;  /* 0x000000081312a825 */ /* 0x002fe200078e0002 */
[----:B------:R-:W-:-:S06]  /*0200*/  CS2R R2, SRZ ;  /* 0x0000000000027805 */ /* 0x000fcc000001ff00 */
[----:B------:R0:W5:Y:S01]  /*0210*/  @!P2 LDG.E.64 R2, desc[UR4][R18.64] ;  /* 0x000000041202a981 */ /* 0x000162000c1e1b00 */
[----:B------:R-:W-:Y:S01]  /*0220*/  BSSY B0, `(.L_x_2527) ;  /* 0x0000053000007945 */ /* 0x000fe20003800000 */
[----:B------:R-:W-:-:S03]  /*0230*/  IMAD.MOV.U32 R0, RZ, RZ, R6 ;  /* 0x000000ffff007224 */ /* 0x000fc600078e0006 */
[----:B------:R-:W-:Y:S05]  /*0240*/  @P0 BRA `(.L_x_2528) ;  /* 0x0000000400400947 */ /* 0x000fea0003800000 */
[----:B-----5:R-:W-:Y:S01]  /*0250*/  DSETP.GT.AND P1, PT, |R10|, 1, PT ;  /* 0x3ff000000a00742a */ /* 0x020fe20003f24200 */
[----:B------:R-:W-:Y:S01]  /*0260*/  BSSY B1, `(.L_x_2529) ;  /* 0x000000d000017945 */ /* 0x000fe20003800000 */
[----:B0-----:R-:W-:-:S10]  /*0270*/  DADD R18, -RZ, |R10| ;  /* 0x00000000ff127229 */ /* 0x001fd4000000050a */
        /* <DEDUP_REMOVED lines=11> */
.L_x_2530:
[----:B------:R-:W-:Y:S05]  /*0330*/  BSYNC B1 ;  /* 0x0000000000017941 */ /* 0x000fea0003800000 */
.L_x_2529:
        /* <DEDUP_REMOVED lines=65> */
.L_x_2528:
[----:B------:R-:W-:Y:S05]  /*0750*/  BSYNC B0 ;  /* 0x0000000000007941 */ /* 0x000fea0003800000 */
.L_x_2527:
[----:B------:R-:W-:Y:S01]  /*0760*/  IADD3 R8, R0, 0x80, RZ ;  /* 0x0000008000087810 */ /* 0x000fe20007ffe0ff */
[----:B------:R-:W-:Y:S03]  /*0770*/  BSSY B0, `(.L_x_2531) ;  /* 0x0000053000007945 */ /* 0x000fe60003800000 */
[----:B------:R-:W-:-:S13]  /*0780*/  ISETP.GE.AND P1, PT, R8, R7, PT ;  /* 0x000000070800720c */ /* 0x000fda0003f26270 */
[----:B------:R-:W-:Y:S05]  /*0790*/  @P1 BRA `(.L_x_2532) ;  /* 0x0000000400401947 */ /* 0x000fea0003800000 */
[----:B-----5:R-:W-:Y:S01]  /*07a0*/  DSETP.GT.AND P1, PT, |R12|, 1, PT ;  /* 0x3ff000000c00742a */ /* 0x020fe20003f24200 */
[----:B------:R-:W-:Y:S01]  /*07b0*/  BSSY B1, `(.L_x_2533) ;  /* 0x000000d000017945 */ /* 0x000fe20003800000 */
[----:B0-----:R-:W-:-:S10]  /*07c0*/  DADD R18, -RZ, |R12| ;  /* 0x00000000ff127229 */ /* 0x001fd4000000050c */
        /* <DEDUP_REMOVED lines=11> */
.L_x_2534:
[----:B------:R-:W-:Y:S05]  /*0880*/  BSYNC B1 ;  /* 0x0000000000017941 */ /* 0x000fea0003800000 */
.L_x_2533:
[----:B------:R-:W-:Y:S01]  /*0890*/  DMUL R16, R14, R14 ;  /* 0x0000000e0e107228 */ /* 0x000fe20000000000 */
[----:B------:R-:W-:Y:S01]  /*08a0*/  IMAD.MOV.U32 R18, RZ, RZ, -0x2449a4b7 ;  /* 0xdbb65b49ff127424 */ /* 0x000fe200078e00ff */
[----:B------:R-:W-:Y:S01]  /*08b0*/  MOV R19, 0x3f2d3b63 ;  /* 0x3f2d3b6300137802 */ /* 0x000fe20000000f00 */
[----:B------:R-:W-:Y:S01]  /*08c0*/  UMOV UR6, 0x2a25ff7e ;  /* 0x2a25ff7e00067882 */ /* 0x000fe20000000000 */
[----:B------:R-:W-:-:S04]  /*08d0*/  UMOV UR7, 0x3ef53e1d ;  /* 0x3ef53e1d00077882 */ /* 0x000fc80000000000 */
        /* <DEDUP_REMOVED lines=60> */
.L_x_2532:
[----:B------:R-:W-:Y:S05]  /*0ca0*/  BSYNC B0 ;  /* 0x0000000000007941 */ /* 0x000fea0003800000 */
.L_x_2531:
[----:B------:R-:W-:Y:S01]  /*0cb0*/  VIADD R8, R0, 0x100 ;  /* 0x0000010000087836 */ /* 0x000fe20000000000 */
[----:B------:R-:W-:Y:S04]  /*0cc0*/  BSSY B0, `(.L_x_2535) ;  /* 0x0000053000007945 */ /* 0x000fe80003800000 */
        /* <DEDUP_REMOVED lines=16> */
.L_x_2538:
[----:B------:R-:W-:Y:S05]  /*0dd0*/  BSYNC B1 ;  /* 0x0000000000017941 */ /* 0x000fea0003800000 */
.L_x_2537:
[----:B------:R-:W-:Y:S01]  /*0de0*/  DMUL R16, R14, R14 ;  /* 0x0000000e0e107228 */ /* 0x000fe20000000000 */
[----:B------:R-:W-:Y:S01]  /*0df0*/  MOV R18, 0xdbb65b49 ;  /* 0xdbb65b4900127802 */ /* 0x000fe20000000f00 */
[----:B------:R-:W-:Y:S01]  /*0e00*/  IMAD.MOV.U32 R19, RZ, RZ, 0x3f2d3b63 ;  /* 0x3f2d3b63ff137424 */ /* 0x000fe200078e00ff */
        /* <DEDUP_REMOVED lines=62> */
.L_x_2536:
[----:B------:R-:W-:Y:S05]  /*11f0*/  BSYNC B0 ;  /* 0x0000000000007941 */ /* 0x000fea0003800000 */
.L_x_2535:
[----:B------:R-:W-:Y:S01]  /*1200*/  VIADD R8, R0, 0x180 ;  /* 0x0000018000087836 */ /* 0x000fe20000000000 */
[----:B------:R-:W-:Y:S04]  /*1210*/  BSSY B0, `(.L_x_2539) ;  /* 0x0000053000007945 */ /* 0x000fe80003800000 */
[----:B------:R-:W-:-:S13]  /*1220*/  ISETP.GE.AND P1, PT, R8, R7, PT ;  /* 0x000000070800720c */ /* 0x000fda0003f26270 */
[----:B------:R-:W-:Y:S05]  /*1230*/  @P1 BRA `(.L_x_2540) ;  /* 0x0000000400401947 */ /* 0x000fea0003800000 */
[----:B-----5:R-:W-:Y:S01]  /*1240*/  DSETP.GT.AND P1, PT, |R2|, 1, PT ;  /* 0x3ff000000200742a */ /* 0x020fe20003f24200 */
[----:B------:R-:W-:Y:S01]  /*1250*/  BSSY B1, `(.L_x_2541) ;  /* 0x000000d000017945 */ /* 0x000fe20003800000 */
[----:B0-----:R-:W-:-:S10]  /*1260*/  DADD R18, -RZ, |R2| ;  /* 0x00000000ff127229 */ /* 0x001fd40000000502 */
[----:B------:R-:W-:Y:S01]  /*1270*/  IMAD.MOV.U32 R14, RZ, RZ, R18 ;  /* 0x000000ffff0e7224 */ /* 0x000fe200078e0012 */
[----:B------:R-:W-:Y:S01]  /*1280*/  MOV R15, R19 ;  /* 0x00000013000f7202 */ /* 0x000fe20000000f00 */
        /* <DEDUP_REMOVED lines=9> */
.L_x_2542:
[----:B------:R-:W-:Y:S05]  /*1320*/  BSYNC B1 ;  /* 0x0000000000017941 */ /* 0x000fea0003800000 */
.L_x_2541:
        /* <DEDUP_REMOVED lines=65> */
.L_x_2540:
[----:B------:R-:W-:Y:S05]  /*1740*/  BSYNC B0 ;  /* 0x0000000000007941 */ /* 0x000fea0003800000 */
.L_x_2539:
[----:B0-----:R-:W0:Y:S01]  /*1750*/  @!P0 LDC.64 R14, c[0x0][0x218] ;  /* 0x00008600ff0e8b82 */ /* 0x001e220000000a00 */
[----:B------:R-:W-:Y:S01]  /*1760*/  @!P0 IMAD R17, R9, 0x200, R6 ;  /* 0x0000020009118824 */ /* 0x000fe200078e0206 */
[----:B------:R-:W-:Y:S01]  /*1770*/  @!P0 IADD3 R0, R6, 0x80, RZ ;  /* 0x0000008006008810 */ /* 0x000fe20007ffe0ff */
[----:B------:R-:W-:Y:S03]  /*1780*/  BSSY B0, `(.L_x_2543) ;  /* 0x000000f000007945 */ /* 0x000fe60003800000 */
[----:B------:R-:W-:Y:S01]  /*1790*/  ISETP.GE.AND P1, PT, R0, R7, PT ;  /* 0x000000070000720c */ /* 0x000fe20003f26270 */
[----:B0-----:R-:W-:-:S05]  /*17a0*/  @!P0 IMAD.WIDE.U32 R14, R17, 0x8, R14 ;  /* 0x00000008110e8825 */ /* 0x001fca00078e000e */
[----:B-----5:R0:W-:Y:S07]  /*17b0*/  @!P0 STG.E.64 desc[UR4][R14.64], R10 ;  /* 0x0000000a0e008986 */ /* 0x0201ee000c101b04 */
[----:B------:R-:W-:Y:S05]  /*17c0*/  @P1 BRA `(.L_x_2544) ;  /* 0x0000000000281947 */ /* 0x000fea0003800000 */
[----:B0-----:R-:W0:Y:S01]  /*17d0*/  LDC.64 R14, c[0x0][0x218] ;  /* 0x00008600ff0e7b82 */ /* 0x001e220000000a00 */
[----:B------:R-:W-:Y:S02]  /*17e0*/  IMAD R11, R9, 0x200, R0 ;  /* 0x00000200090b7824 */ /* 0x000fe400078e0200 */
[----:B------:R-:W-:-:S05]  /*17f0*/  VIADD R0, R0, 0x80 ;  /* 0x0000008000007836 */ /* 0x000fca0000000000 */
[----:B------:R-:W-:-:S13]  /*1800*/  ISETP.GE.AND P0, PT, R0, R7, PT ;  /* 0x000000070000720c */ /* 0x000fda0003f06270 */
[----:B------:R-:W-:Y:S01]  /*1810*/  @!P0 LEA R17, R9, R0, 0x9 ;  /* 0x0000000009118211 */ /* 0x000fe200078e48ff */
[----:B------:R-:W-:Y:S02]  /*1820*/  @!P0 VIADD R0, R0, 0x80 ;  /* 0x0000008000008836 */ /* 0x000fe40000000000 */
[----:B0-----:R-:W-:-:S04]  /*1830*/  IMAD.WIDE.U32 R10, R11, 0x8, R14 ;  /* 0x000000080b0a7825 */ /* 0x001fc800078e000e */
[----:B------:R-:W-:Y:S01]  /*1840*/  @!P0 IMAD.WIDE.U32 R14, R17, 0x8, R14 ;  /* 0x00000008110e8825 */ /* 0x000fe200078e000e */
[----:B------:R1:W-:Y:S04]  /*1850*/  STG.E.64 desc[UR4][R10.64], R12 ;  /* 0x0000000c0a007986 */ /* 0x0003e8000c101b04 */
[----:B------:R1:W-:Y:S02]  /*1860*/  @!P0 STG.E.64 desc[UR4][R14.64], R4 ;  /* 0x000000040e008986 */ /* 0x0003e4000c101b04 */
.L_x_2544:
[----:B------:R-:W-:Y:S05]  /*1870*/  BSYNC B0 ;  /* 0x0000000000007941 */ /* 0x000fea0003800000 */
.L_x_2543:
[----:B------:R-:W-:-:S13]  /*1880*/  ISETP.GE.AND P0, PT, R0, R7, PT ;  /* 0x000000070000720c */ /* 0x000fda0003f06270 */
[----:B------:R-:W-:Y:S05]  /*1890*/  @P0 EXIT ;  /* 0x000000000000094d */ /* 0x000fea0003800000 */
[----:B-1----:R-:W1:Y:S01]  /*18a0*/  LDC.64 R4, c[0x0][0x218] ;  /* 0x00008600ff047b82 */ /* 0x002e620000000a00 */
[----:B------:R-:W-:-:S04]  /*18b0*/  IMAD R9, R9, 0x200, R0 ;  /* 0x0000020009097824 */ /* 0x000fc800078e0200 */
[----:B-1----:R-:W-:-:S05]  /*18c0*/  IMAD.WIDE.U32 R4, R9, 0x8, R4 ;  /* 0x0000000809047825 */ /* 0x002fca00078e0004 */
[----:B------:R-:W-:Y:S01]  /*18d0*/  STG.E.64 desc[UR4][R4.64], R2 ;  /* 0x0000000204007986 */ /* 0x000fe2000c101b04 */
[----:B------:R-:W-:Y:S05]  /*18e0*/  EXIT ;  /* 0x000000000000794d */ /* 0x000fea0003800000 */
.L_x_2545:
        /* <DEDUP_REMOVED lines=9> */
.L_x_2735:


//--------------------- .text._ZN2at6native29vectorized_elementwise_kernelILi2EZZZNS0_16atan_kernel_cudaERNS_18TensorIteratorBaseEENKUlvE0_clEvENKUlvE_clEvEUldE_St5arrayIPcLm2EEEEviT0_T1_ --------------------------
	.section	.text._ZN2at6native29vectorized_elementwise_kernelILi2EZZZNS0_16atan_kernel_cudaERNS_18TensorIteratorBaseEENKUlvE0_clEvENKUlvE_clEvEUldE_St5arrayIPcLm2EEEEviT0_T1_,"ax",@progbits
	.align	128
        .global         _ZN2at6native29vectorized_elementwise_kernelILi2EZZZNS0_16atan_kernel_cudaERNS_18TensorIteratorBaseEENKUlvE0_clEvENKUlvE_clEvEUldE_St5arrayIPcLm2EEEEviT0_T1_
        .type           _ZN2at6native29vectorized_elementwise_kernelILi2EZZZNS0_16atan_kernel_cudaERNS_18TensorIteratorBaseEENKUlvE0_clEvENKUlvE_clEvEUldE_St5arrayIPcLm2EEEEviT0_T1_,@function
        .size           _ZN2at6native29vectorized_elementwise_kernelILi2EZZZNS0_16atan_kernel_cudaERNS_18TensorIteratorBaseEENKUlvE0_clEvENKUlvE_clEvEUldE_St5arrayIPcLm2EEEEviT0_T1_,(.L_x_2736 - _ZN2at6native29vectorized_elementwise_kernelILi2EZZZNS0_16atan_kernel_cudaERNS_18TensorIteratorBaseEENKUlvE0_clEvENKUlvE_clEvEUldE_St5arrayIPcLm2EEEEviT0_T1_)
        .other          _ZN2at6native29vectorized_elementwise_kernelILi2EZZZNS0_16atan_kernel_cudaERNS_18TensorIteratorBaseEENKUlvE0_clEvENKUlvE_clEvEUldE_St5arrayIPcLm2EEEEviT0_T1_,@"STO_CUDA_ENTRY STV_DEFAULT"
_ZN2at6native29vectorized_elementwise_kernelILi2EZZZNS0_16atan_kernel_cudaERNS_18TensorIteratorBaseEENKUlvE0_clEvENKUlvE_clEvEUldE_St5arrayIPcLm2EEEEviT0_T1_:
.text._ZN2at6native29vectorized_elementwise_kernelILi2EZZZNS0_16atan_kernel_cudaERNS_18TensorIteratorBaseEENKUlvE0_clEvENKUlvE_clEvEUldE_St5arrayIPcLm2EEEEviT0_T1_:
[----:B------:R-:W-:Y:S01]  /*0000*/  LDC R1, c[0x0][0x28] ;  /* 0x00000a00ff017b82 */ /* 0x000fe20000000800 */
[----:B------:R-:W0:Y:S01]  /*0010*/  S2R R20, SR_CTAID.X ;  /* 0x0000000000147919 */ /* 0x000e220000002500 */
[----:B------:R-:W-:Y:S01]  /*0020*/  ULDC UR4, c[0x0][0x210] ;  /* 0x0000840000047ab9 */ /* 0x000fe20000000800 */
[----:B0-----:R-:W-:-:S05]  /*0030*/  IMAD.SHL.U32 R20, R20, 0x400, RZ ;  /* 0x0000040014147824 */ /* 0x001fca00078e00ff */
        /* <DEDUP_REMOVED lines=9> */
[----:B------:R-:W5:Y:S04]  /*00d0*/  LDG.E.128 R8, desc[UR4][R24.64+0x800] ;  /* 0x0008000418087981 */ /* 0x000f68000c1e1d00 */
[----:B------:R-:W5:Y:S04]  /*00e0*/  LDG.E.128 R12, desc[UR4][R24.64+0x1000] ;  /* 0x00100004180c7981 */ /* 0x000f68000c1e1d00 */
[----:B------:R0:W5:Y:S01]  /*00f0*/  LDG.E.128 R16, desc[UR4][R24.64+0x1800] ;  /* 0x0018000418107981 */ /* 0x000162000c1e1d00 */
[----:B------:R-:W-:Y:S01]  /*0100*/  UMOV UR6, 0x2a25ff7e ;  /* 0x2a25ff7e00067882 */ /* 0x000fe20000000000 */
        /* <DEDUP_REMOVED lines=25> */
[----:B------:R-:W-:Y:S01]  /*02a0*/  BSSY B0, `(.L_x_2547) ;  /* 0x0000040000007945 */ /* 0x000fe20003800000 */
[----:B--2---:R-:W-:-:S02]  /*02b0*/  DSETP.GT.AND P0, PT, |R4|, 1, PT ;  /* 0x3ff000000400742a */ /* 0x004fc40003f04200 */
[----:B------:R-:W-:-:S12]  /*02c0*/  DADD R22, -RZ, |R4| ;  /* 0x00000000ff167229 */ /* 0x000fd80000000504 */
[----:B------:R-:W1:Y:S01]  /*02d0*/  @P0 MUFU.RCP64H R27, R23 ;  /* 0x00000017001b0308 */ /* 0x000e620000001800 */
[----:B------:R-:W-:Y:S01]  /*02e0*/  @P0 IMAD.MOV.U32 R26, RZ, RZ, RZ ;  /* 0x000000ffff1a0224 */ /* 0x000fe200078e00ff */
[----:B------:R-:W-:-:S05]  /*02f0*/  @P0 DSETP.NEU.AND P1, PT, |R4|, +INF , PT ;  /* 0x7ff000000400042a */ /* 0x000fca0003f2d200 */
[----:B-1----:R-:W-:-:S08]  /*0300*/  @P0 DFMA R28, -|R4|, R26, 1 ;  /* 0x3ff00000041c042b */ /* 0x002fd0000000031a */
[----:B------:R-:W-:-:S08]  /*0310*/  @P0 DFMA R28, R28, R28, R28 ;  /* 0x0000001c1c1c022b */ /* 0x000fd0000000001c */
[----:B------:R-:W-:Y:S01]  /*0320*/  @P0 DFMA R28, R26, R28, R26 ;  /* 0x0000001c1a1c022b */ /* 0x000fe2000000001a */
[----:B------:R-:W-:Y:S02]  /*0330*/  IMAD.MOV.U32 R26, RZ, RZ, -0x2449a4b7 ;  /* 0xdbb65b49ff1a7424 */ /* 0x000fe400078e00ff */
[----:B------:R-:W-:-:S07]  /*0340*/  IMAD.MOV.U32 R27, RZ, RZ, 0x3f2d3b63 ;  /* 0x3f2d3b63ff1b7424 */ /* 0x000fce00078e00ff */
[----:B------:R-:W-:Y:S02]  /*0350*/  @P0 FSEL R0, R28, RZ, P1 ;  /* 0x000000ff1c000208 */ /* 0x000fe40000800000 */
[----:B------:R-:W-:Y:S01]  /*0360*/  @P0 FSEL R29, R29, RZ, P1 ;  /* 0x000000ff1d1d0208 */ /* 0x000fe20000800000 */
[----:B------:R-:W-:Y:S02]  /*0370*/  DSETP.GT.AND P1, PT, |R6|, 1, PT ;  /* 0x3ff000000600742a */ /* 0x000fe40003f24200 */
[----:B------:R-:W-:Y:S02]  /*0380*/  @P0 IMAD.MOV.U32 R22, RZ, RZ, R0 ;  /* 0x000000ffff160224 */ /* 0x000fe400078e0000 */
[----:B------:R-:W-:-:S06]  /*0390*/  @P0 IMAD.MOV.U32 R23, RZ, RZ, R29 ;  /* 0x000000ffff170224 */ /* 0x000fcc00078e001d */
[----:B0-----:R-:W-:-:S08]  /*03a0*/  DMUL R24, R22, R22 ;  /* 0x0000001616187228 */ /* 0x001fd00000000000 */
[----:B------:R-:W-:Y:S01]  /*03b0*/  DFMA R26, R24, -UR6, R26 ;  /* 0x80000006181a7c2b */ /* 0x000fe2000800001a */
[----:B------:R-:W-:Y:S01]  /*03c0*/  UMOV UR6, 0x8dde082e ;  /* 0x8dde082e00067882 */ /* 0x000fe20000000000 */
[----:B------:R-:W-:-:S06]  /*03d0*/  UMOV UR7, 0x3f531278 ;  /* 0x3f53127800077882 */ /* 0x000fcc0000000000 */
[----:B------:R-:W-:Y:S01]  /*03e0*/  DFMA R26, R24, R26, -UR6 ;  /* 0x80000006181a7e2b */ /* 0x000fe2000800001a */
[----:B------:R-:W-:Y:S01]  /*03f0*/  UMOV UR6, 0xc8249315 ;  /* 0xc824931500067882 */ /* 0x000fe20000000000 */
[----:B------:R-:W-:-:S06]  /*0400*/  UMOV UR7, 0x3f6f9690 ;  /* 0x3f6f969000077882 */ /* 0x000fcc0000000000 */
[----:B------:R-:W-:-:S08]  /*0410*/  DFMA R26, R24, R26, UR6 ;  /* 0x00000006181a7e2b */ /* 0x000fd0000800001a */
[----:B------:R-:W-:-:S08]  /*0420*/  DFMA R26, R24, R26, -UR8 ;  /* 0x80000008181a7e2b */ /* 0x000fd0000800001a */
        /* <DEDUP_REMOVED lines=23> */
[----:B------:R-:W-:Y:S02]  /*05a0*/  DFMA R26, R26, R22, R22 ;  /* 0x000000161a1a722b */ /* 0x000fe40000000016 */
[----:B------:R-:W-:-:S06]  /*05b0*/  DADD R22, -RZ, |R6| ;  /* 0x00000000ff167229 */ /* 0x000fcc0000000506 */
[----:B------:R-:W-:-:S10]  /*05c0*/  DADD R24, -R26, UR30 ;  /* 0x0000001e1a187e29 */ /* 0x000fd40008000100 */
[----:B------:R-:W-:Y:S01]  /*05d0*/  FSEL R2, R24, R26, P0 ;  /* 0x0000001a18027208 */ /* 0x000fe20000000000 */
[----:B------:R-:W-:Y:S01]  /*05e0*/  IMAD.MOV.U32 R26, RZ, RZ, R22 ;  /* 0x000000ffff1a7224 */ /* 0x000fe200078e0016 */
[----:B------:R-:W-:Y:S02]  /*05f0*/  FSEL R21, R25, R27, P0 ;  /* 0x0000001b19157208 */ /* 0x000fe40000000000 */
[----:B------:R-:W-:Y:S01]  /*0600*/  MOV R27, R23 ;  /* 0x00000017001b7202 */ /* 0x000fe20000000f00 */
[----:B------:R-:W-:Y:S06]  /*0610*/  @!P1 BRA `(.L_x_2548) ;  /* 0x0000000000209947 */ /* 0x000fec0003800000 */
[----:B------:R-:W0:Y:S01]  /*0620*/  MUFU.RCP64H R23, R23 ;  /* 0x0000001700177308 */ /* 0x000e220000001800 */
[----:B------:R-:W-:Y:S01]  /*0630*/  IMAD.MOV.U32 R22, RZ, RZ, RZ ;  /* 0x000000ffff167224 */ /* 0x000fe200078e00ff */
[----:B------:R-:W-:-:S05]  /*0640*/  DSETP.NEU.AND P0, PT, |R6|, +INF , PT ;  /* 0x7ff000000600742a */ /* 0x000fca0003f0d200 */
[----:B0-----:R-:W-:-:S08]  /*0650*/  DFMA R24, -|R6|, R22, 1 ;  /* 0x3ff000000618742b */ /* 0x001fd00000000316 */
[----:B------:R-:W-:-:S08]  /*0660*/  DFMA R24, R24, R24, R24 ;  /* 0x000000181818722b */ /* 0x000fd00000000018 */
[----:B------:R-:W-:-:S10]  /*0670*/  DFMA R24, R22, R24, R22 ;  /* 0x000000181618722b */ /* 0x000fd40000000016 */
[----:B------:R-:W-:Y:S02]  /*0680*/  FSEL R26, R24, RZ, P0 ;  /* 0x000000ff181a7208 */ /* 0x000fe40000000000 */
[----:B------:R-:W-:-:S07]  /*0690*/  FSEL R27, R25, RZ, P0 ;  /* 0x000000ff191b7208 */ /* 0x000fce0000000000 */
.L_x_2548:
[----:B------:R-:W-:Y:S05]  /*06a0*/  BSYNC B0 ;  /* 0x0000000000007941 */ /* 0x000fea0003800000 */
.L_x_2547:
[----:B------:R-:W-:Y:S01]  /*06b0*/  DMUL R22, R26, R26 ;  /* 0x0000001a1a167228 */ /* 0x000fe20000000000 */
[----:B------:R-:W-:Y:S01]  /*06c0*/  IMAD.MOV.U32 R24, RZ, RZ, -0x2449a4b7 ;  /* 0xdbb65b49ff187424 */ /* 0x000fe200078e00ff */
[----:B------:R-:W-:Y:S01]  /*06d0*/  UMOV UR30, 0x2a25ff7e ;  /* 0x2a25ff7e001e7882 */ /* 0x000fe20000000000 */
[----:B------:R-:W-:Y:S01]  /*06e0*/  IMAD.MOV.U32 R25, RZ, RZ, 0x3f2d3b63 ;  /* 0x3f2d3b63ff197424 */ /* 0x000fe200078e00ff */
[----:B------:R-:W-:Y:S01]  /*06f0*/  UMOV UR31, 0x3ef53e1d ;  /* 0x3ef53e1d001f7882 */ /* 0x000fe20000000000 */
[----:B-----5:R-:W-:Y:S01]  /*0700*/  DSETP.GT.AND P0, PT, |R8|, 1, PT ;  /* 0x3ff000000800742a */ /* 0x020fe20003f04200 */
[----:B------:R-:W-:Y:S01]  /*0710*/  BSSY B0, `(.L_x_2549) ;  /* 0x0000031000007945 */ /* 0x000fe20003800000 */
[----:B------:R-:W-:Y:S02]  /*0720*/  LOP3.LUT R5, R21, 0x80000000, R5, 0xb8, !PT ;  /* 0x8000000015057812 */ /* 0x000fe400078eb805 */
        /* <DEDUP_REMOVED lines=34> */
[----:B------:R-:W-:Y:S01]  /*0950*/  FSEL R25, R25, R23, P1 ;  /* 0x0000001719197208 */ /* 0x000fe20000800000 */
[----:B------:R-:W-:-:S10]  /*0960*/  DADD R22, -RZ, |R8| ;  /* 0x00000000ff167229 */ /* 0x000fd40000000508 */
[----:B------:R-:W-:Y:S02]  /*0970*/  IMAD.MOV.U32 R28, RZ, RZ, R22 ;  /* 0x000000ffff1c7224 */ /* 0x000fe400078e0016 */
[----:B------:R-:W-:Y:S01]  /*0980*/  IMAD.MOV.U32 R29, RZ, RZ, R23 ;  /* 0x000000ffff1d7224 */ /* 0x000fe200078e0017 */
        /* <DEDUP_REMOVED lines=9> */
.L_x_2550:
[----:B------:R-:W-:Y:S05]  /*0a20*/  BSYNC B0 ;  /* 0x0000000000007941 */ /* 0x000fea0003800000 */
.L_x_2549:
[----:B------:R-:W-:Y:S01]  /*0a30*/  DMUL R26, R28, R28 ;  /* 0x0000001c1c1a7228 */ /* 0x000fe20000000000 */
[----:B------:R-:W-:Y:S01]  /*0a40*/  MOV R22, 0xdbb65b49 ;  /* 0xdbb65b4900167802 */ /* 0x000fe20000000f00 */
[----:B------:R-:W-:Y:S01]  /*0a50*/  IMAD.MOV.U32 R23, RZ, RZ, 0x3f2d3b63 ;  /* 0x3f2d3b63ff177424 */ /* 0x000fe200078e00ff */
[----:B------:R-:W-:Y:S01]  /*0a60*/  UMOV UR30, 0x2a25ff7e ;  /* 0x2a25ff7e001e7882 */ /* 0x000fe20000000000 */
[----:B------:R-:W-:Y:S01]  /*0a70*/  UMOV UR31, 0x3ef53e1d ;  /* 0x3ef53e1d001f7882 */ /* 0x000fe20000000000 */
[----:B------:R-:W-:Y:S01]  /*0a80*/  UMOV UR32, 0x9dfe927 ;  /* 0x09dfe92700207882 */ /* 0x000fe20000000000 */
[----:B------:R-:W-:Y:S01]  /*0a90*/  UMOV UR33, 0x3fbc71c7 ;  /* 0x3fbc71c700217882 */ /* 0x000fe20000000000 */
[----:B------:R-:W-:Y:S01]  /*0aa0*/  BSSY B0, `(.L_x_2551) ;  /* 0x0000030000007945 */ /* 0x000fe20003800000 */
[----:B------:R-:W-:Y:S01]  /*0ab0*/  DFMA R22, R26, -UR30, R22 ;  /* 0x8000001e1a167c2b */ /* 0x000fe20008000016 */
[----:B------:R-:W-:Y:S01]  /*0ac0*/  UMOV UR30, 0x8dde082e ;  /* 0x8dde082e001e7882 */ /* 0x000fe20000000000 */
[----:B------:R-:W-:Y:S01]  /*0ad0*/  UMOV UR31, 0x3f531278 ;  /* 0x3f531278001f7882 */ /* 0x000fe20000000000 */
[----:B------:R-:W-:-:S05]  /*0ae0*/  LOP3.LUT R7, R25, 0x80000000, R7, 0xb8, !PT ;  /* 0x8000000019077812 */ /* 0x000fca00078eb807 */
        /* <DEDUP_REMOVED lines=30> */
[----:B------:R-:W-:Y:S02]  /*0cd0*/  DSETP.GT.AND P0, PT, |R10|, 1, PT ;  /* 0x3ff000000a00742a */ /* 0x000fe40003f04200 */
        /* <DEDUP_REMOVED lines=12> */
.L_x_2552:
[----:B------:R-:W-:Y:S05]  /*0da0*/  BSYNC B0 ;  /* 0x0000000000007941 */ /* 0x000fea0003800000 */
.L_x_2551:
[----:B------:R-:W-:Y:S01]  /*0db0*/  DMUL R22, R26, R26 ;  /* 0x0000001a1a167228 */ /* 0x000fe20000000000 */
[----:B------:R-:W-:Y:S01]  /*0dc0*/  IMAD.MOV.U32 R24, RZ, RZ, 0x2a25ff7e ;  /* 0x2a25ff7eff187424 */ /* 0x000fe200078e00ff */
[----:B------:R-:W-:Y:S01]  /*0dd0*/  UMOV UR32, 0xdbb65b49 ;  /* 0xdbb65b4900207882 */ /* 0x000fe20000000000 */
[----:B------:R-:W-:Y:S01]  /*0de0*/  IMAD.MOV.U32 R25, RZ, RZ, 0x3ef53e1d ;  /* 0x3ef53e1dff197424 */ /* 0x000fe200078e00ff */
[----:B------:R-:W-:Y:S01]  /*0df0*/  UMOV UR33, 0x3f2d3b63 ;  /* 0x3f2d3b6300217882 */ /* 0x000fe20000000000 */
[----:B------:R-:W-:Y:S01]  /*0e00*/  LOP3.LUT R9, R21, 0x80000000, R9, 0xb8, !PT ;  /* 0x8000000015097812 */ /* 0x000fe200078eb809 */
[----:B------:R-:W-:Y:S03]  /*0e10*/  BSSY B0, `(.L_x_2553) ;  /* 0x000002f000007945 */ /* 0x000fe60003800000 */
[----:B------:R-:W-:Y:S01]  /*0e20*/  DFMA R28, R22, -R24, UR32 ;  /* 0x00000020161c7e2b */ /* 0x000fe20008000818 */
[----:B------:R-:W-:Y:S01]  /*0e30*/  UMOV UR32, 0x9dfe927 ;  /* 0x09dfe92700207882 */ /* 0x000fe20000000000 */
[----:B------:R-:W-:-:S06]  /*0e40*/  UMOV UR33, 0x3fbc71c7 ;  /* 0x3fbc71c700217882 */ /* 0x000fcc0000000000 */
        /* <DEDUP_REMOVED lines=29> */
[----:B------:R-:W-:Y:S02]  /*1020*/  FSEL R6, R22, R26, P0 ;  /* 0x0000001a16067208 */ /* 0x000fe40000000000 */
[----:B------:R-:W-:Y:S01]  /*1030*/  FSEL R21, R23, R27, P0 ;  /* 0x0000001b17157208 */ /* 0x000fe20000000000 */
[----:B------:R-:W-:Y:S01]  /*1040*/  DSETP.GT.AND P0, PT, |R12|, 1, PT ;  /* 0x3ff000000c00742a */ /* 0x000fe20003f04200 */
[----:B------:R-:W-:Y:S01]  /*1050*/  MOV R26, R28 ;  /* 0x0000001c001a7202 */ /* 0x000fe20000000f00 */
[----:B------:R-:W-:-:S12]  /*1060*/  IMAD.MOV.U32 R27, RZ, RZ, R29 ;  /* 0x000000ffff1b7224 */ /* 0x000fd800078e001d */
[----:B------:R-:W-:Y:S05]  /*1070*/  @!P0 BRA `(.L_x_2554) ;  /* 0x0000000000208947 */ /* 0x000fea0003800000 */
        /* <DEDUP_REMOVED lines=8> */
.L_x_2554:
[----:B------:R-:W-:Y:S05]  /*1100*/  BSYNC B0 ;  /* 0x0000000000007941 */ /* 0x000fea0003800000 */
.L_x_2553:
[----:B------:R-:W-:Y:S01]  /*1110*/  DMUL R22, R26, R26 ;  /* 0x0000001a1a167228 */ /* 0x000fe20000000000 */
[----:B------:R-:W-:Y:S01]  /*1120*/  UMOV UR32, 0xdbb65b49 ;  /* 0xdbb65b4900207882 */ /* 0x000fe20000000000 */
[----:B------:R-:W-:Y:S01]  /*1130*/  UMOV UR33, 0x3f2d3b63 ;  /* 0x3f2d3b6300217882 */ /* 0x000fe20000000000 */
[----:B------:R-:W-:Y:S01]  /*1140*/  UMOV UR34, 0x9dfe927 ;  /* 0x09dfe92700227882 */ /* 0x000fe20000000000 */
[----:B------:R-:W-:Y:S01]  /*1150*/  UMOV UR35, 0x3fbc71c7 ;  /* 0x3fbc71c700237882 */ /* 0x000fe20000000000 */
[----:B------:R-:W-:Y:S01]  /*1160*/  LOP3.LUT R11, R21, 0x80000000, R11, 0xb8, !PT ;  /* 0x80000000150b7812 */ /* 0x000fe200078eb80b */
[----:B------:R-:W-:Y:S02]  /*1170*/  BSSY B0, `(.L_x_2555) ;  /* 0x000002d000007945 */ /* 0x000fe40003800000 */
[----:B------:R-:W-:-:S08]  /*1180*/  DFMA R28, R22, -R24, UR32 ;  /* 0x00000020161c7e2b */ /* 0x000fd00008000818 */
        /* <DEDUP_REMOVED lines=31> */
[----:B------:R-:W-:Y:S01]  /*1380*/  FSEL R21, R23, R27, P0 ;  /* 0x0000001b17157208 */ /* 0x000fe20000000000 */
[----:B------:R-:W-:Y:S01]  /*1390*/  DSETP.GT.AND P0, PT, |R14|, 1, PT ;  /* 0x3ff000000e00742a */ /* 0x000fe20003f04200 */
[----:B------:R-:W-:-:S13]  /*13a0*/  IMAD.MOV.U32 R27, RZ, RZ, R29 ;  /* 0x000000ffff1b7224 */ /* 0x000fda00078e001d */
        /* <DEDUP_REMOVED lines=9> */
.L_x_2556:
[----:B------:R-:W-:Y:S05]  /*1440*/  BSYNC B0 ;  /* 0x0000000000007941 */ /* 0x000fea0003800000 */
.L_x_2555:
[----:B------:R-:W-:Y:S01]  /*1450*/  DMUL R22, R26, R26 ;  /* 0x0000001a1a167228 */ /* 0x000fe20000000000 */
[----:B------:R-:W-:Y:S01]  /*1460*/  LOP3.LUT R21, R21, 0x80000000, R13, 0xb8, !PT ;  /* 0x8000000015157812 */ /* 0x000fe200078eb80d */
[----:B------:R-:W-:Y:S01]  /*1470*/  UMOV UR34, 0x9dfe927 ;  /* 0x09dfe92700227882 */ /* 0x000fe20000000000 */
[----:B------:R-:W-:Y:S01]  /*1480*/  UMOV UR35, 0x3fbc71c7 ;  /* 0x3fbc71c700237882 */ /* 0x000fe20000000000 */
[----:B------:R-:W-:Y:S01]  /*1490*/  DADD R28, -RZ, |R16| ;  /* 0x00000000ff1c7229 */ /* 0x000fe20000000510 */
[----:B------:R-:W-:Y:S03]  /*14a0*/  BSSY B0, `(.L_x_2557) ;  /* 0x000002c000007945 */ /* 0x000fe60003800000 */
        /* <DEDUP_REMOVED lines=27> */
[----:B------:R-:W-:Y:S01]  /*1660*/  DFMA R22, R22, R26, R26 ;  /* 0x0000001a1616722b */ /* 0x000fe2000000001a */
[----:B------:R-:W-:Y:S01]  /*1670*/  IMAD.MOV.U32 R26, RZ, RZ, R28 ;  /* 0x000000ffff1a7224 */ /* 0x000fe200078e001c */
[----:B------:R-:W-:-:S06]  /*1680*/  MOV R27, R29 ;  /* 0x0000001d001b7202 */ /* 0x000fcc0000000f00 */
[----:B------:R-:W-:-:S10]  /*1690*/  DADD R12, -R22, UR34 ;  /* 0x00000022160c7e29 */ /* 0x000fd40008000100 */
[----:B------:R-:W-:Y:S02]  /*16a0*/  FSEL R10, R12, R22, P0 ;  /* 0x000000160c0a7208 */ /* 0x000fe40000000000 */
[----:B------:R-:W-:Y:S01]  /*16b0*/  FSEL R23, R13, R23, P0 ;  /* 0x000000170d177208 */ /* 0x000fe20000000000 */
[----:B------:R-:W-:-:S14]  /*16c0*/  DSETP.GT.AND P0, PT, |R16|, 1, PT ;  /* 0x3ff000001000742a */ /* 0x000fdc0003f04200 */
        /* <DEDUP_REMOVED lines=9> */
.L_x_2558:
[----:B------:R-:W-:Y:S05]  /*1760*/  BSYNC B0 ;  /* 0x0000000000007941 */ /* 0x000fea0003800000 */
.L_x_2557:
[----:B------:R-:W-:Y:S01]  /*1770*/  DMUL R12, R26, R26 ;  /* 0x0000001a1a0c7228 */ /* 0x000fe20000000000 */
[----:B------:R-:W-:Y:S01]  /*1780*/  LOP3.LUT R23, R23, 0x80000000, R15, 0xb8, !PT ;  /* 0x8000000017177812 */ /* 0x000fe200078eb80f */
[----:B------:R-:W-:Y:S01]  /*1790*/  DADD R28, -RZ, |R18| ;  /* 0x00000000ff1c7229 */ /* 0x000fe20000000512 */
[----:B------:R-:W-:Y:S05]  /*17a0*/  BSSY B0, `(.L_x_2559) ;  /* 0x000002e000007945 */ /* 0x000fea0003800000 */
        /* <DEDUP_REMOVED lines=45> */
.L_x_2560:
[----:B------:R-:W-:Y:S05]  /*1a80*/  BSYNC B0 ;  /* 0x0000000000007941 */ /* 0x000fea0003800000 */
.L_x_2559:
[----:B------:R-:W-:Y:S01]  /*1a90*/  DMUL R12, R14, R14 ;  /* 0x0000000e0e0c7228 */ /* 0x000fe20000000000 */
[----:B------:R-:W-:Y:S01]  /*1aa0*/  UMOV UR26, 0x2db51738 ;  /* 0x2db51738001a7882 */ /* 0x000fe20000000000 */
[----:B------:R-:W-:Y:S01]  /*1ab0*/  UMOV UR27, 0x3fb3b12b ;  /* 0x3fb3b12b001b7882 */ /* 0x000fe20000000000 */
[----:B------:R-:W-:-:S05]  /*1ac0*/  LOP3.LUT R17, R27, 0x80000000, R17, 0xb8, !PT ;  /* 0x800000001b117812 */ /* 0x000fca00078eb811 */
        /* <DEDUP_REMOVED lines=30> */
[----:B------:R-:W-:Y:S02]  /*1cb0*/  DMUL R12, R12, R24 ;  /* 0x000000180c0c7228 */ /* 0x000fe40000000000 */
[----:B------:R-:W0:Y:S06]  /*1cc0*/  LDC.64 R24, c[0x0][0x218] ;  /* 0x00008600ff187b82 */ /* 0x000e2c0000000a00 */
[----:B------:R-:W-:-:S08]  /*1cd0*/  DFMA R14, R12, R14, R14 ;  /* 0x0000000e0c0e722b */ /* 0x000fd0000000000e */
[----:B------:R-:W-:Y:S01]  /*1ce0*/  DADD R12, -R14, UR26 ;  /* 0x0000001a0e0c7e29 */ /* 0x000fe20008000100 */
[----:B0-----:R-:W-:-:S09]  /*1cf0*/  IMAD.WIDE.U32 R24, R20, 0x8, R24 ;  /* 0x0000000814187825 */ /* 0x001fd200078e0018 */
[----:B------:R-:W-:Y:S02]  /*1d00*/  FSEL R13, R13, R15, P0 ;  /* 0x0000000f0d0d7208 */ /* 0x000fe40000000000 */
[----:B------:R-:W-:Y:S01]  /*1d10*/  FSEL R16, R12, R14, P0 ;  /* 0x0000000e0c107208 */ /* 0x000fe20000000000 */
[----:B------:R-:W-:Y:S01]  /*1d20*/  IMAD.MOV.U32 R15, RZ, RZ, R7 ;  /* 0x000000ffff0f7224 */ /* 0x000fe200078e0007 */
[----:B------:R-:W-:Y:S01]  /*1d30*/  LOP3.LUT R19, R13, 0x80000000, R19, 0xb8, !PT ;  /* 0x800000000d137812 */ /* 0x000fe200078eb813 */
[----:B------:R-:W-:Y:S01]  /*1d40*/  IMAD.MOV.U32 R13, RZ, RZ, R5 ;  /* 0x000000ffff0d7224 */ /* 0x000fe200078e0005 */
[----:B------:R-:W-:Y:S01]  /*1d50*/  MOV R14, R0 ;  /* 0x00000000000e7202 */ /* 0x000fe20000000f00 */
[----:B------:R-:W-:-:S04]  /*1d60*/  IMAD.WIDE R24, R3, 0x10, R24 ;  /* 0x0000001003187825 */ /* 0x000fc800078e0218 */
[----:B------:R-:W-:Y:S02]  /*1d70*/  IMAD.MOV.U32 R5, RZ, RZ, R9 ;  /* 0x000000ffff057224 */ /* 0x000fe400078e0009 */
[----:B------:R-:W-:Y:S02]  /*1d80*/  IMAD.MOV.U32 R7, RZ, RZ, R11 ;  /* 0x000000ffff077224 */ /* 0x000fe400078e000b */
[----:B------:R-:W-:Y:S02]  /*1d90*/  IMAD.MOV.U32 R12, RZ, RZ, R2 ;  /* 0x000000ffff0c7224 */ /* 0x000fe400078e0002 */
[----:B------:R-:W-:Y:S01]  /*1da0*/  IMAD.MOV.U32 R9, RZ, RZ, R21 ;  /* 0x000000ffff097224 */ /* 0x000fe200078e0015 */
[----:B------:R0:W-:Y:S01]  /*1db0*/  STG.E.128 desc[UR4][R24.64+0x800], R4 ;  /* 0x0008000418007986 */ /* 0x0001e2000c101d04 */
[----:B------:R-:W-:-:S03]  /*1dc0*/  IMAD.MOV.U32 R11, RZ, RZ, R23 ;  /* 0x000000ffff0b7224 */ /* 0x000fc600078e0017 */
[----:B------:R-:W-:Y:S04]  /*1dd0*/  STG.E.128 desc[UR4][R24.64], R12 ;  /* 0x0000000c18007986 */ /* 0x000fe8000c101d04 */
[----:B------:R-:W-:Y:S01]  /*1de0*/  STG.E.128 desc[UR4][R24.64+0x1000], R8 ;  /* 0x0010000818007986 */ /* 0x000fe2000c101d04 */
[----:B0-----:R-:W-:Y:S01]  /*1df0*/  IMAD.MOV.U32 R4, RZ, RZ, R22 ;  /* 0x000000ffff047224 */ /* 0x001fe200078e0016 */
[----:B------:R-:W-:Y:S01]  /*1e00*/  MOV R5, R17 ;  /* 0x0000001100057202 */ /* 0x000fe20000000f00 */
[----:B------:R-:W-:Y:S02]  /*1e10*/  IMAD.MOV.U32 R6, RZ, RZ, R16 ;  /* 0x000000ffff067224 */ /* 0x000fe400078e0010 */
[----:B------:R-:W-:-:S05]  /*1e20*/  IMAD.MOV.U32 R7, RZ, RZ, R19 ;  /* 0x000000ffff077224 */ /* 0x000fca00078e0013 */
[----:B------:R-:W-:Y:S01]  /*1e30*/  STG.E.128 desc[UR4][R24.64+0x1800], R4 ;  /* 0x0018000418007986 */ /* 0x000fe2000c101d04 */
[----:B------:R-:W-:Y:S05]  /*1e40*/  EXIT ;  /* 0x000000000000794d */ /* 0x000fea0003800000 */
.L_x_2546:
[----:B------:R-:W0:Y:S01]  /*1e50*/  S2R R5, SR_TID.X ;  /* 0x0000000000057919 */ /* 0x000e220000002100 */
[----:B------:R-:W-:Y:S02]  /*1e60*/  CS2R R10, SRZ ;  /* 0x00000000000a7805 */ /* 0x000fe4000001ff00 */
[----:B0-----:R-:W-:Y:S01]  /*1e70*/  ISETP.GE.AND P0, PT, R5, R0, PT ;  /* 0x000000000500720c */ /* 0x001fe20003f06270 */
[----:B------:R-:W-:-:S12]  /*1e80*/  IMAD.MOV.U32 R3, RZ, RZ, R5 ;  /* 0x000000ffff037224 */ /* 0x000fd800078e0005 */
[----:B------:R-:W-:Y:S01]  /*1e90*/  @!P0 IMAD.IADD R21, R20, 0x1, R3 ;  /* 0x0000000114158824 */ /* 0x000fe200078e0203 */
[----:B------:R-:W0:Y:S01]  /*1ea0*/  @!P0 LDC.64 R18, c[0x0][0x220] ;  /* 0x00008800ff128b82 */ /* 0x000e220000000a00 */
[----:B------:R-:W-:-:S05]  /*1eb0*/  @!P0 VIADD R3, R3, 0x80 ;  /* 0x0000008003038836 */ /* 0x000fca0000000000 */
[----:B------:R-:W-:-:S13]  /*1ec0*/  ISETP.GE.AND P6, PT, R3, R0, PT ;  /* 0x000000000300720c */ /* 0x000fda0003fc6270 */
[----:B------:R-:W-:Y:S01]  /*1ed0*/  @!P6 IMAD.IADD R9, R20, 0x1, R3 ;  /* 0x000000011409e824 */ /* 0x000fe200078e0203 */
[----:B------:R-:W-:Y:S01]  /*1ee0*/  @!P6 IADD3 R3, R3, 0x80, RZ ;  /* 0x000000800303e810 */ /* 0x000fe20007ffe0ff */
[----:B------:R-:W1:Y:S03]  /*1ef0*/  @!P6 LDC.64 R12, c[0x0][0x220] ;  /* 0x00008800ff0ceb82 */ /* 0x000e660000000a00 */
[----:B------:R-:W-:-:S13]  /*1f00*/  ISETP.GE.AND P5, PT, R3, R0, PT ;  /* 0x000000000300720c */ /* 0x000fda0003fa6270 */
[----:B------:R-:W-:Y:S01]  /*1f10*/  @!P5 IMAD.IADD R17, R20, 0x1, R3 ;  /* 0x000000011411d824 */ /* 0x000fe200078e0203 */
[----:B------:R-:W2:Y:S01]  /*1f20*/  @!P5 LDC.64 R14, c[0x0][0x220] ;  /* 0x00008800ff0edb82 */ /* 0x000ea20000000a00 */
[----:B------:R-:W-:-:S05]  /*1f30*/  @!P5 VIADD R3, R3, 0x80 ;  /* 0x000000800303d836 */ /* 0x000fca0000000000 */
[----:B------:R-:W-:Y:S01]  /*1f40*/  ISETP.GE.AND P4, PT, R3, R0, PT ;  /* 0x000000000300720c */ /* 0x000fe20003f86270 */
[----:B-1----:R-:W-:-:S05]  /*1f50*/  @!P6 IMAD.WIDE.U32 R12, R9, 0x8, R12 ;  /* 0x00000008090ce825 */ /* 0x002fca00078e000c */
[----:B------:R1:W5:Y:S07]  /*1f60*/  @!P6 LDG.E.64 R10, desc[UR4][R12.64] ;  /* 0x000000040c0ae981 */ /* 0x00036e000c1e1b00 */
[----:B------:R-:W-:Y:S01]  /*1f70*/  @!P4 IMAD.IADD R7, R20, 0x1, R3 ;  /* 0x000000011407c824 */ /* 0x000fe200078e0203 */
[----:B------:R-:W3:Y:S01]  /*1f80*/  @!P4 LDC.64 R24, c[0x0][0x220] ;  /* 0x00008800ff18cb82 */ /* 0x000ee20000000a00 */
[----:B------:R-:W-:-:S05]  /*1f90*/  @!P4 VIADD R3, R3, 0x80 ;  /* 0x000000800303c836 */ /* 0x000fca0000000000 */
[----:B------:R-:W-:-:S13]  /*1fa0*/  ISETP.GE.AND P3, PT, R3, R0, PT ;  /* 0x000000000300720c */ /* 0x000fda0003f66270 */
[----:B------:R-:W-:Y:S01]  /*1fb0*/  @!P3 IMAD.IADD R27, R20, 0x1, R3 ;  /* 0x00000001141bb824 */ /* 0x000fe200078e0203 */
[----:B------:R-:W-:Y:S01]  /*1fc0*/  CS2R R8, SRZ ;  /* 0x0000000000087805 */ /* 0x000fe2000001ff00 */
[----:B------:R-:W-:Y:S01]  /*1fd0*/  @!P3 VIADD R3, R3, 0x80 ;  /* 0x000000800303b836 */ /* 0x000fe20000000000 */
[----:B------:R-:W4:Y:S04]  /*1fe0*/  @!P3 LDC.64 R22, c[0x0][0x220] ;  /* 0x00008800ff16bb82 */ /* 0x000f280000000a00 */
[----:B------:R-:W-:-:S13]  /*1ff0*/  ISETP.GE.AND P2, PT, R3, R0, PT ;  /* 0x000000000300720c */ /* 0x000fda0003f46270 */
[----:B------:R-:W-:Y:S01]  /*2000*/  @!P2 IADD3 R2, R20, R3, RZ ;  /* 0x000000031402a210 */ /* 0x000fe20007ffe0ff */
[----:B------:R-:W-:Y:S01]  /*2010*/  @!P2 VIADD R3, R3, 0x80 ;  /* 0x000000800303a836 */ /* 0x000fe20000000000 */
[----:B-1----:R-:W1:Y:S04]  /*2020*/  @!P2 LDC.64 R12, c[0x0][0x220] ;  /* 0x00008800ff0cab82 */ /* 0x002e680000000a00 */
[----:B------:R-:W-:Y:S01]  /*2030*/  ISETP.GE.AND P1, PT, R3, R0, PT ;  /* 0x000000000300720c */ /* 0x000fe20003f26270 */
[----:B--2---:R-:W-:-:S05]  /*2040*/  @!P5 IMAD.WIDE.U32 R14, R17, 0x8, R14 ;  /* 0x00000008110ed825 */ /* 0x004fca00078e000e */
[----:B------:R2:W5:Y:S07]  /*2050*/  @!P5 LDG.E.64 R8, desc[UR4][R14.64] ;  /* 0x000000040e08d981 */ /* 0x00056e000c1e1b00 */
[----:B------:R-:W-:Y:S02]  /*2060*/  @!P1 IMAD.IADD R29, R20, 0x1, R3 ;  /* 0x00000001141d9824 */ /* 0x000fe400078e0203 */
[----:B------:R-:W-:Y:S01]  /*2070*/  @!P1 VIADD R3, R3, 0x80 ;  /* 0x0000008003039836 */ /* 0x000fe20000000000 */
[----:B--2---:R-:W2:Y:S04]  /*2080*/  @!P1 LDC.64 R14, c[0x0][0x220] ;  /* 0x00008800ff0e9b82 */ /* 0x004ea80000000a00 */
[----:B------:R-:W-:Y:S01]  /*2090*/  ISETP.GE.AND P6, PT, R3, R0, PT ;  /* 0x000000000300720c */ /* 0x000fe20003fc6270 */
[----:B---3--:R-:W-:Y:S01]  /*20a0*/  @!P4 IMAD.WIDE.U32 R24, R7, 0x8, R24 ;  /* 0x000000080718c825 */ /* 0x008fe200078e0018 */
[----:B------:R-:W-:-:S03]  /*20b0*/  CS2R R6, SRZ ;  /* 0x0000000000067805 */ /* 0x000fc6000001ff00 */
[----:B-1----:R-:W-:-:S03]  /*20c0*/  @!P2 IMAD.WIDE.U32 R12, R2, 0x8, R12 ;  /* 0x00000008020ca825 */ /* 0x002fc600078e000c */
[----:B------:R1:W5:Y:S05]  /*20d0*/  @!P4 LDG.E.64 R6, desc[UR4][R24.64] ;  /* 0x000000041806c981 */ /* 0x00036a000c1e1b00 */
[----:B------:R-:W3:Y:S01]  /*20e0*/  @!P6 LDC.64 R16, c[0x0][0x220] ;  /* 0x00008800ff10eb82 */ /* 0x000ee20000000a00 */
[----:B------:R-:W-:Y:S01]  /*20f0*/  @!P6 IMAD.IADD R28, R20, 0x1, R3 ;  /* 0x00000001141ce824 */ /* 0x000fe200078e0203 */
[----:B-1----:R-:W-:Y:S01]  /*2100*/  CS2R R24, SRZ ;  /* 0x0000000000187805 */ /* 0x002fe2000001ff00 */
[----:B----4-:R-:W-:Y:S01]  /*2110*/  @!P3 IMAD.WIDE.U32 R26, R27, 0x8, R22 ;  /* 0x000000081b1ab825 */ /* 0x010fe200078e0016 */
[----:B------:R-:W-:-:S03]  /*2120*/  CS2R R22, SRZ ;  /* 0x0000000000167805 */ /* 0x000fc6000001ff00 */
[----:B--2---:R-:W-:Y:S01]  /*2130*/  @!P1 IMAD.WIDE.U32 R2, R29, 0x8, R14 ;  /* 0x000000081d029825 */ /* 0x004fe200078e000e */
[----:B------:R0:W5:Y:S01]  /*2140*/  @!P2 LDG.E.64 R24, desc[UR4][R12.64] ;  /* 0x000000040c18a981 */ /* 0x000162000c1e1b00 */
[----:B------:R-:W-:-:S03]  /*2150*/  CS2R R14, SRZ ;  /* 0x00000000000e7805 */ /* 0x000fc6000001ff00 */
[----:B------:R1:W5:Y:S01]  /*2160*/  @!P3 LDG.E.64 R22, desc[UR4][R26.64] ;  /* 0x000000041a16b981 */ /* 0x000362000c1e1b00 */
[----:B0-----:R-:W-:Y:S01]  /*2170*/  @!P0 IMAD.WIDE.U32 R12, R21, 0x8, R18 ;  /* 0x00000008150c8825 */ /* 0x001fe200078e0012 */
[----:B------:R-:W-:-:S03]  /*2180*/  CS2R R18, SRZ ;  /* 0x0000000000127805 */ /* 0x000fc6000001ff00 */
[----:B---3--:R-:W-:Y:S01]  /*2190*/  @!P6 IMAD.WIDE.U32 R28, R28, 0x8, R16 ;  /* 0x000000081c1ce825 */ /* 0x008fe200078e0010 */
[----:B------:R-:W-:Y:S02]  /*21a0*/  CS2R R16, SRZ ;  /* 0x0000000000107805 */ /* 0x000fe4000001ff00 */
[----:B------:R1:W5:Y:S04]  /*21b0*/  @!P0 LDG.E.64 R18, desc[UR4][R12.64] ;  /* 0x000000040c128981 */ /* 0x000368000c1e1b00 */
[----:B------:R1:W5:Y:S04]  /*21c0*/  @!P1 LDG.E.64 R16, desc[UR4][R2.64] ;  /* 0x0000000402109981 */ /* 0x000368000c1e1b00 */
[----:B------:R1:W5:Y:S01]  /*21d0*/  @!P6 LDG.E.64 R14, desc[UR4][R28.64] ;  /* 0x000000041c0ee981 */ /* 0x000362000c1e1b00 */
[----:B------:R-:W-:Y:S04]  /*21e0*/  BSSY B0, `(.L_x_2561) ;  /* 0x0000052000007945 */ /* 0x000fe80003800000 */
[----:B------:R-:W-:Y:S05]  /*21f0*/  @P0 BRA `(.L_x_2562) ;  /* 0x0000000400400947 */ /* 0x000fea0003800000 */
[----:B-----5:R-:W-:Y:S01]  /*2200*/  DSETP.GT.AND P1, PT, |R18|, 1, PT ;  /* 0x3ff000001200742a */ /* 0x020fe20003f24200 */
[----:B------:R-:W-:Y:S01]  /*2210*/  BSSY B1, `(.L_x_2563) ;  /* 0x000000d000017945 */ /* 0x000fe20003800000 */
[----:B-1----:R-:W-:-:S10]  /*2220*/  DADD R2, -RZ, |R18| ;  /* 0x00000000ff027229 */ /* 0x002fd40000000512 */
[----:B------:R-:W-:Y:S02]  /*2230*/  IMAD.MOV.U32 R26, RZ, RZ, R2 ;  /* 0x000000ffff1a7224 */ /* 0x000fe400078e0002 */
[----:B------:R-:W-:Y:S01]  /*2240*/  IMAD.MOV.U32 R27, RZ, RZ, R3 ;  /* 0x000000ffff1b7224 */ /* 0x000fe200078e0003 */
[----:B------:R-:W-:Y:S06]  /*2250*/  @!P1 BRA `(.L_x_2564) ;  /* 0x0000000000209947 */ /* 0x000fec0003800000 */
[----:B------:R-:W0:Y:S01]  /*2260*/  MUFU.RCP64H R3, R3 ;  /* 0x0000000300037308 */ /* 0x000e220000001800 */
[----:B------:R-:W-:Y:S01]  /*2270*/  MOV R2, RZ ;  /* 0x000000ff00027202 */ /* 0x000fe20000000f00 */
[----:B------:R-:W-:-:S05]  /*2280*/  DSETP.NEU.AND P2, PT, |R18|, +INF , PT ;  /* 0x7ff000001200742a */ /* 0x000fca0003f4d200 */
[----:B0-----:R-:W-:-:S08]  /*2290*/  DFMA R12, R2, -|R18|, 1 ;  /* 0x3ff00000020c742b */ /* 0x001fd00000000c12 */
[----:B------:R-:W-:-:S08]  /*22a0*/  DFMA R12, R12, R12, R12 ;  /* 0x0000000c0c0c722b */ /* 0x000fd0000000000c */
[----:B------:R-:W-:-:S10]  /*22b0*/  DFMA R12, R2, R12, R2 ;  /* 0x0000000c020c722b */ /* 0x000fd40000000002 */
[----:B------:R-:W-:Y:S02]  /*22c0*/  FSEL R26, R12, RZ, P2 ;  /* 0x000000ff0c1a7208 */ /* 0x000fe40001000000 */
[----:B------:R-:W-:-:S07]  /*22d0*/  FSEL R27, R13, RZ, P2 ;  /* 0x000000ff0d1b7208 */ /* 0x000fce0001000000 */
.L_x_2564:
[----:B------:R-:W-:Y:S05]  /*22e0*/  BSYNC B1 ;  /* 0x0000000000017941 */ /* 0x000fea0003800000 */
.L_x_2563:
        /* <DEDUP_REMOVED lines=65> */
.L_x_2562:
[----:B------:R-:W-:Y:S05]  /*2700*/  BSYNC B0 ;  /* 0x0000000000007941 */ /* 0x000fea0003800000 */
.L_x_2561:
[----:B-1----:R-:W-:Y:S01]  /*2710*/  VIADD R13, R5, 0x80 ;  /* 0x00000080050d7836 */ /* 0x002fe20000000000 */
[----:B------:R-:W-:Y:S04]  /*2720*/  BSSY B0, `(.L_x_2565) ;  /* 0x0000053000007945 */ /* 0x000fe80003800000 */
[----:B------:R-:W-:-:S13]  /*2730*/  ISETP.GE.AND P1, PT, R13, R0, PT ;  /* 0x000000000d00720c */ /* 0x000fda0003f26270 */
[----:B------:R-:W-:Y:S05]  /*2740*/  @P1 BRA `(.L_x_2566) ;  /* 0x0000000400401947 */ /* 0x000fea0003800000 */
[----:B-----5:R-:W-:Y:S01]  /*2750*/  DSETP.GT.AND P1, PT, |R10|, 1, PT ;  /* 0x3ff000000a00742a */ /* 0x020fe20003f24200 */
        /* <DEDUP_REMOVED lines=13> */
.L_x_2568:
[----:B------:R-:W-:Y:S05]  /*2830*/  BSYNC B1 ;  /* 0x0000000000017941 */ /* 0x000fea0003800000 */
.L_x_2567:
        /* <DEDUP_REMOVED lines=65> */
.L_x_2566:
[----:B------:R-:W-:Y:S05]  /*2c50*/  BSYNC B0 ;  /* 0x0000000000007941 */ /* 0x000fea0003800000 */
.L_x_2565:
[----:B------:R-:W-:Y:S01]  /*2c60*/  VIADD R13, R5, 0x100 ;  /* 0x00000100050d7836 */ /* 0x000fe20000000000 */
        /* <DEDUP_REMOVED lines=17> */
.L_x_2572:
[----:B------:R-:W-:Y:S05]  /*2d80*/  BSYNC B1 ;  /* 0x0000000000017941 */ /* 0x000fea0003800000 */
.L_x_2571:
        /* <DEDUP_REMOVED lines=65> */
.L_x_2570:
[----:B------:R-:W-:Y:S05]  /*31a0*/  BSYNC B0 ;  /* 0x0000000000007941 */ /* 0x000fea0003800000 */
.L_x_2569:
        /* <DEDUP_REMOVED lines=18> */
.L_x_2576:
[----:B------:R-:W-:Y:S05]  /*32d0*/  BSYNC B1 ;  /* 0x0000000000017941 */ /* 0x000fea0003800000 */
.L_x_2575:
        /* <DEDUP_REMOVED lines=65> */
.L_x_2574:
[----:B------:R-:W-:Y:S05]  /*36f0*/  BSYNC B0 ;  /* 0x0000000000007941 */ /* 0x000fea0003800000 */
.L_x_2573:
[----:B------:R-:W-:Y:S01]  /*3700*/  IADD3 R13, R5, 0x200, RZ ;  /* 0x00000200050d7810 */ /* 0x000fe20007ffe0ff */
[----:B------:R-:W-:Y:S03]  /*3710*/  BSSY B0, `(.L_x_2577) ;  /* 0x0000053000007945 */ /* 0x000fe60003800000 */
        /* <DEDUP_REMOVED lines=16> */
.L_x_2580:
[----:B------:R-:W-:Y:S05]  /*3820*/  BSYNC B1 ;  /* 0x0000000000017941 */ /* 0x000fea0003800000 */
.L_x_2579:
        /* <DEDUP_REMOVED lines=65> */
.L_x_2578:
[----:B------:R-:W-:Y:S05]  /*3c40*/  BSYNC B0 ;  /* 0x0000000000007941 */ /* 0x000fea0003800000 */
.L_x_2577:
[----:B-----5:R-:W-:Y:S01]  /*3c50*/  VIADD R19, R5, 0x280 ;  /* 0x0000028005137836 */ /* 0x020fe20000000000 */
[----:B------:R-:W-:Y:S04]  /*3c60*/  BSSY B0, `(.L_x_2581) ;  /* 0x0000053000007945 */ /* 0x000fe80003800000 */
[----:B------:R-:W-:-:S13]  /*3c70*/  ISETP.GE.AND P1, PT, R19, R0, PT ;  /* 0x000000001300720c */ /* 0x000fda0003f26270 */
[----:B------:R-:W-:Y:S05]  /*3c80*/  @P1 BRA `(.L_x_2582) ;  /* 0x0000000400401947 */ /* 0x000fea0003800000 */
[----:B------:R-:W-:Y:S01]  /*3c90*/  DSETP.GT.AND P1, PT, |R24|, 1, PT ;  /* 0x3ff000001800742a */ /* 0x000fe20003f24200 */
        /* <DEDUP_REMOVED lines=13> */
.L_x_2584:
[----:B------:R-:W-:Y:S05]  /*3d70*/  BSYNC B1 ;  /* 0x0000000000017941 */ /* 0x000fea0003800000 */
.L_x_2583:
        /* <DEDUP_REMOVED lines=65> */
.L_x_2582:
[----:B------:R-:W-:Y:S05]  /*4190*/  BSYNC B0 ;  /* 0x0000000000007941 */ /* 0x000fea0003800000 */
.L_x_2581:
[----:B------:R-:W-:Y:S01]  /*41a0*/  VIADD R21, R5, 0x300 ;  /* 0x0000030005157836 */ /* 0x000fe20000000000 */
[----:B------:R-:W-:Y:S04]  /*41b0*/  BSSY B0, `(.L_x_2585) ;  /* 0x0000053000007945 */ /* 0x000fe80003800000 */
[----:B------:R-:W-:-:S13]  /*41c0*/  ISETP.GE.AND P1, PT, R21, R0, PT ;  /* 0x000000001500720c */ /* 0x000fda0003f26270 */
[----:B------:R-:W-:Y:S05]  /*41d0*/  @P1 BRA `(.L_x_2586) ;  /* 0x0000000400401947 */ /* 0x000fea0003800000 */
[----:B------:R-:W-:Y:S01]  /*41e0*/  DSETP.GT.AND P1, PT, |R16|, 1, PT ;  /* 0x3ff000001000742a */ /* 0x000fe20003f24200 */
[----:B------:R-:W-:Y:S01]  /*41f0*/  BSSY B1, `(.L_x_2587) ;  /* 0x000000d000017945 */ /* 0x000fe20003800000 */
[----:B------:R-:W-:-:S10]  /*4200*/  DADD R22, -RZ, |R16| ;  /* 0x00000000ff167229 */ /* 0x000fd40000000510 */
        /* <DEDUP_REMOVED lines=11> */
.L_x_2588:
[----:B------:R-:W-:Y:S05]  /*42c0*/  BSYNC B1 ;  /* 0x0000000000017941 */ /* 0x000fea0003800000 */
.L_x_2587:
        /* <DEDUP_REMOVED lines=65> */
.L_x_2586:
[----:B------:R-:W-:Y:S05]  /*46e0*/  BSYNC B0 ;  /* 0x0000000000007941 */ /* 0x000fea0003800000 */
.L_x_2585:
        /* <DEDUP_REMOVED lines=18> */
.L_x_2592:
[----:B------:R-:W-:Y:S05]  /*4810*/  BSYNC B1 ;  /* 0x0000000000017941 */ /* 0x000fea0003800000 */
.L_x_2591:
        /* <DEDUP_REMOVED lines=65> */
.L_x_2590:
[----:B------:R-:W-:Y:S05]  /*4c30*/  BSYNC B0 ;  /* 0x0000000000007941 */ /* 0x000fea0003800000 */
.L_x_2589:
[----:B------:R-:W0:Y:S01]  /*4c40*/  @!P0 LDC.64 R22, c[0x0][0x218] ;  /* 0x00008600ff168b82 */ /* 0x000e220000000a00 */
[----:B------:R-:W-:Y:S01]  /*4c50*/  @!P0 IMAD.IADD R21, R20, 0x1, R5 ;  /* 0x0000000114158824 */ /* 0x000fe200078e0205 */
[----:B------:R-:W-:Y:S01]  /*4c60*/  BSSY B0, `(.L_x_2593) ;  /* 0x0000030000007945 */ /* 0x000fe20003800000 */
[----:B------:R-:W-:-:S03]  /*4c70*/  @!P0 VIADD R5, R5, 0x80 ;  /* 0x0000008005058836 */ /* 0x000fc60000000000 */
[----:B------:R-:W-:Y:S01]  /*4c80*/  BSSY B1, `(.L_x_2594) ;  /* 0x0000027000017945 */ /* 0x000fe20003800000 */
[----:B0-----:R-:W-:-:S05]  /*4c90*/  @!P0 IMAD.WIDE.U32 R22, R21, 0x8, R22 ;  /* 0x0000000815168825 */ /* 0x001fca00078e0016 */
[----:B------:R0:W-:Y:S01]  /*4ca0*/  @!P0 STG.E.64 desc[UR4][R22.64], R2 ;  /* 0x0000000216008986 */ /* 0x0001e2000c101b04 */
[----:B------:R-:W-:-:S13]  /*4cb0*/  ISETP.GE.AND P0, PT, R5, R0, PT ;  /* 0x000000000500720c */ /* 0x000fda0003f06270 */
[----:B0-----:R-:W-:Y:S05]  /*4cc0*/  @P0 BRA `(.L_x_2595) ;  /* 0x0000000000300947 */ /* 0x001fea0003800000 */
[----:B------:R-:W0:Y:S01]  /*4cd0*/  LDC.64 R2, c[0x0][0x218] ;  /* 0x00008600ff027b82 */ /* 0x000e220000000a00 */
[----:B------:R-:W-:Y:S02]  /*4ce0*/  IMAD.IADD R21, R20, 0x1, R5 ;  /* 0x0000000114157824 */ /* 0x000fe400078e0205 */
[----:B------:R-:W-:-:S05]  /*4cf0*/  VIADD R5, R5, 0x80 ;  /* 0x0000008005057836 */ /* 0x000fca0000000000 */
[----:B------:R-:W-:Y:S01]  /*4d00*/  ISETP.GE.AND P0, PT, R5, R0, PT ;  /* 0x000000000500720c */ /* 0x000fe20003f06270 */
[----:B0-----:R-:W-:-:S05]  /*4d10*/  IMAD.WIDE.U32 R2, R21, 0x8, R2 ;  /* 0x0000000815027825 */ /* 0x001fca00078e0002 */
[----:B------:R0:W-:Y:S07]  /*4d20*/  STG.E.64 desc[UR4][R2.64], R10 ;  /* 0x0000000a02007986 */ /* 0x0001ee000c101b04 */
[----:B------:R-:W-:Y:S05]  /*4d30*/  @P0 BRA `(.L_x_2596) ;  /* 0x0000000000300947 */ /* 0x000fea0003800000 */
[----:B0-----:R-:W0:Y:S01]  /*4d40*/  LDC.64 R2, c[0x0][0x218] ;  /* 0x00008600ff027b82 */ /* 0x001e220000000a00 */
[----:B------:R-:W-:Y:S01]  /*4d50*/  IADD3 R11, R20, R5, RZ ;  /* 0x00000005140b7210 */ /* 0x000fe20007ffe0ff */
[----:B------:R-:W-:-:S04]  /*4d60*/  VIADD R5, R5, 0x80 ;  /* 0x0000008005057836 */ /* 0x000fc80000000000 */
[----:B0-----:R-:W-:-:S05]  /*4d70*/  IMAD.WIDE.U32 R2, R11, 0x8, R2 ;  /* 0x000000080b027825 */ /* 0x001fca00078e0002 */
[----:B------:R0:W-:Y:S02]  /*4d80*/  STG.E.64 desc[UR4][R2.64], R8 ;  /* 0x0000000802007986 */ /* 0x0001e4000c101b04 */
.L_x_2595:
[----:B------:R-:W-:-:S13]  /*4d90*/  ISETP.GE.AND P0, PT, R5, R0, PT ;  /* 0x000000000500720c */ /* 0x000fda0003f06270 */
[----:B------:R-:W-:Y:S05]  /*4da0*/  @P0 BRA `(.L_x_2597) ;  /* 0x0000000000300947 */ /* 0x000fea0003800000 */
[----:B0-----:R-:W0:Y:S01]  /*4db0*/  LDC.64 R2, c[0x0][0x218] ;  /* 0x00008600ff027b82 */ /* 0x001e220000000a00 */
[----:B------:R-:W-:Y:S02]  /*4dc0*/  IMAD.IADD R9, R20, 0x1, R5 ;  /* 0x0000000114097824 */ /* 0x000fe400078e0205 */
[----:B------:R-:W-:Y:S02]  /*4dd0*/  VIADD R5, R5, 0x80 ;  /* 0x0000008005057836 */ /* 0x000fe40000000000 */
[----:B0-----:R-:W-:-:S05]  /*4de0*/  IMAD.WIDE.U32 R2, R9, 0x8, R2 ;  /* 0x0000000809027825 */ /* 0x001fca00078e0002 */
[----:B------:R1:W-:Y:S02]  /*4df0*/  STG.E.64 desc[UR4][R2.64], R6 ;  /* 0x0000000602007986 */ /* 0x0003e4000c101b04 */
.L_x_2596:
[----:B------:R-:W-:-:S13]  /*4e00*/  ISETP.GE.AND P0, PT, R5, R0, PT ;  /* 0x000000000500720c */ /* 0x000fda0003f06270 */
[----:B------:R-:W-:Y:S05]  /*4e10*/  @P0 BRA `(.L_x_2598) ;  /* 0x0000000000340947 */ /* 0x000fea0003800000 */
[----:B01----:R-:W0:Y:S01]  /*4e20*/  LDC.64 R2, c[0x0][0x218] ;  /* 0x00008600ff027b82 */ /* 0x003e220000000a00 */
[----:B------:R-:W-:Y:S02]  /*4e30*/  IMAD.IADD R7, R20, 0x1, R5 ;  /* 0x0000000114077824 */ /* 0x000fe400078e0205 */
[----:B------:R-:W-:Y:S02]  /*4e40*/  VIADD R5, R5, 0x80 ;  /* 0x0000008005057836 */ /* 0x000fe40000000000 */
[----:B0-----:R-:W-:-:S05]  /*4e50*/  IMAD.WIDE.U32 R2, R7, 0x8, R2 ;  /* 0x0000000807027825 */ /* 0x001fca00078e0002 */
[----:B------:R1:W-:Y:S02]  /*4e60*/  STG.E.64 desc[UR4][R2.64], R12 ;  /* 0x0000000c02007986 */ /* 0x0003e4000c101b04 */
.L_x_2597:
[----:B------:R-:W-:-:S13]  /*4e70*/  ISETP.GE.AND P0, PT, R5, R0, PT ;  /* 0x000000000500720c */ /* 0x000fda0003f06270 */
[----:B------:R-:W-:Y:S05]  /*4e80*/  @P0 BREAK B1 ;  /* 0x0000000000010942 */ /* 0x000fea0003800000 */
[----:B------:R-:W-:Y:S05]  /*4e90*/  @P0 BRA `(.L_x_2599) ;  /* 0x0000000000300947 */ /* 0x000fea0003800000 */
[----:B01----:R-:W0:Y:S01]  /*4ea0*/  LDC.64 R2, c[0x0][0x218] ;  /* 0x00008600ff027b82 */ /* 0x003e220000000a00 */
[----:B------:R-:W-:Y:S01]  /*4eb0*/  IADD3 R7, R20, R5, RZ ;  /* 0x0000000514077210 */ /* 0x000fe20007ffe0ff */
[----:B------:R-:W-:-:S04]  /*4ec0*/  VIADD R5, R5, 0x80 ;  /* 0x0000008005057836 */ /* 0x000fc80000000000 */
[----:B0-----:R-:W-:-:S05]  /*4ed0*/  IMAD.WIDE.U32 R2, R7, 0x8, R2 ;  /* 0x0000000807027825 */ /* 0x001fca00078e0002 */
[----:B------:R2:W-:Y:S02]  /*4ee0*/  STG.E.64 desc[UR4][R2.64], R18 ;  /* 0x0000001202007986 */ /* 0x0005e4000c101b04 */
.L_x_2598:
[----:B------:R-:W-:Y:S05]  /*4ef0*/  BSYNC B1 ;  /* 0x0000000000017941 */ /* 0x000fea0003800000 */
.L_x_2594:
[----:B------:R-:W-:-:S13]  /*4f00*/  ISETP.GE.AND P0, PT, R5, R0, PT ;  /* 0x000000000500720c */ /* 0x000fda0003f06270 */
[----:B012---:R-:W0:Y:S01]  /*4f10*/  @!P0 LDC.64 R2, c[0x0][0x218] ;  /* 0x00008600ff028b82 */ /* 0x007e220000000a00 */
[----:B------:R-:W-:Y:S02]  /*4f20*/  @!P0 IMAD.IADD R7, R20, 0x1, R5 ;  /* 0x0000000114078824 */ /* 0x000fe400078e0205 */
[----:B------:R-:W-:Y:S02]  /*4f30*/  @!P0 VIADD R5, R5, 0x80 ;  /* 0x0000008005058836 */ /* 0x000fe40000000000 */
[----:B0-----:R-:W-:-:S05]  /*4f40*/  @!P0 IMAD.WIDE.U32 R2, R7, 0x8, R2 ;  /* 0x0000000807028825 */ /* 0x001fca00078e0002 */
[----:B------:R2:W-:Y:S02]  /*4f50*/  @!P0 STG.E.64 desc[UR4][R2.64], R16 ;  /* 0x0000001002008986 */ /* 0x0005e4000c101b04 */
.L_x_2599:
[----:B------:R-:W-:Y:S05]  /*4f60*/  BSYNC B0 ;  /* 0x0000000000007941 */ /* 0x000fea0003800000 */
.L_x_2593:
[----:B------:R-:W-:Y:S05]  /*4f70*/  WARPSYNC.ALL ;  /* 0x0000000000007948 */ /* 0x000fea0003800000 */
[----:B------:R-:W-:-:S13]  /*4f80*/  ISETP.GE.AND P0, PT, R5, R0, PT ;  /* 0x000000000500720c */ /* 0x000fda0003f06270 */
[----:B------:R-:W-:Y:S05]  /*4f90*/  @P0 EXIT ;  /* 0x000000000000094d */ /* 0x000fea0003800000 */
[----:B012---:R-:W0:Y:S01]  /*4fa0*/  LDC.64 R2, c[0x0][0x218] ;  /* 0x00008600ff027b82 */ /* 0x007e220000000a00 */
[----:B------:R-:W-:-:S04]  /*4fb0*/  IMAD.IADD R5, R20, 0x1, R5 ;  /* 0x0000000114057824 */ /* 0x000fc800078e0205 */
[----:B0-----:R-:W-:-:S05]  /*4fc0*/  IMAD.WIDE.U32 R2, R5, 0x8, R2 ;  /* 0x0000000805027825 */ /* 0x001fca00078e0002 */
[----:B------:R-:W-:Y:S01]  /*4fd0*/  STG.E.64 desc[UR4][R2.64], R14 ;  /* 0x0000000e02007986 */ /* 0x000fe2000c101b04 */
[----:B------:R-:W-:Y:S05]  /*4fe0*/  EXIT ;  /* 0x000000000000794d */ /* 0x000fea0003800000 */
.L_x_2600:
        /* <DEDUP_REMOVED lines=9> */
.L_x_2736:


//--------------------- .text._ZN2at6native29vectorized_elementwise_kernelILi4EZZZNS0_16atan_kernel_cudaERNS_18TensorIteratorBaseEENKUlvE0_clEvENKUlvE_clEvEUldE_St5arrayIPcLm2EEEEviT0_T1_ --------------------------
	.section	.text._ZN2at6native29vectorized_elementwise_kernelILi4EZZZNS0_16atan_kernel_cudaERNS_18TensorIteratorBaseEENKUlvE0_clEvENKUlvE_clEvEUldE_St5arrayIPcLm2EEEEviT0_T1_,"ax",@progbits
	.align	128
        .global         _ZN2at6native29vectorized_elementwise_kernelILi4EZZZNS0_16atan_kernel_cudaERNS_18TensorIteratorBaseEENKUlvE0_clEvENKUlvE_clEvEUldE_St5arrayIPcLm2EEEEviT0_T1_
        .type           _ZN2at6native29vectorized_elementwise_kernelILi4EZZZNS0_16atan_kernel_cudaERNS_18TensorIteratorBaseEENKUlvE0_clEvENKUlvE_clEvEUldE_St5arrayIPcLm2EEEEviT0_T1_,@function
        .size           _ZN2at6native29vectorized_elementwise_kernelILi4EZZZNS0_16atan_kernel_cudaERNS_18TensorIteratorBaseEENKUlvE0_clEvENKUlvE_clEvEUldE_St5arrayIPcLm2EEEEviT0_T1_,(.L_x_2737 - _ZN2at6native29vectorized_elementwise_kernelILi4EZZZNS0_16atan_kernel_cudaERNS_18TensorIteratorBaseEENKUlvE0_clEvENKUlvE_clEvEUldE_St5arrayIPcLm2EEEEviT0_T1_)
        .other          _ZN2at6native29vectorized_elementwise_kernelILi4EZZZNS0_16atan_kernel_cudaERNS_18TensorIteratorBaseEENKUlvE0_clEvENKUlvE_clEvEUldE_St5arrayIPcLm2EEEEviT0_T1_,@"STO_CUDA_ENTRY STV_DEFAULT"
_ZN2at6native29vectorized_elementwise_kernelILi4EZZZNS0_16atan_kernel_cudaERNS_18TensorIteratorBaseEENKUlvE0_clEvENKUlvE_clEvEUldE_St5arrayIPcLm2EEEEviT0_T1_:
.text._ZN2at6native29vectorized_elementwise_kernelILi4EZZZNS0_16atan_kernel_cudaERNS_18TensorIteratorBaseEENKUlvE0_clEvENKUlvE_clEvEUldE_St5arrayIPcLm2EEEEviT0_T1_:
        /* <DEDUP_REMOVED lines=106> */
.L_x_2603:
[----:B------:R-:W-:Y:S05]  /*06a0*/  BSYNC B0 ;  /* 0x0000000000007941 */ /* 0x000fea0003800000 */
.L_x_2602:
        /* <DEDUP_REMOVED lines=55> */
.L_x_2605:
[----:B------:R-:W-:Y:S05]  /*0a20*/  BSYNC B0 ;  /* 0x0000000000007941 */ /* 0x000fea0003800000 */
.L_x_2604:
        /* <DEDUP_REMOVED lines=55> */
.L_x_2607:
[----:B------:R-:W-:Y:S05]  /*0da0*/  BSYNC B0 ;  /* 0x0000000000007941 */ /* 0x000fea0003800000 */
.L_x_2606:
        /* <DEDUP_REMOVED lines=53> */
.L_x_2609:
[----:B------:R-:W-:Y:S05]  /*1100*/  BSYNC B0 ;  /* 0x0000000000007941 */ /* 0x000fea0003800000 */
.L_x_2608:
        /* <DEDUP_REMOVED lines=51> */
.L_x_2611:
[----:B------:R-:W-:Y:S05]  /*1440*/  BSYNC B0 ;  /* 0x0000000000007941 */ /* 0x000fea0003800000 */
.L_x_2610:
        /* <DEDUP_REMOVED lines=49> */
.L_x_2613:
[----:B------:R-:W-:Y:S05]  /*1760*/  BSYNC B0 ;  /* 0x0000000000007941 */ /* 0x000fea0003800000 */
.L_x_2612:
        /* <DEDUP_REMOVED lines=49> */
.L_x_2615:
[----:B------:R-:W-:Y:S05]  /*1a80*/  BSYNC B0 ;  /* 0x0000000000007941 */ /* 0x000fea0003800000 */
.L_x_2614:
        /* <DEDUP_REMOVED lines=60> */
.L_x_2601:
        /* <DEDUP_REMOVED lines=73> */
.L_x_2619:
[----:B------:R-:W-:Y:S05]  /*22e0*/  BSYNC B1 ;  /* 0x0000000000017941 */ /* 0x000fea0003800000 */
.L_x_2618:
        /* <DEDUP_REMOVED lines=65> */
.L_x_2617:
[----:B------:R-:W-:Y:S05]  /*2700*/  BSYNC B0 ;  /* 0x0000000000007941 */ /* 0x000fea0003800000 */
.L_x_2616:
        /* <DEDUP_REMOVED lines=18> */
.L_x_2623:
[----:B------:R-:W-:Y:S05]  /*2830*/  BSYNC B1 ;  /* 0x0000000000017941 */ /* 0x000fea0003800000 */
.L_x_2622:
        /* <DEDUP_REMOVED lines=65> */
.L_x_2621:
[----:B------:R-:W-:Y:S05]  /*2c50*/  BSYNC B0 ;  /* 0x0000000000007941 */ /* 0x000fea0003800000 */
.L_x_2620:
        /* <DEDUP_REMOVED lines=18> */
.L_x_2627:
[----:B------:R-:W-:Y:S05]  /*2d80*/  BSYNC B1 ;  /* 0x0000000000017941 */ /* 0x000fea0003800000 */
.L_x_2626:
        /* <DEDUP_REMOVED lines=65> */
.L_x_2625:
[----:B------:R-:W-:Y:S05]  /*31a0*/  BSYNC B0 ;  /* 0x0000000000007941 */ /* 0x000fea0003800000 */
.L_x_2624:
        /* <DEDUP_REMOVED lines=18> */
.L_x_2631:
[----:B------:R-:W-:Y:S05]  /*32d0*/  BSYNC B1 ;  /* 0x0000000000017941 */ /* 0x000fea0003800000 */
.L_x_2630:
        /* <DEDUP_REMOVED lines=65> */
.L_x_2629:
[----:B------:R-:W-:Y:S05]  /*36f0*/  BSYNC B0 ;  /* 0x0000000000007941 */ /* 0x000fea0003800000 */
.L_x_2628:
        /* <DEDUP_REMOVED lines=18> */
.L_x_2635:
[----:B------:R-:W-:Y:S05]  /*3820*/  BSYNC B1 ;  /* 0x0000000000017941 */ /* 0x000fea0003800000 */
.L_x_2634:
        /* <DEDUP_REMOVED lines=65> */
.L_x_2633:
[----:B------:R-:W-:Y:S05]  /*3c40*/  BSYNC B0 ;  /* 0x0000000000007941 */ /* 0x000fea0003800000 */
.L_x_2632:
        /* <DEDUP_REMOVED lines=18> */
.L_x_2639:
[----:B------:R-:W-:Y:S05]  /*3d70*/  BSYNC B1 ;  /* 0x0000000000017941 */ /* 0x000fea0003800000 */
.L_x_2638:
        /* <DEDUP_REMOVED lines=65> */
.L_x_2637:
[----:B------:R-:W-:Y:S05]  /*4190*/  BSYNC B0 ;  /* 0x0000000000007941 */ /* 0x000fea0003800000 */
.L_x_2636:
        /* <DEDUP_REMOVED lines=18> */
.L_x_2643:
[----:B------:R-:W-:Y:S05]  /*42c0*/  BSYNC B1 ;  /* 0x0000000000017941 */ /* 0x000fea0003800000 */
.L_x_2642:
        /* <DEDUP_REMOVED lines=65> */
.L_x_2641:
[----:B------:R-:W-:Y:S05]  /*46e0*/  BSYNC B0 ;  /* 0x0000000000007941 */ /* 0x000fea0003800000 */
.L_x_2640:
        /* <DEDUP_REMOVED lines=18> */
.L_x_2647:
[----:B------:R-:W-:Y:S05]  /*4810*/  BSYNC B1 ;  /* 0x0000000000017941 */ /* 0x000fea0003800000 */
.L_x_2646:
        /* <DEDUP_REMOVED lines=65> */
.L_x_2645:
[----:B------:R-:W-:Y:S05]  /*4c30*/  BSYNC B0 ;  /* 0x0000000000007941 */ /* 0x000fea0003800000 */
.L_x_2644:
        /* <DEDUP_REMOVED lines=21> */
.L_x_2650:
[----:B------:R-:W-:-:S13]  /*4d90*/  ISETP.GE.AND P0, PT, R5, R0, PT ;  /* 0x000000000500720c */ /* 0x000fda0003f06270 */
[----:B------:R-:W-:Y:S05]  /*4da0*/  @P0 BRA `(.L_x_2652) ;  /* 0x0000000000300947 */ /* 0x000fea0003800000 */
[----:B0-----:R-:W0:Y:S01]  /*4db0*/  LDC.64 R2, c[0x0][0x218] ;  /* 0x00008600ff027b82 */ /* 0x001e220000000a00 */
[----:B------:R-:W-:Y:S02]  /*4dc0*/  IMAD.IADD R9, R20, 0x1, R5 ;  /* 0x0000000114097824 */ /* 0x000fe400078e0205 */
[----:B------:R-:W-:Y:S02]  /*4dd0*/  VIADD R5, R5, 0x80 ;  /* 0x0000008005057836 */ /* 0x000fe40000000000 */
[----:B0-----:R-:W-:-:S05]  /*4de0*/  IMAD.WIDE.U32 R2, R9, 0x8, R2 ;  /* 0x0000000809027825 */ /* 0x001fca00078e0002 */
[----:B------:R1:W-:Y:S02]  /*4df0*/  STG.E.64 desc[UR4][R2.64], R6 ;  /* 0x0000000602007986 */ /* 0x0003e4000c101b04 */
.L_x_2651:
[----:B------:R-:W-:-:S13]  /*4e00*/  ISETP.GE.AND P0, PT, R5, R0, PT ;  /* 0x000000000500720c */ /* 0x000fda0003f06270 */
[----:B------:R-:W-:Y:S05]  /*4e10*/  @P0 BRA `(.L_x_2653) ;  /* 0x0000000000340947 */ /* 0x000fea0003800000 */
[----:B01----:R-:W0:Y:S01]  /*4e20*/  LDC.64 R2, c[0x0][0x218] ;  /* 0x00008600ff027b82 */ /* 0x003e220000000a00 */
[----:B------:R-:W-:Y:S02]  /*4e30*/  IMAD.IADD R7, R20, 0x1, R5 ;  /* 0x0000000114077824 */ /* 0x000fe400078e0205 */
[----:B------:R-:W-:Y:S02]  /*4e40*/  VIADD R5, R5, 0x80 ;  /* 0x0000008005057836 */ /* 0x000fe40000000000 */
[----:B0-----:R-:W-:-:S05]  /*4e50*/  IMAD.WIDE.U32 R2, R7, 0x8, R2 ;  /* 0x0000000807027825 */ /* 0x001fca00078e0002 */
[----:B------:R1:W-:Y:S02]  /*4e60*/  STG.E.64 desc[UR4][R2.64], R12 ;  /* 0x0000000c02007986 */ /* 0x0003e4000c101b04 */
.L_x_2652:
        /* <DEDUP_REMOVED lines=8> */
.L_x_2653:
[----:B------:R-:W-:Y:S05]  /*4ef0*/  BSYNC B1 ;  /* 0x0000000000017941 */ /* 0x000fea0003800000 */
.L_x_2649:
[----:B------:R-:W-:-:S13]  /*4f00*/  ISETP.GE.AND P0, PT, R5, R0, PT ;  /* 0x000000000500720c */ /* 0x000fda0003f06270 */
[----:B012---:R-:W0:Y:S01]  /*4f10*/  @!P0 LDC.64 R2, c[0x0][0x218] ;  /* 0x00008600ff028b82 */ /* 0x007e220000000a00 */
[----:B------:R-:W-:Y:S02]  /*4f20*/  @!P0 IMAD.IADD R7, R20, 0x1, R5 ;  /* 0x0000000114078824 */ /* 0x000fe400078e0205 */
[----:B------:R-:W-:Y:S02]  /*4f30*/  @!P0 VIADD R5, R5, 0x80 ;  /* 0x0000008005058836 */ /* 0x000fe40000000000 */
[----:B0-----:R-:W-:-:S05]  /*4f40*/  @!P0 IMAD.WIDE.U32 R2, R7, 0x8, R2 ;  /* 0x0000000807028825 */ /* 0x001fca00078e0002 */
[----:B------:R2:W-:Y:S02]  /*4f50*/  @!P0 STG.E.64 desc[UR4][R2.64], R16 ;  /* 0x0000001002008986 */ /* 0x0005e4000c101b04 */
.L_x_2654:
[----:B------:R-:W-:Y:S05]  /*4f60*/  BSYNC B0 ;  /* 0x0000000000007941 */ /* 0x000fea0003800000 */
.L_x_2648:
        /* <DEDUP_REMOVED lines=8> */
.L_x_2655:
        /* <DEDUP_REMOVED lines=9> */
.L_x_2737:


//--------------------- .text._ZN2at6native29vectorized_elementwise_kernelILi8EZZZNS0_16atan_kernel_cudaERNS_18TensorIteratorBaseEENKUlvE0_clEvENKUlvE_clEvEUldE_St5arrayIPcLm2EEEEviT0_T1_ --------------------------
	.section	.text._ZN2at6native29vectorized_elementwise_kernelILi8EZZZNS0_16atan_kernel_cudaERNS_18TensorIteratorBaseEENKUlvE0_clEvENKUlvE_clEvEUldE_St5arrayIPcLm2EEEEviT0_T1_,"ax",@progbits
	.align	128
        .global         _ZN2at6native29vectorized_elementwise_kernelILi8EZZZNS0_16atan_kernel_cudaERNS_18TensorIteratorBaseEENKUlvE0_clEvENKUlvE_clEvEUldE_St5arrayIPcLm2EEEEviT0_T1_
        .type           _ZN2at6native29vectorized_elementwise_kernelILi8EZZZNS0_16atan_kernel_cudaERNS_18TensorIteratorBaseEENKUlvE0_clEvENKUlvE_clEvEUldE_St5arrayIPcLm2EEEEviT0_T1_,@function
        .size           _ZN2at6native29vectorized_elementwise_kernelILi8EZZZNS0_16atan_kernel_cudaERNS_18TensorIteratorBaseEENKUlvE0_clEvENKUlvE_clEvEUldE_St5arrayIPcLm2EEEEviT0_T1_,(.L_x_2738 - _ZN2at6native29vectorized_elementwise_kernelILi8EZZZNS0_16atan_kernel_cudaERNS_18TensorIteratorBaseEENKUlvE0_clEvENKUlvE_clEvEUldE_St5arrayIPcLm2EEEEviT0_T1_)
        .other          _ZN2at6native29vectorized_elementwise_kernelILi8EZZZNS0_16atan_kernel_cudaERNS_18TensorIteratorBaseEENKUlvE0_clEvENKUlvE_clEvEUldE_St5arrayIPcLm2EEEEviT0_T1_,@"STO_CUDA_ENTRY STV_DEFAULT"
_ZN2at6native29vectorized_elementwise_kernelILi8EZZZNS0_16atan_kernel_cudaERNS_18TensorIteratorBaseEENKUlvE0_clEvENKUlvE_clEvEUldE_St5arrayIPcLm2EEEEviT0_T1_:
.text._ZN2at6native29vectorized_elementwise_kernelILi8EZZZNS0_16atan_kernel_cudaERNS_18TensorIteratorBaseEENKUlvE0_clEvENKUlvE_clEvEUldE_St5arrayIPcLm2EEEEviT0_T1_:
        /* <DEDUP_REMOVED lines=106> */
.L_x_2658:
[----:B------:R-:W-:Y:S05]  /*06a0*/  BSYNC B0 ;  /* 0x0000000000007941 */ /* 0x000fea0003800000 */
.L_x_2657:
        /* <DEDUP_REMOVED lines=55> */
.L_x_2660:
[----:B------:R-:W-:Y:S05]  /*0a20*/  BSYNC B0 ;  /* 0x0000000000007941 */ /* 0x000fea0003800000 */
.L_x_2659:
        /* <DEDUP_REMOVED lines=55> */
.L_x_2662:
[----:B------:R-:W-:Y:S05]  /*0da0*/  BSYNC B0 ;  /* 0x0000000000007941 */ /* 0x000fea0003800000 */
.L_x_2661:
        /* <DEDUP_REMOVED lines=53> */
.L_x_2664:
[----:B------:R-:W-:Y:S05]  /*1100*/  BSYNC B0 ;  /* 0x0000000000007941 */ /* 0x000fea0003800000 */
.L_x_2663:
        /* <DEDUP_REMOVED lines=51> */
.L_x_2666:
[----:B------:R-:W-:Y:S05]  /*1440*/  BSYNC B0 ;  /* 0x0000000000007941 */ /* 0x000fea0003800000 */
.L_x_2665:
        /* <DEDUP_REMOVED lines=49> */
.L_x_2668:
[----:B------:R-:W-:Y:S05]  /*1760*/  BSYNC B0 ;  /* 0x0000000000007941 */ /* 0x000fea0003800000 */
.L_x_2667:
        /* <DEDUP_REMOVED lines=49> */
.L_x_2670:
[----:B------:R-:W-:Y:S05]  /*1a80*/  BSYNC B0 ;  /* 0x0000000000007941 */ /* 0x000fea0003800000 */
.L_x_2669:
        /* <DEDUP_REMOVED lines=60> */
.L_x_2656:
        /* <DEDUP_REMOVED lines=73> */
.L_x_2674:
[----:B------:R-:W-:Y:S05]  /*22e0*/  BSYNC B1 ;  /* 0x0000000000017941 */ /* 0x000fea0003800000 */
.L_x_2673:
        /* <DEDUP_REMOVED lines=65> */
.L_x_2672:
[----:B------:R-:W-:Y:S05]  /*2700*/  BSYNC B0 ;  /* 0x0000000000007941 */ /* 0x000fea0003800000 */
.L_x_2671:
        /* <DEDUP_REMOVED lines=18> */
.L_x_2678:
[----:B------:R-:W-:Y:S05]  /*2830*/  BSYNC B1 ;  /* 0x0000000000017941 */ /* 0x000fea0003800000 */
.L_x_2677:
        /* <DEDUP_REMOVED lines=65> */
.L_x_2676:
[----:B------:R-:W-:Y:S05]  /*2c50*/  BSYNC B0 ;  /* 0x0000000000007941 */ /* 0x000fea0003800000 */
.L_x_2675:
        /* <DEDUP_REMOVED lines=18> */
.L_x_2682:
[----:B------:R-:W-:Y:S05]  /*2d80*/  BSYNC B1 ;  /* 0x0000000000017941 */ /* 0x000fea0003800000 */
.L_x_2681:
        /* <DEDUP_REMOVED lines=65> */
.L_x_2680:
[----:B------:R-:W-:Y:S05]  /*31a0*/  BSYNC B0 ;  /* 0x0000000000007941 */ /* 0x000fea0003800000 */
.L_x_2679:
        /* <DEDUP_REMOVED lines=18> */
.L_x_2686:
[----:B------:R-:W-:Y:S05]  /*32d0*/  BSYNC B1 ;  /* 0x0000000000017941 */ /* 0x000fea0003800000 */
.L_x_2685:
        /* <DEDUP_REMOVED lines=65> */
.L_x_2684:
[----:B------:R-:W-:Y:S05]  /*36f0*/  BSYNC B0 ;  /* 0x0000000000007941 */ /* 0x000fea0003800000 */
.L_x_2683:
        /* <DEDUP_REMOVED lines=18> */
.L_x_2690:
[----:B------:R-:W-:Y:S05]  /*3820*/  BSYNC B1 ;  /* 0x0000000000017941 */ /* 0x000fea0003800000 */
.L_x_2689:
        /* <DEDUP_REMOVED lines=65> */
.L_x_2688:
[----:B------:R-:W-:Y:S05]  /*3c40*/  BSYNC B0 ;  /* 0x0000000000007941 */ /* 0x000fea0003800000 */
.L_x_2687:
        /* <DEDUP_REMOVED lines=18> */
.L_x_2694:
[----:B------:R-:W-:Y:S05]  /*3d70*/  BSYNC B1 ;  /* 0x0000000000017941 */ /* 0x000fea0003800000 */
.L_x_2693:
        /* <DEDUP_REMOVED lines=65> */
.L_x_2692:
[----:B------:R-:W-:Y:S05]  /*4190*/  BSYNC B0 ;  /* 0x0000000000007941 */ /* 0x000fea0003800000 */
.L_x_2691:
        /* <DEDUP_REMOVED lines=18> */
.L_x_2698:
[----:B------:R-:W-:Y:S05]  /*42c0*/  BSYNC B1 ;  /* 0x0000000000017941 */ /* 0x000fea0003800000 */
.L_x_2697:
        /* <DEDUP_REMOVED lines=65> */
.L_x_2696:
[----:B------:R-:W-:Y:S05]  /*46e0*/  BSYNC B0 ;  /* 0x0000000000007941 */ /* 0x000fea0003800000 */
.L_x_2695:
        /* <DEDUP_REMOVED lines=18> */
.L_x_2702:
[----:B------:R-:W-:Y:S05]  /*4810*/  BSYNC B1 ;  /* 0x0000000000017941 */ /* 0x000fea0003800000 */
.L_x_2701:
        /* <DEDUP_REMOVED lines=65> */
.L_x_2700:
[----:B------:R-:W-:Y:S05]  /*4c30*/  BSYNC B0 ;  /* 0x0000000000007941 */ /* 0x000fea0003800000 */
.L_x_2699:
        /* <DEDUP_REMOVED lines=21> */
.L_x_2705:
[----:B------:R-:W-:-:S13]  /*4d90*/  ISETP.GE.AND P0, PT, R5, R0, PT ;  /* 0x000000000500720c */ /* 0x000fda0003f06270 */
[----:B------:R-:W-:Y:S05]  /*4da0*/  @P0 BRA `(.L_x_2707) ;  /* 0x0000000000300947 */ /* 0x000fea0003800000 */
[----:B0-----:R-:W0:Y:S01]  /*4db0*/  LDC.64 R2, c[0x0][0x218] ;  /* 0x00008600ff027b82 */ /* 0x001e220000000a00 */
[----:B------:R-:W-:Y:S02]  /*4dc0*/  IMAD.IADD R9, R20, 0x1, R5 ;  /* 0x0000000114097824 */ /* 0x000fe400078e0205 */
[----:B------:R-:W-:Y:S02]  /*4dd0*/  VIADD R5, R5, 0x80 ;  /* 0x0000008005057836 */ /* 0x000fe40000000000 */
[----:B0-----:R-:W-:-:S05]  /*4de0*/  IMAD.WIDE.U32 R2, R9, 0x8, R2 ;  /* 0x0000000809027825 */ /* 0x001fca00078e0002 */
[----:B------:R1:W-:Y:S02]  /*4df0*/  STG.E.64 desc[UR4][R2.64], R6 ;  /* 0x0000000602007986 */ /* 0x0003e4000c101b04 */
.L_x_2706:
[----:B------:R-:W-:-:S13]  /*4e00*/  ISETP.GE.AND P0, PT, R5, R0, PT ;  /* 0x000000000500720c */ /* 0x000fda0003f06270 */
[----:B------:R-:W-:Y:S05]  /*4e10*/  @P0 BRA `(.L_x_2708) ;  /* 0x0000000000340947 */ /* 0x000fea0003800000 */
[----:B01----:R-:W0:Y:S01]  /*4e20*/  LDC.64 R2, c[0x0][0x218] ;  /* 0x00008600ff027b82 */ /* 0x003e220000000a00 */
[----:B------:R-:W-:Y:S02]  /*4e30*/  IMAD.IADD R7, R20, 0x1, R5 ;  /* 0x0000000114077824 */ /* 0x000fe400078e0205 */
[----:B------:R-:W-:Y:S02]  /*4e40*/  VIADD R5, R5, 0x80 ;  /* 0x0000008005057836 */ /* 0x000fe40000000000 */
[----:B0-----:R-:W-:-:S05]  /*4e50*/  IMAD.WIDE.U32 R2, R7, 0x8, R2 ;  /* 0x0000000807027825 */ /* 0x001fca00078e0002 */
[----:B------:R1:W-:Y:S02]  /*4e60*/  STG.E.64 desc[UR4][R2.64], R12 ;  /* 0x0000000c02007986 */ /* 0x0003e4000c101b04 */
.L_x_2707:
        /* <DEDUP_REMOVED lines=8> */
.L_x_2708:
[----:B------:R-:W-:Y:S05]  /*4ef0*/  BSYNC B1 ;  /* 0x0000000000017941 */ /* 0x000fea0003800000 */
.L_x_2704:
[----:B------:R-:W-:-:S13]  /*4f00*/  ISETP.GE.AND P0, PT, R5, R0, PT ;  /* 0x000000000500720c */ /* 0x000fda0003f06270 */
[----:B012---:R-:W0:Y:S01]  /*4f10*/  @!P0 LDC.64 R2, c[0x0][0x218] ;  /* 0x00008600ff028b82 */ /* 0x007e220000000a00 */
[----:B------:R-:W-:Y:S02]  /*4f20*/  @!P0 IMAD.IADD R7, R20, 0x1, R5 ;  /* 0x0000000114078824 */ /* 0x000fe400078e0205 */
[----:B------:R-:W-:Y:S02]  /*4f30*/  @!P0 VIADD R5, R5, 0x80 ;  /* 0x0000008005058836 */ /* 0x000fe40000000000 */
[----:B0-----:R-:W-:-:S05]  /*4f40*/  @!P0 IMAD.WIDE.U32 R2, R7, 0x8, R2 ;  /* 0x0000000807028825 */ /* 0x001fca00078e0002 */
[----:B------:R2:W-:Y:S02]  /*4f50*/  @!P0 STG.E.64 desc[UR4][R2.64], R16 ;  /* 0x0000001002008986 */ /* 0x0005e4000c101b04 */
.L_x_2709:
[----:B------:R-:W-:Y:S05]  /*4f60*/  BSYNC B0 ;  /* 0x0000000000007941 */ /* 0x000fea0003800000 */
.L_x_2703:
        /* <DEDUP_REMOVED lines=8> */
.L_x_2710:
        /* <DEDUP_REMOVED lines=9> */
.L_x_2738:


//--------------------- .nv.global.init           --------------------------
	.section	.nv.global.init,"aw",@progbits
.nv.global.init:
	.type		$str$6,@object
	.size		$str$6,(__unnamed_1 - $str$6)
$str$6:
        /*0000*/ 	.byte	0x66, 0x61, 0x6c, 0x73, 0x65, 0x00
	.type		__unnamed_1,@object
	.size		__unnamed_1,(__unnamed_5 - __unnamed_1)
__unnamed_1:
        /*0006*/ 	.byte	0x66, 0x65, 0x74, 0x63, 0x68, 0x5f, 0x61, 0x6e, 0x64, 0x5f, 0x63, 0x61, 0x73, 0x74, 0x00
	.type		__unnamed_5,@object
	.size		__unnamed_5,(__unnamed_3 - __unnamed_5)
__unnamed_5:
        /*0015*/ 	.byte	0x66, 0x65, 0x74, 0x63, 0x68, 0x5f, 0x61, 0x6e, 0x64, 0x5f, 0x63, 0x61, 0x73, 0x74, 0x00
	.type		__unnamed_3,@object
	.size		__unnamed_3,(__unnamed_7 - __unnamed_3)
__unnamed_3:
        /*0024*/ 	.byte	0x66, 0x65, 0x74, 0x63, 0x68, 0x5f, 0x61, 0x6e, 0x64, 0x5f, 0x63, 0x61, 0x73, 0x74, 0x00
	.type		__unnamed_7,@object
	.size		__unnamed_7,(__unnamed_2 - __unnamed_7)
__unnamed_7:
        /*0033*/ 	.byte	0x66, 0x65, 0x74, 0x63, 0x68, 0x5f, 0x61, 0x6e, 0x64, 0x5f, 0x63, 0x61, 0x73, 0x74, 0x00
	.type		__unnamed_2,@object
	.size		__unnamed_2,(__unnamed_6 - __unnamed_2)
__unnamed_2:
        /*0042*/ 	.byte	0x63, 0x61, 0x73, 0x74, 0x5f, 0x61, 0x6e, 0x64, 0x5f, 0x73, 0x74, 0x6f, 0x72, 0x65, 0x00
	.type		__unnamed_6,@object
	.size		__unnamed_6,(__unnamed_4 - __unnamed_6)
__unnamed_6:
        /*0051*/ 	.byte	0x63, 0x61, 0x73, 0x74, 0x5f, 0x61, 0x6e, 0x64, 0x5f, 0x73, 0x74, 0x6f, 0x72, 0x65, 0x00
	.type		__unnamed_4,@object
	.size		__unnamed_4,(__unnamed_8 - __unnamed_4)
__unnamed_4:
        /*0060*/ 	.byte	0x63, 0x61, 0x73, 0x74, 0x5f, 0x61, 0x6e, 0x64, 0x5f, 0x73, 0x74, 0x6f, 0x72, 0x65, 0x00
	.type		__unnamed_8,@object
	.size		__unnamed_8,($str$7 - __unnamed_8)
__unnamed_8:
        /*006f*/ 	.byte	0x63, 0x61, 0x73, 0x74, 0x5f, 0x61, 0x6e, 0x64, 0x5f, 0x73, 0x74, 0x6f, 0x72, 0x65, 0x00
	.type		$str$7,@object
	.size		$str$7,(.L_37 - $str$7)
$str$7:
        /*007e*/ 	.byte	0x2f, 0x72, 0x6f, 0x6f, 0x74, 0x2f, 0x2e, 0x70, 0x79, 0x65, 0x6e, 0x76, 0x2f, 0x76, 0x65, 0x72
        /*008e*/ 	.byte	0x73, 0x69, 0x6f, 0x6e, 0x73, 0x2f, 0x33, 0x2e, 0x31, 0x33, 0x2e, 0x31, 0x32, 0x2f, 0x6c, 0x69
        /*009e*/ 	.byte	0x62, 0x2f, 0x70, 0x79, 0x74, 0x68, 0x6f, 0x6e, 0x33, 0x2e, 0x31, 0x33, 0x2f, 0x73, 0x69, 0x74
        /*00ae*/ 	.byte	0x65, 0x2d, 0x70, 0x61, 0x63, 0x6b, 0x61, 0x67, 0x65, 0x73, 0x2f, 0x74, 0x6f, 0x72, 0x63, 0x68
        /*00be*/ 	.byte	0x2f, 0x69, 0x6e, 0x63, 0x6c, 0x75, 0x64, 0x65, 0x2f, 0x63, 0x31, 0x30, 0x2f, 0x63, 0x6f, 0x72
        /*00ce*/ 	.byte	0x65, 0x2f, 0x44, 0x79, 0x6e, 0x61, 0x6d, 0x69, 0x63, 0x43, 0x61, 0x73, 0x74, 0x2e, 0x68, 0x00
.L_37:


//--------------------- .nv.shared.reserved.0     --------------------------
	.section	.nv.shared.reserved.0,"aw",@nobits
	.weak		__nv_reservedSMEM_offset_0_alias
	.size		__nv_reservedSMEM_offset_0_alias, 0, 0
	.other		__nv_reservedSMEM_offset_0_alias,@"STO_CUDA_RESERVED_SHARED STV_DEFAULT"
__nv_reservedSMEM_offset_0_alias:
	.zero		0


//--------------------- .nv.global                --------------------------
	.section	.nv.global,"aw",@nobits
.nv.global:
	.type		_ZN58_INTERNAL_66ba2b59_27_UnaryGeometricAtanKernel_cu_58c500494cuda3std3__48in_placeE,@object
	.size		_ZN58_INTERNAL_66ba2b59_27_UnaryGeometricAtanKernel_cu_58c500494cuda3std3__48in_placeE,(_ZN58_INTERNAL_66ba2b59_27_UnaryGeometricAtanKernel_cu_58c500494cuda3std6ranges3__45__cpo8distanceE - _ZN58_INTERNAL_66ba2b59_27_UnaryGeometricAtanKernel_cu_58c500494cuda3std3__48in_placeE)
_ZN58_INTERNAL_66ba2b59_27_UnaryGeometricAtanKernel_cu_58c500494cuda3std3__48in_placeE:
	.zero		1
	.type		_ZN58_INTERNAL_66ba2b59_27_UnaryGeometricAtanKernel_cu_58c500494cuda3std6ranges3__45__cpo8distanceE,@object
	.size		_ZN58_INTERNAL_66ba2b59_27_UnaryGeometricAtanKernel_cu_58c500494cuda3std6ranges3__45__cpo8distanceE,(_ZN58_INTERNAL_66ba2b59_27_UnaryGeometricAtanKernel_cu_58c500494cuda3std3__45__cpo6cbeginE - _ZN58_INTERNAL_66ba2b59_27_UnaryGeometricAtanKernel_cu_58c500494cuda3std6ranges3__45__cpo8distanceE)
_ZN58_INTERNAL_66ba2b59_27_UnaryGeometricAtanKernel_cu_58c500494cuda3std6ranges3__45__cpo8distanceE:
	.zero		1
	.type		_ZN58_INTERNAL_66ba2b59_27_UnaryGeometricAtanKernel_cu_58c500494cuda3std3__45__cpo6cbeginE,@object
	.size		_ZN58_INTERNAL_66ba2b59_27_UnaryGeometricAtanKernel_cu_58c500494cuda3std3__45__cpo6cbeginE,(_ZN58_INTERNAL_66ba2b59_27_UnaryGeometricAtanKernel_cu_58c500494cuda3std6ranges3__45__cpo7advanceE - _ZN58_INTERNAL_66ba2b59_27_UnaryGeometricAtanKernel_cu_58c500494cuda3std3__45__cpo6cbeginE)
_ZN58_INTERNAL_66ba2b59_27_UnaryGeometricAtanKernel_cu_58c500494cuda3std3__45__cpo6cbeginE:
	.zero		1
	.type		_ZN58_INTERNAL_66ba2b59_27_UnaryGeometricAtanKernel_cu_58c500494cuda3std6ranges3__45__cpo7advanceE,@object
	.size		_ZN58_INTERNAL_66ba2b59_27_UnaryGeometricAtanKernel_cu_58c500494cuda3std6ranges3__45__cpo7advanceE,(_ZN58_INTERNAL_66ba2b59_27_UnaryGeometricAtanKernel_cu_58c500494cuda3std3__45__cpo7crbeginE - _ZN58_INTERNAL_66ba2b59_27_UnaryGeometricAtanKernel_cu_58c500494cuda3std6ranges3__45__cpo7advanceE)
_ZN58_INTERNAL_66ba2b59_27_UnaryGeometricAtanKernel_cu_58c500494cuda3std6ranges3__45__cpo7advanceE:
	.zero		1
	.type		_ZN58_INTERNAL_66ba2b59_27_UnaryGeometricAtanKernel_cu_58c500494cuda3std3__45__cpo7crbeginE,@object
	.size		_ZN58_INTERNAL_66ba2b59_27_UnaryGeometricAtanKernel_cu_58c500494cuda3std3__45__cpo7crbeginE,(_ZN58_INTERNAL_66ba2b59_27_UnaryGeometricAtanKernel_cu_58c500494cuda3std6ranges3__45__cpo4dataE - _ZN58_INTERNAL_66ba2b59_27_UnaryGeometricAtanKernel_cu_58c500494cuda3std3__45__cpo7crbeginE)
_ZN58_INTERNAL_66ba2b59_27_UnaryGeometricAtanKernel_cu_58c500494cuda3std3__45__cpo7crbeginE:
	.zero		1
	.type		_ZN58_INTERNAL_66ba2b59_27_UnaryGeometricAtanKernel_cu_58c500494cuda3std6ranges3__45__cpo4dataE,@object
	.size		_ZN58_INTERNAL_66ba2b59_27_UnaryGeometricAtanKernel_cu_58c500494cuda3std6ranges3__45__cpo4dataE,(_ZN58_INTERNAL_66ba2b59_27_UnaryGeometricAtanKernel_cu_58c500494cuda3std6ranges3__45__cpo5beginE - _ZN58_INTERNAL_66ba2b59_27_UnaryGeometricAtanKernel_cu_58c500494cuda3std6ranges3__45__cpo4dataE)
_ZN58_INTERNAL_66ba2b59_27_UnaryGeometricAtanKernel_cu_58c500494cuda3std6ranges3__45__cpo4dataE:
	.zero		1
	.type		_ZN58_INTERNAL_66ba2b59_27_UnaryGeometricAtanKernel_cu_58c500494cuda3std6ranges3__45__cpo5beginE,@object
	.size		_ZN58_INTERNAL_66ba2b59_27_UnaryGeometricAtanKernel_cu_58c500494cuda3std6ranges3__45__cpo5beginE,(_ZN58_INTERNAL_66ba2b59_27_UnaryGeometricAtanKernel_cu_58c500494cuda3std3__460_GLOBAL__N__66ba2b59_27_UnaryGeometricAtanKernel_cu_58c500496ignoreE - _ZN58_INTERNAL_66ba2b59_27_UnaryGeometricAtanKernel_cu_58c500494cuda3std6ranges3__45__cpo5beginE)
_ZN58_INTERNAL_66ba2b59_27_UnaryGeometricAtanKernel_cu_58c500494cuda3std6ranges3__45__cpo5beginE:
	.zero		1
	.type		_ZN58_INTERNAL_66ba2b59_27_UnaryGeometricAtanKernel_cu_58c500494cuda3std3__460_GLOBAL__N__66ba2b59_27_UnaryGeometricAtanKernel_cu_58c500496ignoreE,@object
	.size		_ZN58_INTERNAL_66ba2b59_27_UnaryGeometricAtanKernel_cu_58c500494cuda3std3__460_GLOBAL__N__66ba2b59_27_UnaryGeometricAtanKernel_cu_58c500496ignoreE,(_ZN58_INTERNAL_66ba2b59_27_UnaryGeometricAtanKernel_cu_58c500494cuda3std6ranges3__45__cpo4sizeE - _ZN58_INTERNAL_66ba2b59_27_UnaryGeometricAtanKernel_cu_58c500494cuda3std3__460_GLOBAL__N__66ba2b59_27_UnaryGeometricAtanKernel_cu_58c500496ignoreE)
_ZN58_INTERNAL_66ba2b59_27_UnaryGeometricAtanKernel_cu_58c500494cuda3std3__460_GLOBAL__N__66ba2b59_27_UnaryGeometricAtanKernel_cu_58c500496ignoreE:
	.zero		1
	.type		_ZN58_INTERNAL_66ba2b59_27_UnaryGeometricAtanKernel_cu_58c500494cuda3std6ranges3__45__cpo4sizeE,@object
	.size		_ZN58_INTERNAL_66ba2b59_27_UnaryGeometricAtanKernel_cu_58c500494cuda3std6ranges3__45__cpo4sizeE,(_ZN58_INTERNAL_66ba2b59_27_UnaryGeometricAtanKernel_cu_58c500494cuda3std3__45__cpo5beginE - _ZN58_INTERNAL_66ba2b59_27_UnaryGeometricAtanKernel_cu_58c500494cuda3std6ranges3__45__cpo4sizeE)
_ZN58_INTERNAL_66ba2b59_27_UnaryGeometricAtanKernel_cu_58c500494cuda3std6ranges3__45__cpo4sizeE:
	.zero		1
	.type		_ZN58_INTERNAL_66ba2b59_27_UnaryGeometricAtanKernel_cu_58c500494cuda3std3__45__cpo5beginE,@object
	.size		_ZN58_INTERNAL_66ba2b59_27_UnaryGeometricAtanKernel_cu_58c500494cuda3std3__45__cpo5beginE,(_ZN58_INTERNAL_66ba2b59_27_UnaryGeometricAtanKernel_cu_58c500494cuda3std6ranges3__45__cpo6cbeginE - _ZN58_INTERNAL_66ba2b59_27_UnaryGeometricAtanKernel_cu_58c500494cuda3std3__45__cpo5beginE)
_ZN58_INTERNAL_66ba2b59_27_UnaryGeometricAtanKernel_cu_58c500494cuda3std3__45__cpo5beginE:
	.zero		1
	.type		_ZN58_INTERNAL_66ba2b59_27_UnaryGeometricAtanKernel_cu_58c500494cuda3std6ranges3__45__cpo6cbeginE,@object
	.size		_ZN58_INTERNAL_66ba2b59_27_UnaryGeometricAtanKernel_cu_58c500494cuda3std6ranges3__45__cpo6cbeginE,(_ZN58_INTERNAL_66ba2b59_27_UnaryGeometricAtanKernel_cu_58c500494cuda3std3__45__cpo6rbeginE - _ZN58_INTERNAL_66ba2b59_27_UnaryGeometricAtanKernel_cu_58c500494cuda3std6ranges3__45__cpo6cbeginE)
_ZN58_INTERNAL_66ba2b59_27_UnaryGeometricAtanKernel_cu_58c500494cuda3std6ranges3__45__cpo6cbeginE:
	.zero		1
	.type		_ZN58_INTERNAL_66ba2b59_27_UnaryGeometricAtanKernel_cu_58c500494cuda3std3__45__cpo6rbeginE,@object
	.size		_ZN58_INTERNAL_66ba2b59_27_UnaryGeometricAtanKernel_cu_58c500494cuda3std3__45__cpo6rbeginE,(_ZN58_INTERNAL_66ba2b59_27_UnaryGeometricAtanKernel_cu_58c500494cuda3std6ranges3__45__cpo4nextE - _ZN58_INTERNAL_66ba2b59_27_UnaryGeometricAtanKernel_cu_58c500494cuda3std3__45__cpo6rbeginE)
_ZN58_INTERNAL_66ba2b59_27_UnaryGeometricAtanKernel_cu_58c500494cuda3std3__45__cpo6rbeginE:
	.zero		1
	.type		_ZN58_INTERNAL_66ba2b59_27_UnaryGeometricAtanKernel_cu_58c500494cuda3std6ranges3__45__cpo4nextE,@object
	.size		_ZN58_INTERNAL_66ba2b59_27_UnaryGeometricAtanKernel_cu_58c500494cuda3std6ranges3__45__cpo4nextE,(_ZN58_INTERNAL_66ba2b59_27_UnaryGeometricAtanKernel_cu_58c500494cuda3std6ranges3__45__cpo4swapE - _ZN58_INTERNAL_66ba2b59_27_UnaryGeometricAtanKernel_cu_58c500494cuda3std6ranges3__45__cpo4nextE)
_ZN58_INTERNAL_66ba2b59_27_UnaryGeometricAtanKernel_cu_58c500494cuda3std6ranges3__45__cpo4nextE:
	.zero		1
	.type		_ZN58_INTERNAL_66ba2b59_27_UnaryGeometricAtanKernel_cu_58c500494cuda3std6ranges3__45__cpo4swapE,@object
	.size		_ZN58_INTERNAL_66ba2b59_27_UnaryGeometricAtanKernel_cu_58c500494cuda3std6ranges3__45__cpo4swapE,(_ZN58_INTERNAL_66ba2b59_27_UnaryGeometricAtanKernel_cu_58c500494cuda3std3__420unreachable_sentinelE - _ZN58_INTERNAL_66ba2b59_27_UnaryGeometricAtanKernel_cu_58c500494cuda3std6ranges3__45__cpo4swapE)
_ZN58_INTERNAL_66ba2b59_27_UnaryGeometricAtanKernel_cu_58c500494cuda3std6ranges3__45__cpo4swapE:
	.zero		1
	.type		_ZN58_INTERNAL_66ba2b59_27_UnaryGeometricAtanKernel_cu_58c500494cuda3std3__420unreachable_sentinelE,@object
	.size		_ZN58_INTERNAL_66ba2b59_27_UnaryGeometricAtanKernel_cu_58c500494cuda3std3__420unreachable_sentinelE,(_ZN58_INTERNAL_66ba2b59_27_UnaryGeometricAtanKernel_cu_58c500496thrust23THRUST_300001_SM_900_NS6system6detail10sequential3seqE - _ZN58_INTERNAL_66ba2b59_27_UnaryGeometricAtanKernel_cu_58c500494cuda3std3__420unreachable_sentinelE)
_ZN58_INTERNAL_66ba2b59_27_UnaryGeometricAtanKernel_cu_58c500494cuda3std3__420unreachable_sentinelE:
	.zero		1
	.type		_ZN58_INTERNAL_66ba2b59_27_UnaryGeometricAtanKernel_cu_58c500496thrust23THRUST_300001_SM_900_NS6system6detail10sequential3seqE,@object
	.size		_ZN58_INTERNAL_66ba2b59_27_UnaryGeometricAtanKernel_cu_58c500496thrust23THRUST_300001_SM_900_NS6system6detail10sequential3seqE,(_ZN58_INTERNAL_66ba2b59_27_UnaryGeometricAtanKernel_cu_58c500494cuda3std3__45__cpo4cendE - _ZN58_INTERNAL_66ba2b59_27_UnaryGeometricAtanKernel_cu_58c500496thrust23THRUST_300001_SM_900_NS6system6detail10sequential3seqE)
_ZN58_INTERNAL_66ba2b59_27_UnaryGeometricAtanKernel_cu_58c500496thrust23THRUST_300001_SM_900_NS6system6detail10sequential3seqE:
	.zero		1
	.type		_ZN58_INTERNAL_66ba2b59_27_UnaryGeometricAtanKernel_cu_58c500494cuda3std3__45__cpo4cendE,@object
	.size		_ZN58_INTERNAL_66ba2b59_27_UnaryGeometricAtanKernel_cu_58c500494cuda3std3__45__cpo4cendE,(_ZN58_INTERNAL_66ba2b59_27_UnaryGeometricAtanKernel_cu_58c500494cuda3std6ranges3__45__cpo9iter_swapE - _ZN58_INTERNAL_66ba2b59_27_UnaryGeometricAtanKernel_cu_58c500494cuda3std3__45__cpo4cendE)
_ZN58_INTERNAL_66ba2b59_27_UnaryGeometricAtanKernel_cu_58c500494cuda3std3__45__cpo4cendE:
	.zero		1
	.type		_ZN58_INTERNAL_66ba2b59_27_UnaryGeometricAtanKernel_cu_58c500494cuda3std6ranges3__45__cpo9iter_swapE,@object
	.size		_ZN58_INTERNAL_66ba2b59_27_UnaryGeometricAtanKernel_cu_58c500494cuda3std6ranges3__45__cpo9iter_swapE,(_ZN58_INTERNAL_66ba2b59_27_UnaryGeometricAtanKernel_cu_58c500494cuda3std3__45__cpo5crendE - _ZN58_INTERNAL_66ba2b59_27_UnaryGeometricAtanKernel_cu_58c500494cuda3std6ranges3__45__cpo9iter_swapE)
_ZN58_INTERNAL_66ba2b59_27_UnaryGeometricAtanKernel_cu_58c500494cuda3std6ranges3__45__cpo9iter_swapE:
	.zero		1
	.type		_ZN58_INTERNAL_66ba2b59_27_UnaryGeometricAtanKernel_cu_58c500494cuda3std3__45__cpo5crendE,@object
	.size		_ZN58_INTERNAL_66ba2b59_27_UnaryGeometricAtanKernel_cu_58c500494cuda3std3__45__cpo5crendE,(_ZN58_INTERNAL_66ba2b59_27_UnaryGeometricAtanKernel_cu_58c500494cuda3std6ranges3__45__cpo5cdataE - _ZN58_INTERNAL_66ba2b59_27_UnaryGeometricAtanKernel_cu_58c500494cuda3std3__45__cpo5crendE)
_ZN58_INTERNAL_66ba2b59_27_UnaryGeometricAtanKernel_cu_58c500494cuda3std3__45__cpo5crendE:
	.zero		1
	.type		_ZN58_INTERNAL_66ba2b59_27_UnaryGeometricAtanKernel_cu_58c500494cuda3std6ranges3__45__cpo5cdataE,@object
	.size		_ZN58_INTERNAL_66ba2b59_27_UnaryGeometricAtanKernel_cu_58c500494cuda3std6ranges3__45__cpo5cdataE,(_ZN58_INTERNAL_66ba2b59_27_UnaryGeometricAtanKernel_cu_58c500494cuda3std6ranges3__45__cpo3endE - _ZN58_INTERNAL_66ba2b59_27_UnaryGeometricAtanKernel_cu_58c500494cuda3std6ranges3__45__cpo5cdataE)
_ZN58_INTERNAL_66ba2b59_27_UnaryGeometricAtanKernel_cu_58c500494cuda3std6ranges3__45__cpo5cdataE:
	.zero		1
	.type		_ZN58_INTERNAL_66ba2b59_27_UnaryGeometricAtanKernel_cu_58c500494cuda3std6ranges3__45__cpo3endE,@object
	.size		_ZN58_INTERNAL_66ba2b59_27_UnaryGeometricAtanKernel_cu_58c500494cuda3std6ranges3__45__cpo3endE,(_ZN58_INTERNAL_66ba2b59_27_UnaryGeometricAtanKernel_cu_58c500494cuda3std3__419piecewise_constructE - _ZN58_INTERNAL_66ba2b59_27_UnaryGeometricAtanKernel_cu_58c500494cuda3std6ranges3__45__cpo3endE)
_ZN58_INTERNAL_66ba2b59_27_UnaryGeometricAtanKernel_cu_58c500494cuda3std6ranges3__45__cpo3endE:
	.zero		1
	.type		_ZN58_INTERNAL_66ba2b59_27_UnaryGeometricAtanKernel_cu_58c500494cuda3std3__419piecewise_constructE,@object
	.size		_ZN58_INTERNAL_66ba2b59_27_UnaryGeometricAtanKernel_cu_58c500494cuda3std3__419piecewise_constructE,(_ZN58_INTERNAL_66ba2b59_27_UnaryGeometricAtanKernel_cu_58c500494cuda3std6ranges3__45__cpo5ssizeE - _ZN58_INTERNAL_66ba2b59_27_UnaryGeometricAtanKernel_cu_58c500494cuda3std3__419piecewise_constructE)
_ZN58_INTERNAL_66ba2b59_27_UnaryGeometricAtanKernel_cu_58c500494cuda3std3__419piecewise_constructE:
	.zero		1
	.type		_ZN58_INTERNAL_66ba2b59_27_UnaryGeometricAtanKernel_cu_58c500494cuda3std6ranges3__45__cpo5ssizeE,@object
	.size		_ZN58_INTERNAL_66ba2b59_27_UnaryGeometricAtanKernel_cu_58c500494cuda3std6ranges3__45__cpo5ssizeE,(_ZN58_INTERNAL_66ba2b59_27_UnaryGeometricAtanKernel_cu_58c500494cuda3std3__45__cpo3endE - _ZN58_INTERNAL_66ba2b59_27_UnaryGeometricAtanKernel_cu_58c500494cuda3std6ranges3__45__cpo5ssizeE)
_ZN58_INTERNAL_66ba2b59_27_UnaryGeometricAtanKernel_cu_58c500494cuda3std6ranges3__45__cpo5ssizeE:
	.zero		1
	.type		_ZN58_INTERNAL_66ba2b59_27_UnaryGeometricAtanKernel_cu_58c500494cuda3std3__45__cpo3endE,@object
	.size		_ZN58_INTERNAL_66ba2b59_27_UnaryGeometricAtanKernel_cu_58c500494cuda3std3__45__cpo3endE,(_ZN58_INTERNAL_66ba2b59_27_UnaryGeometricAtanKernel_cu_58c500494cuda3std6ranges3__45__cpo4cendE - _ZN58_INTERNAL_66ba2b59_27_UnaryGeometricAtanKernel_cu_58c500494cuda3std3__45__cpo3endE)
_ZN58_INTERNAL_66ba2b59_27_UnaryGeometricAtanKernel_cu_58c500494cuda3std3__45__cpo3endE:
	.zero		1
	.type		_ZN58_INTERNAL_66ba2b59_27_UnaryGeometricAtanKernel_cu_58c500494cuda3std6ranges3__45__cpo4cendE,@object
	.size		_ZN58_INTERNAL_66ba2b59_27_UnaryGeometricAtanKernel_cu_58c500494cuda3std6ranges3__45__cpo4cendE,(_ZN58_INTERNAL_66ba2b59_27_UnaryGeometricAtanKernel_cu_58c500494cuda3std3__45__cpo4rendE - _ZN58_INTERNAL_66ba2b59_27_UnaryGeometricAtanKernel_cu_58c500494cuda3std6ranges3__45__cpo4cendE)
_ZN58_INTERNAL_66ba2b59_27_UnaryGeometricAtanKernel_cu_58c500494cuda3std6ranges3__45__cpo4cendE:
	.zero		1
	.type		_ZN58_INTERNAL_66ba2b59_27_UnaryGeometricAtanKernel_cu_58c500494cuda3std3__45__cpo4rendE,@object
	.size		_ZN58_INTERNAL_66ba2b59_27_UnaryGeometricAtanKernel_cu_58c500494cuda3std3__45__cpo4rendE,(_ZN58_INTERNAL_66ba2b59_27_UnaryGeometricAtanKernel_cu_58c500494cuda3std6ranges3__45__cpo4prevE - _ZN58_INTERNAL_66ba2b59_27_UnaryGeometricAtanKernel_cu_58c500494cuda3std3__45__cpo4rendE)
_ZN58_INTERNAL_66ba2b59_27_UnaryGeometricAtanKernel_cu_58c500494cuda3std3__45__cpo4rendE:
	.zero		1
	.type		_ZN58_INTERNAL_66ba2b59_27_UnaryGeometricAtanKernel_cu_58c500494cuda3std6ranges3__45__cpo4prevE,@object
	.size		_ZN58_INTERNAL_66ba2b59_27_UnaryGeometricAtanKernel_cu_58c500494cuda3std6ranges3__45__cpo4prevE,(_ZN58_INTERNAL_66ba2b59_27_UnaryGeometricAtanKernel_cu_58c500494cuda3std6ranges3__45__cpo9iter_moveE - _ZN58_INTERNAL_66ba2b59_27_UnaryGeometricAtanKernel_cu_58c500494cuda3std6ranges3__45__cpo4prevE)
_ZN58_INTERNAL_66ba2b59_27_UnaryGeometricAtanKernel_cu_58c500494cuda3std6ranges3__45__cpo4prevE:
	.zero		1
	.type		_ZN58_INTERNAL_66ba2b59_27_UnaryGeometricAtanKernel_cu_58c500494cuda3std6ranges3__45__cpo9iter_moveE,@object
	.size		_ZN58_INTERNAL_66ba2b59_27_UnaryGeometricAtanKernel_cu_58c500494cuda3std6ranges3__45__cpo9iter_moveE,(.L_21 - _ZN58_INTERNAL_66ba2b59_27_UnaryGeometricAtanKernel_cu_58c500494cuda3std6ranges3__45__cpo9iter_moveE)
_ZN58_INTERNAL_66ba2b59_27_UnaryGeometricAtanKernel_cu_58c500494cuda3std6ranges3__45__cpo9iter_moveE:
	.zero		1
.L_21:


//--------------------- .nv.constant0._ZN2at6native18elementwise_kernelILi128ELi4EZNS0_15gpu_kernel_implIZZZNS0_16atan_kernel_cudaERNS_18TensorIteratorBaseEENKUlvE0_clEvENKUlvE2_clEvEUlN3c108BFloat16EE_EEvS4_RKT_EUliE_EEviT1_ --------------------------
	.section	.nv.constant0._ZN2at6native18elementwise_kernelILi128ELi4EZNS0_15gpu_kernel_implIZZZNS0_16atan_kernel_cudaERNS_18TensorIteratorBaseEENKUlvE0_clEvENKUlvE2_clEvEUlN3c108BFloat16EE_EEvS4_RKT_EUliE_EEviT1_,"a",@progbits
	.sectionflags	@""
	.align	4
.nv.constant0._ZN2at6native18elementwise_kernelILi128ELi4EZNS0_15gpu_kernel_implIZZZNS0_16atan_kernel_cudaERNS_18TensorIteratorBaseEENKUlvE0_clEvENKUlvE2_clEvEUlN3c108BFloat16EE_EEvS4_RKT_EUliE_EEviT1_:
	.zero		1072


//--------------------- .nv.constant0._ZN2at6native27unrolled_elementwise_kernelIZZZNS0_16atan_kernel_cudaERNS_18TensorIteratorBaseEENKUlvE0_clEvENKUlvE2_clEvEUlN3c108BFloat16EE_St5arrayIPcLm2EELi4E23TrivialOffsetCalculatorILi1EjESD_NS0_6memory12LoadWithCastILi1EEENSE_13StoreWithCastILi1EEEEEviT_T0_T2_T3_T4_T5_ --------------------------
	.section	.nv.constant0._ZN2at6native27unrolled_elementwise_kernelIZZZNS0_16atan_kernel_cudaERNS_18TensorIteratorBaseEENKUlvE0_clEvENKUlvE2_clEvEUlN3c108BFloat16EE_St5arrayIPcLm2EELi4E23TrivialOffsetCalculatorILi1EjESD_NS0_6memory12LoadWithCastILi1EEENSE_13StoreWithCastILi1EEEEEviT_T0_T2_T3_T4_T5_,"a",@progbits
	.sectionflags	@""
	.align	4
.nv.constant0._ZN2at6native27unrolled_elementwise_kernelIZZZNS0_16atan_kernel_cudaERNS_18TensorIteratorBaseEENKUlvE0_clEvENKUlvE2_clEvEUlN3c108BFloat16EE_St5arrayIPcLm2EELi4E23TrivialOffsetCalculatorILi1EjESD_NS0_6memory12LoadWithCastILi1EEENSE_13StoreWithCastILi1EEEEEviT_T0_T2_T3_T4_T5_:
	.zero		572


//--------------------- .nv.constant0._ZN2at6native18elementwise_kernelILi128ELi4EZNS0_22gpu_kernel_impl_nocastIZZZNS0_16atan_kernel_cudaERNS_18TensorIteratorBaseEENKUlvE0_clEvENKUlvE2_clEvEUlN3c108BFloat16EE_EEvS4_RKT_EUliE_EEviT1_ --------------------------
	.section	.nv.constant0._ZN2at6native18elementwise_kernelILi128ELi4EZNS0_22gpu_kernel_impl_nocastIZZZNS0_16atan_kernel_cudaERNS_18TensorIteratorBaseEENKUlvE0_clEvENKUlvE2_clEvEUlN3c108BFloat16EE_EEvS4_RKT_EUliE_EEviT1_,"a",@progbits
	.sectionflags	@""
	.align	4
.nv.constant0._ZN2at6native18elementwise_kernelILi128ELi4EZNS0_22gpu_kernel_impl_nocastIZZZNS0_16atan_kernel_cudaERNS_18TensorIteratorBaseEENKUlvE0_clEvENKUlvE2_clEvEUlN3c108BFloat16EE_EEvS4_RKT_EUliE_EEviT1_:
	.zero		1072


//--------------------- .nv.constant0._ZN2at6native27unrolled_elementwise_kernelIZZZNS0_16atan_kernel_cudaERNS_18TensorIteratorBaseEENKUlvE0_clEvENKUlvE2_clEvEUlN3c108BFloat16EE_St5arrayIPcLm2EELi4E23TrivialOffsetCalculatorILi1EjESD_NS0_6memory15LoadWithoutCastENSE_16StoreWithoutCastEEEviT_T0_T2_T3_T4_T5_ --------------------------
	.section	.nv.constant0._ZN2at6native27unrolled_elementwise_kernelIZZZNS0_16atan_kernel_cudaERNS_18TensorIteratorBaseEENKUlvE0_clEvENKUlvE2_clEvEUlN3c108BFloat16EE_St5arrayIPcLm2EELi4E23TrivialOffsetCalculatorILi1EjESD_NS0_6memory15LoadWithoutCastENSE_16StoreWithoutCastEEEviT_T0_T2_T3_T4_T5_,"a",@progbits
	.sectionflags	@""
	.align	4
.nv.constant0._ZN2at6native27unrolled_elementwise_kernelIZZZNS0_16atan_kernel_cudaERNS_18TensorIteratorBaseEENKUlvE0_clEvENKUlvE2_clEvEUlN3c108BFloat16EE_St5arrayIPcLm2EELi4E23TrivialOffsetCalculatorILi1EjESD_NS0_6memory15LoadWithoutCastENSE_16StoreWithoutCastEEEviT_T0_T2_T3_T4_T5_:
	.zero		556


//--------------------- .nv.constant0._ZN2at6native29vectorized_elementwise_kernelILi2EZZZNS0_16atan_kernel_cudaERNS_18TensorIteratorBaseEENKUlvE0_clEvENKUlvE2_clEvEUlN3c108BFloat16EE_St5arrayIPcLm2EEEEviT0_T1_ --------------------------
	.section	.nv.constant0._ZN2at6native29vectorized_elementwise_kernelILi2EZZZNS0_16atan_kernel_cudaERNS_18TensorIteratorBaseEENKUlvE0_clEvENKUlvE2_clEvEUlN3c108BFloat16EE_St5arrayIPcLm2EEEEviT0_T1_,"a",@progbits
	.sectionflags	@""
	.align	4
.nv.constant0._ZN2at6native29vectorized_elementwise_kernelILi2EZZZNS0_16atan_kernel_cudaERNS_18TensorIteratorBaseEENKUlvE0_clEvENKUlvE2_clEvEUlN3c108BFloat16EE_St5arrayIPcLm2EEEEviT0_T1_:
	.zero		552


//--------------------- .nv.constant0._ZN2at6native29vectorized_elementwise_kernelILi4EZZZNS0_16atan_kernel_cudaERNS_18TensorIteratorBaseEENKUlvE0_clEvENKUlvE2_clEvEUlN3c108BFloat16EE_St5arrayIPcLm2EEEEviT0_T1_ --------------------------
	.section	.nv.constant0._ZN2at6native29vectorized_elementwise_kernelILi4EZZZNS0_16atan_kernel_cudaERNS_18TensorIteratorBaseEENKUlvE0_clEvENKUlvE2_clEvEUlN3c108BFloat16EE_St5arrayIPcLm2EEEEviT0_T1_,"a",@progbits
	.sectionflags	@""
	.align	4
.nv.constant0._ZN2at6native29vectorized_elementwise_kernelILi4EZZZNS0_16atan_kernel_cudaERNS_18TensorIteratorBaseEENKUlvE0_clEvENKUlvE2_clEvEUlN3c108BFloat16EE_St5arrayIPcLm2EEEEviT0_T1_:
	.zero		552


//--------------------- .nv.constant0._ZN2at6native29vectorized_elementwise_kernelILi8EZZZNS0_16atan_kernel_cudaERNS_18TensorIteratorBaseEENKUlvE0_clEvENKUlvE2_clEvEUlN3c108BFloat16EE_St5arrayIPcLm2EEEEviT0_T1_ --------------------------
	.section	.nv.constant0._ZN2at6native29vectorized_elementwise_kernelILi8EZZZNS0_16atan_kernel_cudaERNS_18TensorIteratorBaseEENKUlvE0_clEvENKUlvE2_clEvEUlN3c108BFloat16EE_St5arrayIPcLm2EEEEviT0_T1_,"a",@progbits
	.sectionflags	@""
	.align	4
.nv.constant0._ZN2at6native29vectorized_elementwise_kernelILi8EZZZNS0_16atan_kernel_cudaERNS_18TensorIteratorBaseEENKUlvE0_clEvENKUlvE2_clEvEUlN3c108BFloat16EE_St5arrayIPcLm2EEEEviT0_T1_:
	.zero		552


//--------------------- .nv.constant0._ZN2at6native18elementwise_kernelILi128ELi4EZNS0_15gpu_kernel_implIZZZNS0_16atan_kernel_cudaERNS_18TensorIteratorBaseEENKUlvE0_clEvENKUlvE1_clEvEUlN3c104HalfEE_EEvS4_RKT_EUliE_EEviT1_ --------------------------
	.section	.nv.constant0._ZN2at6native18elementwise_kernelILi128ELi4EZNS0_15gpu_kernel_implIZZZNS0_16atan_kernel_cudaERNS_18TensorIteratorBaseEENKUlvE0_clEvENKUlvE1_clEvEUlN3c104HalfEE_EEvS4_RKT_EUliE_EEviT1_,"a",@progbits
	.sectionflags	@""
	.align	4
.nv.constant0._ZN2at6native18elementwise_kernelILi128ELi4EZNS0_15gpu_kernel_implIZZZNS0_16atan_kernel_cudaERNS_18TensorIteratorBaseEENKUlvE0_clEvENKUlvE1_clEvEUlN3c104HalfEE_EEvS4_RKT_EUliE_EEviT1_:
	.zero		1072


//--------------------- .nv.constant0._ZN2at6native27unrolled_elementwise_kernelIZZZNS0_16atan_kernel_cudaERNS_18TensorIteratorBaseEENKUlvE0_clEvENKUlvE1_clEvEUlN3c104HalfEE_St5arrayIPcLm2EELi4E23TrivialOffsetCalculatorILi1EjESD_NS0_6memory12LoadWithCastILi1EEENSE_13StoreWithCastILi1EEEEEviT_T0_T2_T3_T4_T5_ --------------------------
	.section	.nv.constant0._ZN2at6native27unrolled_elementwise_kernelIZZZNS0_16atan_kernel_cudaERNS_18TensorIteratorBaseEENKUlvE0_clEvENKUlvE1_clEvEUlN3c104HalfEE_St5arrayIPcLm2EELi4E23TrivialOffsetCalculatorILi1EjESD_NS0_6memory12LoadWithCastILi1EEENSE_13StoreWithCastILi1EEEEEviT_T0_T2_T3_T4_T5_,"a",@progbits
	.sectionflags	@""
	.align	4
.nv.constant0._ZN2at6native27unrolled_elementwise_kernelIZZZNS0_16atan_kernel_cudaERNS_18TensorIteratorBaseEENKUlvE0_clEvENKUlvE1_clEvEUlN3c104HalfEE_St5arrayIPcLm2EELi4E23TrivialOffsetCalculatorILi1EjESD_NS0_6memory12LoadWithCastILi1EEENSE_13StoreWithCastILi1EEEEEviT_T0_T2_T3_T4_T5_:
	.zero		572


//--------------------- .nv.constant0._ZN2at6native18elementwise_kernelILi128ELi4EZNS0_22gpu_kernel_impl_nocastIZZZNS0_16atan_kernel_cudaERNS_18TensorIteratorBaseEENKUlvE0_clEvENKUlvE1_clEvEUlN3c104HalfEE_EEvS4_RKT_EUliE_EEviT1_ --------------------------
	.section	.nv.constant0._ZN2at6native18elementwise_kernelILi128ELi4EZNS0_22gpu_kernel_impl_nocastIZZZNS0_16atan_kernel_cudaERNS_18TensorIteratorBaseEENKUlvE0_clEvENKUlvE1_clEvEUlN3c104HalfEE_EEvS4_RKT_EUliE_EEviT1_,"a",@progbits
	.sectionflags	@""
	.align	4
.nv.constant0._ZN2at6native18elementwise_kernelILi128ELi4EZNS0_22gpu_kernel_impl_nocastIZZZNS0_16atan_kernel_cudaERNS_18TensorIteratorBaseEENKUlvE0_clEvENKUlvE1_clEvEUlN3c104HalfEE_EEvS4_RKT_EUliE_EEviT1_:
	.zero		1072


//--------------------- .nv.constant0._ZN2at6native27unrolled_elementwise_kernelIZZZNS0_16atan_kernel_cudaERNS_18TensorIteratorBaseEENKUlvE0_clEvENKUlvE1_clEvEUlN3c104HalfEE_St5arrayIPcLm2EELi4E23TrivialOffsetCalculatorILi1EjESD_NS0_6memory15LoadWithoutCastENSE_16StoreWithoutCastEEEviT_T0_T2_T3_T4_T5_ --------------------------
	.section	.nv.constant0._ZN2at6native27unrolled_elementwise_kernelIZZZNS0_16atan_kernel_cudaERNS_18TensorIteratorBaseEENKUlvE0_clEvENKUlvE1_clEvEUlN3c104HalfEE_St5arrayIPcLm2EELi4E23TrivialOffsetCalculatorILi1EjESD_NS0_6memory15LoadWithoutCastENSE_16StoreWithoutCastEEEviT_T0_T2_T3_T4_T5_,"a",@progbits
	.sectionflags	@""
	.align	4
.nv.constant0._ZN2at6native27unrolled_elementwise_kernelIZZZNS0_16atan_kernel_cudaERNS_18TensorIteratorBaseEENKUlvE0_clEvENKUlvE1_clEvEUlN3c104HalfEE_St5arrayIPcLm2EELi4E23TrivialOffsetCalculatorILi1EjESD_NS0_6memory15LoadWithoutCastENSE_16StoreWithoutCastEEEviT_T0_T2_T3_T4_T5_:
	.zero		556


//--------------------- .nv.constant0._ZN2at6native29vectorized_elementwise_kernelILi2EZZZNS0_16atan_kernel_cudaERNS_18TensorIteratorBaseEENKUlvE0_clEvENKUlvE1_clEvEUlN3c104HalfEE_St5arrayIPcLm2EEEEviT0_T1_ --------------------------
	.section	.nv.constant0._ZN2at6native29vectorized_elementwise_kernelILi2EZZZNS0_16atan_kernel_cudaERNS_18TensorIteratorBaseEENKUlvE0_clEvENKUlvE1_clEvEUlN3c104HalfEE_St5arrayIPcLm2EEEEviT0_T1_,"a",@progbits
	.sectionflags	@""
	.align	4
.nv.constant0._ZN2at6native29vectorized_elementwise_kernelILi2EZZZNS0_16atan_kernel_cudaERNS_18TensorIteratorBaseEENKUlvE0_clEvENKUlvE1_clEvEUlN3c104HalfEE_St5arrayIPcLm2EEEEviT0_T1_:
	.zero		552


//--------------------- .nv.constant0._ZN2at6native29vectorized_elementwise_kernelILi4EZZZNS0_16atan_kernel_cudaERNS_18TensorIteratorBaseEENKUlvE0_clEvENKUlvE1_clEvEUlN3c104HalfEE_St5arrayIPcLm2EEEEviT0_T1_ --------------------------
	.section	.nv.constant0._ZN2at6native29vectorized_elementwise_kernelILi4EZZZNS0_16atan_kernel_cudaERNS_18TensorIteratorBaseEENKUlvE0_clEvENKUlvE1_clEvEUlN3c104HalfEE_St5arrayIPcLm2EEEEviT0_T1_,"a",@progbits
	.sectionflags	@""
	.align	4
.nv.constant0._ZN2at6native29vectorized_elementwise_kernelILi4EZZZNS0_16atan_kernel_cudaERNS_18TensorIteratorBaseEENKUlvE0_clEvENKUlvE1_clEvEUlN3c104HalfEE_St5arrayIPcLm2EEEEviT0_T1_:
	.zero		552


//--------------------- .nv.constant0._ZN2at6native29vectorized_elementwise_kernelILi8EZZZNS0_16atan_kernel_cudaERNS_18TensorIteratorBaseEENKUlvE0_clEvENKUlvE1_clEvEUlN3c104HalfEE_St5arrayIPcLm2EEEEviT0_T1_ --------------------------
	.section	.nv.constant0._ZN2at6native29vectorized_elementwise_kernelILi8EZZZNS0_16atan_kernel_cudaERNS_18TensorIteratorBaseEENKUlvE0_clEvENKUlvE1_clEvEUlN3c104HalfEE_St5arrayIPcLm2EEEEviT0_T1_,"a",@progbits
	.sectionflags	@""
	.align	4
.nv.constant0._ZN2at6native29vectorized_elementwise_kernelILi8EZZZNS0_16atan_kernel_cudaERNS_18TensorIteratorBaseEENKUlvE0_clEvENKUlvE1_clEvEUlN3c104HalfEE_St5arrayIPcLm2EEEEviT0_T1_:
	.zero		552


//--------------------- .nv.constant0._ZN2at6native18elementwise_kernelILi128ELi4EZNS0_15gpu_kernel_implIZZZNS0_16atan_kernel_cudaERNS_18TensorIteratorBaseEENKUlvE0_clEvENKUlvE0_clEvEUlfE_EEvS4_RKT_EUliE_EEviT1_ --------------------------
	.section	.nv.constant0._ZN2at6native18elementwise_kernelILi128ELi4EZNS0_15gpu_kernel_implIZZZNS0_16atan_kernel_cudaERNS_18TensorIteratorBaseEENKUlvE0_clEvENKUlvE0_clEvEUlfE_EEvS4_RKT_EUliE_EEviT1_,"a",@progbits
	.sectionflags	@""
	.align	4
.nv.constant0._ZN2at6native18elementwise_kernelILi128ELi4EZNS0_15gpu_kernel_implIZZZNS0_16atan_kernel_cudaERNS_18TensorIteratorBaseEENKUlvE0_clEvENKUlvE0_clEvEUlfE_EEvS4_RKT_EUliE_EEviT1_:
	.zero		1072


//--------------------- .nv.constant0._ZN2at6native27unrolled_elementwise_kernelIZZZNS0_16atan_kernel_cudaERNS_18TensorIteratorBaseEENKUlvE0_clEvENKUlvE0_clEvEUlfE_St5arrayIPcLm2EELi4E23TrivialOffsetCalculatorILi1EjESB_NS0_6memory12LoadWithCastILi1EEENSC_13StoreWithCastILi1EEEEEviT_T0_T2_T3_T4_T5_ --------------------------
	.section	.nv.constant0._ZN2at6native27unrolled_elementwise_kernelIZZZNS0_16atan_kernel_cudaERNS_18TensorIteratorBaseEENKUlvE0_clEvENKUlvE0_clEvEUlfE_St5arrayIPcLm2EELi4E23TrivialOffsetCalculatorILi1EjESB_NS0_6memory12LoadWithCastILi1EEENSC_13StoreWithCastILi1EEEEEviT_T0_T2_T3_T4_T5_,"a",@progbits
	.sectionflags	@""
	.align	4
.nv.constant0._ZN2at6native27unrolled_elementwise_kernelIZZZNS0_16atan_kernel_cudaERNS_18TensorIteratorBaseEENKUlvE0_clEvENKUlvE0_clEvEUlfE_St5arrayIPcLm2EELi4E23TrivialOffsetCalculatorILi1EjESB_NS0_6memory12LoadWithCastILi1EEENSC_13StoreWithCastILi1EEEEEviT_T0_T2_T3_T4_T5_:
	.zero		572


//--------------------- .nv.constant0._ZN2at6native18elementwise_kernelILi128ELi2EZNS0_22gpu_kernel_impl_nocastIZZZNS0_16atan_kernel_cudaERNS_18TensorIteratorBaseEENKUlvE0_clEvENKUlvE0_clEvEUlfE_EEvS4_RKT_EUliE_EEviT1_ --------------------------
	.section	.nv.constant0._ZN2at6native18elementwise_kernelILi128ELi2EZNS0_22gpu_kernel_impl_nocastIZZZNS0_16atan_kernel_cudaERNS_18TensorIteratorBaseEENKUlvE0_clEvENKUlvE0_clEvEUlfE_EEvS4_RKT_EUliE_EEviT1_,"a",@progbits
	.sectionflags	@""
	.align	4
.nv.constant0._ZN2at6native18elementwise_kernelILi128ELi2EZNS0_22gpu_kernel_impl_nocastIZZZNS0_16atan_kernel_cudaERNS_18TensorIteratorBaseEENKUlvE0_clEvENKUlvE0_clEvEUlfE_EEvS4_RKT_EUliE_EEviT1_:
	.zero		1072


//--------------------- .nv.constant0._ZN2at6native27unrolled_elementwise_kernelIZZZNS0_16atan_kernel_cudaERNS_18TensorIteratorBaseEENKUlvE0_clEvENKUlvE0_clEvEUlfE_St5arrayIPcLm2EELi4E23TrivialOffsetCalculatorILi1EjESB_NS0_6memory15LoadWithoutCastENSC_16StoreWithoutCastEEEviT_T0_T2_T3_T4_T5_ --------------------------
	.section	.nv.constant0._ZN2at6native27unrolled_elementwise_kernelIZZZNS0_16atan_kernel_cudaERNS_18TensorIteratorBaseEENKUlvE0_clEvENKUlvE0_clEvEUlfE_St5arrayIPcLm2EELi4E23TrivialOffsetCalculatorILi1EjESB_NS0_6memory15LoadWithoutCastENSC_16StoreWithoutCastEEEviT_T0_T2_T3_T4_T5_,"a",@progbits
	.sectionflags	@""
	.align	4
.nv.constant0._ZN2at6native27unrolled_elementwise_kernelIZZZNS0_16atan_kernel_cudaERNS_18TensorIteratorBaseEENKUlvE0_clEvENKUlvE0_clEvEUlfE_St5arrayIPcLm2EELi4E23TrivialOffsetCalculatorILi1EjESB_NS0_6memory15LoadWithoutCastENSC_16StoreWithoutCastEEEviT_T0_T2_T3_T4_T5_:
	.zero		556


//--------------------- .nv.constant0._ZN2at6native29vectorized_elementwise_kernelILi2EZZZNS0_16atan_kernel_cudaERNS_18TensorIteratorBaseEENKUlvE0_clEvENKUlvE0_clEvEUlfE_St5arrayIPcLm2EEEEviT0_T1_ --------------------------
	.section	.nv.constant0._ZN2at6native29vectorized_elementwise_kernelILi2EZZZNS0_16atan_kernel_cudaERNS_18TensorIteratorBaseEENKUlvE0_clEvENKUlvE0_clEvEUlfE_St5arrayIPcLm2EEEEviT0_T1_,"a",@progbits
	.sectionflags	@""
	.align	4
.nv.constant0._ZN2at6native29vectorized_elementwise_kernelILi2EZZZNS0_16atan_kernel_cudaERNS_18TensorIteratorBaseEENKUlvE0_clEvENKUlvE0_clEvEUlfE_St5arrayIPcLm2EEEEviT0_T1_:
	.zero		552


//--------------------- .nv.constant0._ZN2at6native29vectorized_elementwise_kernelILi4EZZZNS0_16atan_kernel_cudaERNS_18TensorIteratorBaseEENKUlvE0_clEvENKUlvE0_clEvEUlfE_St5arrayIPcLm2EEEEviT0_T1_ --------------------------
	.section	.nv.constant0._ZN2at6native29vectorized_elementwise_kernelILi4EZZZNS0_16atan_kernel_cudaERNS_18TensorIteratorBaseEENKUlvE0_clEvENKUlvE0_clEvEUlfE_St5arrayIPcLm2EEEEviT0_T1_,"a",@progbits
	.sectionflags	@""
	.align	4
.nv.constant0._ZN2at6native29vectorized_elementwise_kernelILi4EZZZNS0_16atan_kernel_cudaERNS_18TensorIteratorBaseEENKUlvE0_clEvENKUlvE0_clEvEUlfE_St5arrayIPcLm2EEEEviT0_T1_:
	.zero		552


//--------------------- .nv.constant0._ZN2at6native29vectorized_elementwise_kernelILi8EZZZNS0_16atan_kernel_cudaERNS_18TensorIteratorBaseEENKUlvE0_clEvENKUlvE0_clEvEUlfE_St5arrayIPcLm2EEEEviT0_T1_ --------------------------
	.section	.nv.constant0._ZN2at6native29vectorized_elementwise_kernelILi8EZZZNS0_16atan_kernel_cudaERNS_18TensorIteratorBaseEENKUlvE0_clEvENKUlvE0_clEvEUlfE_St5arrayIPcLm2EEEEviT0_T1_,"a",@progbits
	.sectionflags	@""
	.align	4
.nv.constant0._ZN2at6native29vectorized_elementwise_kernelILi8EZZZNS0_16atan_kernel_cudaERNS_18TensorIteratorBaseEENKUlvE0_clEvENKUlvE0_clEvEUlfE_St5arrayIPcLm2EEEEviT0_T1_:
	.zero		552


//--------------------- .nv.constant0._ZN2at6native18elementwise_kernelILi128ELi4EZNS0_15gpu_kernel_implIZZZNS0_16atan_kernel_cudaERNS_18TensorIteratorBaseEENKUlvE0_clEvENKUlvE_clEvEUldE_EEvS4_RKT_EUliE_EEviT1_ --------------------------
	.section	.nv.constant0._ZN2at6native18elementwise_kernelILi128ELi4EZNS0_15gpu_kernel_implIZZZNS0_16atan_kernel_cudaERNS_18TensorIteratorBaseEENKUlvE0_clEvENKUlvE_clEvEUldE_EEvS4_RKT_EUliE_EEviT1_,"a",@progbits
	.sectionflags	@""
	.align	4
.nv.constant0._ZN2at6native18elementwise_kernelILi128ELi4EZNS0_15gpu_kernel_implIZZZNS0_16atan_kernel_cudaERNS_18TensorIteratorBaseEENKUlvE0_clEvENKUlvE_clEvEUldE_EEvS4_RKT_EUliE_EEviT1_:
	.zero		1072


//--------------------- .nv.constant0._ZN2at6native27unrolled_elementwise_kernelIZZZNS0_16atan_kernel_cudaERNS_18TensorIteratorBaseEENKUlvE0_clEvENKUlvE_clEvEUldE_St5arrayIPcLm2EELi4E23TrivialOffsetCalculatorILi1EjESB_NS0_6memory12LoadWithCastILi1EEENSC_13StoreWithCastILi1EEEEEviT_T0_T2_T3_T4_T5_ --------------------------
	.section	.nv.constant0._ZN2at6native27unrolled_elementwise_kernelIZZZNS0_16atan_kernel_cudaERNS_18TensorIteratorBaseEENKUlvE0_clEvENKUlvE_clEvEUldE_St5arrayIPcLm2EELi4E23TrivialOffsetCalculatorILi1EjESB_NS0_6memory12LoadWithCastILi1EEENSC_13StoreWithCastILi1EEEEEviT_T0_T2_T3_T4_T5_,"a",@progbits
	.sectionflags	@""
	.align	4
.nv.constant0._ZN2at6native27unrolled_elementwise_kernelIZZZNS0_16atan_kernel_cudaERNS_18TensorIteratorBaseEENKUlvE0_clEvENKUlvE_clEvEUldE_St5arrayIPcLm2EELi4E23TrivialOffsetCalculatorILi1EjESB_NS0_6memory12LoadWithCastILi1EEENSC_13StoreWithCastILi1EEEEEviT_T0_T2_T3_T4_T5_:
	.zero		572


//--------------------- .nv.constant0._ZN2at6native18elementwise_kernelILi128ELi2EZNS0_22gpu_kernel_impl_nocastIZZZNS0_16atan_kernel_cudaERNS_18TensorIteratorBaseEENKUlvE0_clEvENKUlvE_clEvEUldE_EEvS4_RKT_EUliE_EEviT1_ --------------------------
	.section	.nv.constant0._ZN2at6native18elementwise_kernelILi128ELi2EZNS0_22gpu_kernel_impl_nocastIZZZNS0_16atan_kernel_cudaERNS_18TensorIteratorBaseEENKUlvE0_clEvENKUlvE_clEvEUldE_EEvS4_RKT_EUliE_EEviT1_,"a",@progbits
	.sectionflags	@""
	.align	4
.nv.constant0._ZN2at6native18elementwise_kernelILi128ELi2EZNS0_22gpu_kernel_impl_nocastIZZZNS0_16atan_kernel_cudaERNS_18TensorIteratorBaseEENKUlvE0_clEvENKUlvE_clEvEUldE_EEvS4_RKT_EUliE_EEviT1_:
	.zero		1072


//--------------------- .nv.constant0._ZN2at6native27unrolled_elementwise_kernelIZZZNS0_16atan_kernel_cudaERNS_18TensorIteratorBaseEENKUlvE0_clEvENKUlvE_clEvEUldE_St5arrayIPcLm2EELi4E23TrivialOffsetCalculatorILi1EjESB_NS0_6memory15LoadWithoutCastENSC_16StoreWithoutCastEEEviT_T0_T2_T3_T4_T5_ --------------------------
	.section	.nv.constant0._ZN2at6native27unrolled_elementwise_kernelIZZZNS0_16atan_kernel_cudaERNS_18TensorIteratorBaseEENKUlvE0_clEvENKUlvE_clEvEUldE_St5arrayIPcLm2EELi4E23TrivialOffsetCalculatorILi1EjESB_NS0_6memory15LoadWithoutCastENSC_16StoreWithoutCastEEEviT_T0_T2_T3_T4_T5_,"a",@progbits
	.sectionflags	@""
	.align	4
.nv.constant0._ZN2at6native27unrolled_elementwise_kernelIZZZNS0_16atan_kernel_cudaERNS_18TensorIteratorBaseEENKUlvE0_clEvENKUlvE_clEvEUldE_St5arrayIPcLm2EELi4E23TrivialOffsetCalculatorILi1EjESB_NS0_6memory15LoadWithoutCastENSC_16StoreWithoutCastEEEviT_T0_T2_T3_T4_T5_:
	.zero		556


//--------------------- .nv.constant0._ZN2at6native29vectorized_elementwise_kernelILi2EZZZNS0_16atan_kernel_cudaERNS_18TensorIteratorBaseEENKUlvE0_clEvENKUlvE_clEvEUldE_St5arrayIPcLm2EEEEviT0_T1_ --------------------------
	.section	.nv.constant0._ZN2at6native29vectorized_elementwise_kernelILi2EZZZNS0_16atan_kernel_cudaERNS_18TensorIteratorBaseEENKUlvE0_clEvENKUlvE_clEvEUldE_St5arrayIPcLm2EEEEviT0_T1_,"a",@progbits
	.sectionflags	@""
	.align	4
.nv.constant0._ZN2at6native29vectorized_elementwise_kernelILi2EZZZNS0_16atan_kernel_cudaERNS_18TensorIteratorBaseEENKUlvE0_clEvENKUlvE_clEvEUldE_St5arrayIPcLm2EEEEviT0_T1_:
	.zero		552


//--------------------- .nv.constant0._ZN2at6native29vectorized_elementwise_kernelILi4EZZZNS0_16atan_kernel_cudaERNS_18TensorIteratorBaseEENKUlvE0_clEvENKUlvE_clEvEUldE_St5arrayIPcLm2EEEEviT0_T1_ --------------------------
	.section	.nv.constant0._ZN2at6native29vectorized_elementwise_kernelILi4EZZZNS0_16atan_kernel_cudaERNS_18TensorIteratorBaseEENKUlvE0_clEvENKUlvE_clEvEUldE_St5arrayIPcLm2EEEEviT0_T1_,"a",@progbits
	.sectionflags	@""
	.align	4
.nv.constant0._ZN2at6native29vectorized_elementwise_kernelILi4EZZZNS0_16atan_kernel_cudaERNS_18TensorIteratorBaseEENKUlvE0_clEvENKUlvE_clEvEUldE_St5arrayIPcLm2EEEEviT0_T1_:
	.zero		552


//--------------------- .nv.constant0._ZN2at6native29vectorized_elementwise_kernelILi8EZZZNS0_16atan_kernel_cudaERNS_18TensorIteratorBaseEENKUlvE0_clEvENKUlvE_clEvEUldE_St5arrayIPcLm2EEEEviT0_T1_ --------------------------
	.section	.nv.constant0._ZN2at6native29vectorized_elementwise_kernelILi8EZZZNS0_16atan_kernel_cudaERNS_18TensorIteratorBaseEENKUlvE0_clEvENKUlvE_clEvEUldE_St5arrayIPcLm2EEEEviT0_T1_,"a",@progbits
	.sectionflags	@""
	.align	4
.nv.constant0._ZN2at6native29vectorized_elementwise_kernelILi8EZZZNS0_16atan_kernel_cudaERNS_18TensorIteratorBaseEENKUlvE0_clEvENKUlvE_clEvEUldE_St5arrayIPcLm2EEEEviT0_T1_:
	.zero		552


//--------------------- SYMBOLS --------------------------

	.type		.nv.reservedSmem.offset0,@object
	.size		.nv.reservedSmem.offset0,0x4
	.type		__assertfail,@function
